	.target	sm_90a

	.elftype	@"ET_EXEC"


//--------------------- .note.nv.tkinfo           --------------------------
	.section	.note.nv.tkinfo,"",@"SHT_NOTE"
	.sectionflags	@"SHF_NOTE_NV_TKINFO"
	.tkinfo
        /*0018*/ 	.word	0x00000002
        /*0030*/ 	.string	""
        /*0030*/ 	.string	"ptxas"
        /*0030*/ 	.string	"Cuda compilation tools, release 13.0, V13.0.88"
        /*0030*/ 	.string	"Build cuda_13.0.r13.0/compiler.36424714_0"
        /*0030*/ 	.string	"-arch sm_90a -m 64 "



//--------------------- .note.nv.cuinfo           --------------------------
	.section	.note.nv.cuinfo,"",@"SHT_NOTE"
	.sectionflags	@"SHF_NOTE_NV_CUINFO"
        /*0018*/ 	.short	0x0002
        /*001a*/ 	.short	0x005a
        /*001c*/ 	.short	0x0082
	.zero		2


//--------------------- .nv.info                  --------------------------
	.section	.nv.info,"",@"SHT_CUDA_INFO"
	.align	4


	//----- nvinfo : EIATTR_REGCOUNT
	.align		4
        /*0000*/ 	.byte	0x04, 0x2f
        /*0002*/ 	.short	(.L_12 - .L_11)
	.align		4
.L_11:
        /*0004*/ 	.word	index@(_ZN7cutlass13device_kernelINS_4gemm6kernel13GemmUniversalIN4cute5tupleIJiiiiEEENS1_10collective13CollectiveMmaINS1_37MainloopSm90TmaGmmaWarpSpecializedFP8ILi2ENS5_IJNS4_1CILi1EEESB_SB_EEENS1_35KernelTmaWarpSpecializedCooperativeEEENS5_IJNSA_ILi512EEENSA_ILi128EEESG_EEENS_12float_e4m3_tENS5_IJlSB_lEEESI_SJ_NS4_8TiledMMAINS4_8MMA_AtomIJNS4_4SM904GMMA31MMA_64x128x32_F32E4M3E4M3_SS_TNILNSN_7ScaleInE1ELSP_1EEEEEENS4_6LayoutINS5_IJNSA_ILi2EEESB_SB_EEENS5_IJSB_NSA_ILi0EEESV_EEEEENS5_IJNS4_10UnderscoreESY_SY_EEEEENS4_13SM90_TMA_LOADENS4_14ComposedLayoutINS4_7SwizzleILi3ELi4ELi3EEENS4_18smem_ptr_flag_bitsILi8EEENSS_INS5_IJNSA_ILi8EEESG_EEENS5_IJSG_SB_EEEEEEEvNS4_8identityES11_S1B_vS1C_EENS_8epilogue10collective6detail29Sm90TmaWarpSpecializedAdapterINS1F_15DefaultEpilogueISI_SJ_SJ_NS1E_6thread17LinearCombinationISI_Li1EffLNS1J_9ScaleType4KindE0ELNS_15FloatRoundStyleE2ESI_EENS1_15EpilogueDefaultEEEEEvvEEEEvNT_6ParamsE)
        /*0008*/ 	.word	0x000000a8


	//----- nvinfo : EIATTR_FRAME_SIZE
	.align		4
.L_12:
        /*000c*/ 	.byte	0x04, 0x11
        /*000e*/ 	.short	(.L_14 - .L_13)
	.align		4
.L_13:
        /*0010*/ 	.word	index@(_ZN7cutlass13device_kernelINS_4gemm6kernel13GemmUniversalIN4cute5tupleIJiiiiEEENS1_10collective13CollectiveMmaINS1_37MainloopSm90TmaGmmaWarpSpecializedFP8ILi2ENS5_IJNS4_1CILi1EEESB_SB_EEENS1_35KernelTmaWarpSpecializedCooperativeEEENS5_IJNSA_ILi512EEENSA_ILi128EEESG_EEENS_12float_e4m3_tENS5_IJlSB_lEEESI_SJ_NS4_8TiledMMAINS4_8MMA_AtomIJNS4_4SM904GMMA31MMA_64x128x32_F32E4M3E4M3_SS_TNILNSN_7ScaleInE1ELSP_1EEEEEENS4_6LayoutINS5_IJNSA_ILi2EEESB_SB_EEENS5_IJSB_NSA_ILi0EEESV_EEEEENS5_IJNS4_10UnderscoreESY_SY_EEEEENS4_13SM90_TMA_LOADENS4_14ComposedLayoutINS4_7SwizzleILi3ELi4ELi3EEENS4_18smem_ptr_flag_bitsILi8EEENSS_INS5_IJNSA_ILi8EEESG_EEENS5_IJSG_SB_EEEEEEEvNS4_8identityES11_S1B_vS1C_EENS_8epilogue10collective6detail29Sm90TmaWarpSpecializedAdapterINS1F_15DefaultEpilogueISI_SJ_SJ_NS1E_6thread17LinearCombinationISI_Li1EffLNS1J_9ScaleType4KindE0ELNS_15FloatRoundStyleE2ESI_EENS1_15EpilogueDefaultEEEEEvvEEEEvNT_6ParamsE)
        /*0014*/ 	.word	0x000008c8


	//----- nvinfo : EIATTR_MIN_STACK_SIZE
	.align		4
.L_14:
        /*0018*/ 	.byte	0x04, 0x12
        /*001a*/ 	.short	(.L_16 - .L_15)
	.align		4
.L_15:
        /*001c*/ 	.word	index@(_ZN7cutlass13device_kernelINS_4gemm6kernel13GemmUniversalIN4cute5tupleIJiiiiEEENS1_10collective13CollectiveMmaINS1_37MainloopSm90TmaGmmaWarpSpecializedFP8ILi2ENS5_IJNS4_1CILi1EEESB_SB_EEENS1_35KernelTmaWarpSpecializedCooperativeEEENS5_IJNSA_ILi512EEENSA_ILi128EEESG_EEENS_12float_e4m3_tENS5_IJlSB_lEEESI_SJ_NS4_8TiledMMAINS4_8MMA_AtomIJNS4_4SM904GMMA31MMA_64x128x32_F32E4M3E4M3_SS_TNILNSN_7ScaleInE1ELSP_1EEEEEENS4_6LayoutINS5_IJNSA_ILi2EEESB_SB_EEENS5_IJSB_NSA_ILi0EEESV_EEEEENS5_IJNS4_10UnderscoreESY_SY_EEEEENS4_13SM90_TMA_LOADENS4_14ComposedLayoutINS4_7SwizzleILi3ELi4ELi3EEENS4_18smem_ptr_flag_bitsILi8EEENSS_INS5_IJNSA_ILi8EEESG_EEENS5_IJSG_SB_EEEEEEEvNS4_8identityES11_S1B_vS1C_EENS_8epilogue10collective6detail29Sm90TmaWarpSpecializedAdapterINS1F_15DefaultEpilogueISI_SJ_SJ_NS1E_6thread17LinearCombinationISI_Li1EffLNS1J_9ScaleType4KindE0ELNS_15FloatRoundStyleE2ESI_EENS1_15EpilogueDefaultEEEEEvvEEEEvNT_6ParamsE)
        /*0020*/ 	.word	0x000008c8
.L_16:


//--------------------- .nv.compat                --------------------------
	.section	.nv.compat,"",@"SHT_CUDA_COMPAT_INFO"
	.align	4
        /*0000*/ 	.byte	0x02, 0x09, 0x01, 0x00, 0x02, 0x02, 0x04, 0x00, 0x02, 0x05, 0x05, 0x00, 0x03, 0x07, 0x01, 0x01
        /*0010*/ 	.byte	0x02, 0x03, 0x01, 0x00, 0x02, 0x06, 0x01, 0x00, 0x04, 0x0b, 0x08, 0x00, 0x00, 0x00, 0x00, 0x00
        /*0020*/ 	.byte	0x00, 0x00, 0x00, 0x00


//--------------------- .nv.info._ZN7cutlass13device_kernelINS_4gemm6kernel13GemmUniversalIN4cute5tupleIJiiiiEEENS1_10collective13CollectiveMmaINS1_37MainloopSm90TmaGmmaWarpSpecializedFP8ILi2ENS5_IJNS4_1CILi1EEESB_SB_EEENS1_35KernelTmaWarpSpecializedCooperativeEEENS5_IJNSA_ILi512EEENSA_ILi128EEESG_EEENS_12float_e4m3_tENS5_IJlSB_lEEESI_SJ_NS4_8TiledMMAINS4_8MMA_AtomIJNS4_4SM904GMMA31MMA_64x128x32_F32E4M3E4M3_SS_TNILNSN_7ScaleInE1ELSP_1EEEEEENS4_6LayoutINS5_IJNSA_ILi2EEESB_SB_EEENS5_IJSB_NSA_ILi0EEESV_EEEEENS5_IJNS4_10UnderscoreESY_SY_EEEEENS4_13SM90_TMA_LOADENS4_14ComposedLayoutINS4_7SwizzleILi3ELi4ELi3EEENS4_18smem_ptr_flag_bitsILi8EEENSS_INS5_IJNSA_ILi8EEESG_EEENS5_IJSG_SB_EEEEEEEvNS4_8identityES11_S1B_vS1C_EENS_8epilogue10collective6detail29Sm90TmaWarpSpecializedAdapterINS1F_15DefaultEpilogueISI_SJ_SJ_NS1E_6thread17LinearCombinationISI_Li1EffLNS1J_9ScaleType4KindE0ELNS_15FloatRoundStyleE2ESI_EENS1_15EpilogueDefaultEEEEEvvEEEEvNT_6ParamsE --------------------------
	.section	.nv.info._ZN7cutlass13device_kernelINS_4gemm6kernel13GemmUniversalIN4cute5tupleIJiiiiEEENS1_10collective13CollectiveMmaINS1_37MainloopSm90TmaGmmaWarpSpecializedFP8ILi2ENS5_IJNS4_1CILi1EEESB_SB_EEENS1_35KernelTmaWarpSpecializedCooperativeEEENS5_IJNSA_ILi512EEENSA_ILi128EEESG_EEENS_12float_e4m3_tENS5_IJlSB_lEEESI_SJ_NS4_8TiledMMAINS4_8MMA_AtomIJNS4_4SM904GMMA31MMA_64x128x32_F32E4M3E4M3_SS_TNILNSN_7ScaleInE1ELSP_1EEEEEENS4_6LayoutINS5_IJNSA_ILi2EEESB_SB_EEENS5_IJSB_NSA_ILi0EEESV_EEEEENS5_IJNS4_10UnderscoreESY_SY_EEEEENS4_13SM90_TMA_LOADENS4_14ComposedLayoutINS4_7SwizzleILi3ELi4ELi3EEENS4_18smem_ptr_flag_bitsILi8EEENSS_INS5_IJNSA_ILi8EEESG_EEENS5_IJSG_SB_EEEEEEEvNS4_8identityES11_S1B_vS1C_EENS_8epilogue10collective6detail29Sm90TmaWarpSpecializedAdapterINS1F_15DefaultEpilogueISI_SJ_SJ_NS1E_6thread17LinearCombinationISI_Li1EffLNS1J_9ScaleType4KindE0ELNS_15FloatRoundStyleE2ESI_EENS1_15EpilogueDefaultEEEEEvvEEEEvNT_6ParamsE,"",@"SHT_CUDA_INFO"
	.sectionflags	@""
	.align	4


	//----- nvinfo : EIATTR_CUDA_API_VERSION
	.align		4
        /*0000*/ 	.byte	0x04, 0x37
        /*0002*/ 	.short	(.L_18 - .L_17)
.L_17:
        /*0004*/ 	.word	0x00000082


	//----- nvinfo : EIATTR_KPARAM_INFO
	.align		4
.L_18:
        /*0008*/ 	.byte	0x04, 0x17
        /*000a*/ 	.short	(.L_20 - .L_19)
.L_19:
        /*000c*/ 	.word	0x00000000
        /*0010*/ 	.short	0x0000
        /*0012*/ 	.short	0x0070
        /*0014*/ 	.byte	0x00, 0xf0, 0x01, 0x10


	//----- nvinfo : EIATTR_SPARSE_MMA_MASK
	.align		4
.L_20:
        /*0018*/ 	.byte	0x03, 0x50
        /*001a*/ 	.short	0x0000


	//----- nvinfo : EIATTR_MAXREG_COUNT
	.align		4
        /*001c*/ 	.byte	0x03, 0x1b
        /*001e*/ 	.short	0x00a8


	//----- nvinfo : EIATTR_NUM_BARRIERS
	.align		4
        /*0020*/ 	.byte	0x02, 0x4c
        /*0022*/ 	.byte	0x01
	.zero		1


	//----- nvinfo : EIATTR_ANNOTATIONS
	.align		4
        /*0024*/ 	.byte	0x04, 0x55
        /*0026*/ 	.short	(.L_22 - .L_21)


	//   ....[0]....
.L_21:
        /*0028*/ 	.word	0x00000001
        /*002c*/ 	.byte	0x70, 0x05, 0x00, 0x00, 0x01, 0x00, 0x00, 0x00, 0x90, 0x05, 0x00, 0x00, 0x01, 0x00, 0x00, 0x00
        /* <DEDUP_REMOVED lines=1688> */
        /*69bc*/ 	.byte	0xe0, 0x02, 0x03, 0x00, 0x01, 0x00, 0x00, 0x00, 0x30, 0x03, 0x03, 0x00


	//----- nvinfo : EIATTR_MERCURY_ISA_VERSION
	.align		4
.L_22:
        /*69c8*/ 	.byte	0x03, 0x5f
        /*69ca*/ 	.short	0x0101


	//----- nvinfo : EIATTR_INT_WARP_WIDE_INSTR_OFFSETS
	.align		4
        /*69cc*/ 	.byte	0x04, 0x31
        /*69ce*/ 	.short	(.L_24 - .L_23)


	//   ....[0]....
.L_23:
        /*69d0*/ 	.word	0x00000450


	//   ....[1]....
        /*69d4*/ 	.word	0x00000470


	//   ....[2]....
        /*69d8*/ 	.word	0x00000580


	//----- nvinfo : EIATTR_COOP_GROUP_MASK_REGIDS
	.align		4
.L_24:
        /*69dc*/ 	.byte	0x04, 0x29
        /*69de*/ 	.short	(.L_26 - .L_25)


	//   ....[0]....
.L_25:
        /*69e0*/ 	.word	0xffffffff


	//   ....[1]....
        /*69e4*/ 	.word	0xffffffff


	//   ....[2]....
        /*69e8*/ 	.word	0xffffffff


	//   ....[3]....
        /*69ec*/ 	.word	0xffffffff


	//   ....[4]....
        /*69f0*/ 	.word	0xffffffff


	//----- nvinfo : EIATTR_COOP_GROUP_INSTR_OFFSETS
	.align		4
.L_26:
        /*69f4*/ 	.byte	0x04, 0x28
        /*69f6*/ 	.short	(.L_28 - .L_27)


	//   ....[0]....
.L_27:
        /*69f8*/ 	.word	0x00000070


	//   ....[1]....
        /*69fc*/ 	.word	0x00000080


	//   ....[2]....
        /*6a00*/ 	.word	0x000001a0


	//   ....[3]....
        /*6a04*/ 	.word	0x00000380


	//   ....[4]....
        /*6a08*/ 	.word	0x00002710


	//----- nvinfo : EIATTR_REG_RECONFIG
	.align		4
.L_28:
        /*6a0c*/ 	.byte	0x01, 0x54
	.zero		2


	//----- nvinfo : EIATTR_MBARRIER_INSTR_OFFSETS
	.align		4
        /*6a10*/ 	.byte	0x04, 0x39
        /*6a12*/ 	.short	(.L_30 - .L_29)


	//   ....[0]....
.L_29:
        /*6a14*/ 	.word	0x00000320
        /*6a18*/ 	.word	0x000000ff
        /*6a1c*/ 	.word	0x00000000
        /*6a20*/ 	.short	0x0100
        /*6a22*/ 	.byte	0x0a
	.zero		1


	//   ....[1]....
        /*6a24*/ 	.word	0x00000330
        /*6a28*/ 	.word	0x000000ff
        /*6a2c*/ 	.word	0x00000010
        /*6a30*/ 	.short	0x0100
        /*6a32*/ 	.byte	0x0a
	.zero		1


	//   ....[2]....
        /*6a34*/ 	.word	0x00000340
        /*6a38*/ 	.word	0x000000ff
        /*6a3c*/ 	.word	0x00000008
        /*6a40*/ 	.short	0x0100
        /*6a42*/ 	.byte	0x0a
	.zero		1


	//   ....[3]....
        /*6a44*/ 	.word	0x00000350
        /*6a48*/ 	.word	0x000000ff
        /*6a4c*/ 	.word	0x00000018
        /*6a50*/ 	.short	0x0100
        /*6a52*/ 	.byte	0x0a
	.zero		1


	//   ....[4]....
        /*6a54*/ 	.word	0x000005b0
        /*6a58*/ 	.word	0x000000ff
        /*6a5c*/ 	.word	0x00000030
        /*6a60*/ 	.short	0x0100
        /*6a62*/ 	.byte	0x08
	.zero		1


	//   ....[5]....
        /*6a64*/ 	.word	0x000005c0
        /*6a68*/ 	.word	0x000000ff
        /*6a6c*/ 	.word	0x00000038
        /*6a70*/ 	.short	0x0100
        /*6a72*/ 	.byte	0x08
	.zero		1


	//   ....[6]....
        /*6a74*/ 	.word	0x00002b10
        /*6a78*/ 	.word	0x000000ff
        /*6a7c*/ 	.word	0x00000000
        /*6a80*/ 	.short	0x010a
        /*6a82*/ 	.byte	0x14
	.zero		1


	//   ....[7]....
        /*6a84*/ 	.word	0x00002b50
        /*6a88*/ 	.word	0x000000ff
        /*6a8c*/ 	.word	0x00000000
        /*6a90*/ 	.short	0x010a
        /*6a92*/ 	.byte	0x14
	.zero		1


	//   ....[8]....
        /*6a94*/ 	.word	0x00008120
        /*6a98*/ 	.word	0x000000ff
        /*6a9c*/ 	.word	0x00000000
        /*6aa0*/ 	.short	0x010a
        /*6aa2*/ 	.byte	0x16
	.zero		1


	//   ....[9]....
        /*6aa4*/ 	.word	0x00008160
        /*6aa8*/ 	.word	0x000000ff
        /*6aac*/ 	.word	0x00000000
        /*6ab0*/ 	.short	0x010a
        /*6ab2*/ 	.byte	0x16
	.zero		1


	//   ....[10]....
        /*6ab4*/ 	.word	0x0000e5e0
        /*6ab8*/ 	.word	0x000000ff
        /*6abc*/ 	.word	0x00000000
        /*6ac0*/ 	.short	0x0101
        /*6ac2*/ 	.byte	0x15
	.zero		1


	//   ....[11]....
        /*6ac4*/ 	.word	0x00011c60
        /*6ac8*/ 	.word	0x000000ff
        /*6acc*/ 	.word	0x00000000
        /*6ad0*/ 	.short	0x0101
        /*6ad2*/ 	.byte	0x0f
	.zero		1


	//   ....[12]....
        /*6ad4*/ 	.word	0x0002f660
        /*6ad8*/ 	.word	0x00000010
        /*6adc*/ 	.word	0x00000010
        /*6ae0*/ 	.short	0x010a
        /*6ae2*/ 	.byte	0x3f
	.zero		1


	//   ....[13]....
        /*6ae4*/ 	.word	0x0002fa40
        /*6ae8*/ 	.word	0x00000002
        /*6aec*/ 	.word	0x00000038
        /*6af0*/ 	.short	0x0101
        /*6af2*/ 	.byte	0x3f
	.zero		1


	//   ....[14]....
        /*6af4*/ 	.word	0x00030190
        /*6af8*/ 	.word	0x00000005
        /*6afc*/ 	.word	0x00000000
        /*6b00*/ 	.short	0x010a
        /*6b02*/ 	.byte	0x3f
	.zero		1


	//   ....[15]....
        /*6b04*/ 	.word	0x00030220
        /*6b08*/ 	.word	0x00000003
        /*6b0c*/ 	.word	0x00000000
        /*6b10*/ 	.short	0x010a
        /*6b12*/ 	.byte	0x3f
	.zero		1


	//   ....[16]....
        /*6b14*/ 	.word	0x00030290
        /*6b18*/ 	.word	0x00000003
        /*6b1c*/ 	.word	0x00000000
        /*6b20*/ 	.short	0x010a
        /*6b22*/ 	.byte	0x3f
	.zero		1


	//   ....[17]....
        /*6b24*/ 	.word	0x00030300
        /*6b28*/ 	.word	0x00000000
        /*6b2c*/ 	.word	0x00000000
        /*6b30*/ 	.short	0x010a
        /*6b32*/ 	.byte	0x3f
	.zero		1


	//   ....[18]....
        /*6b34*/ 	.word	0x000303e0
        /*6b38*/ 	.word	0x00000010
        /*6b3c*/ 	.word	0x00000010
        /*6b40*/ 	.short	0x010a
        /*6b42*/ 	.byte	0x3f
	.zero		1


	//   ....[19]....
        /*6b44*/ 	.word	0x000304c0
        /*6b48*/ 	.word	0x00000005
        /*6b4c*/ 	.word	0x00000000
        /*6b50*/ 	.short	0x010a
        /*6b52*/ 	.byte	0x3f
	.zero		1


	//----- nvinfo : EIATTR_NUM_MBARRIERS
	.align		4
.L_30:
        /*6b54*/ 	.byte	0x03, 0x38
        /*6b56*/ 	.short	0x0006


	//----- nvinfo : EIATTR_EXIT_INSTR_OFFSETS
	.align		4
        /*6b58*/ 	.byte	0x04, 0x1c
        /*6b5a*/ 	.short	(.L_32 - .L_31)


	//   ....[0]....
.L_31:
        /*6b5c*/ 	.word	0x00000620


	//   ....[1]....
        /*6b60*/ 	.word	0x00000f80


	//   ....[2]....
        /*6b64*/ 	.word	0x0002ec70


	//   ....[3]....
        /*6b68*/ 	.word	0x0002f2f0


	//   ....[4]....
        /*6b6c*/ 	.word	0x00030270


	//----- nvinfo : EIATTR_MAX_THREADS
	.align		4
.L_32:
        /*6b70*/ 	.byte	0x04, 0x05
        /*6b72*/ 	.short	(.L_34 - .L_33)
.L_33:
        /*6b74*/ 	.word	0x00000180
        /*6b78*/ 	.word	0x00000001
        /*6b7c*/ 	.word	0x00000001


	//----- nvinfo : EIATTR_CRS_STACK_SIZE
	.align		4
.L_34:
        /*6b80*/ 	.byte	0x04, 0x1e
        /*6b82*/ 	.short	(.L_36 - .L_35)
.L_35:
        /*6b84*/ 	.word	0x00000000


	//----- nvinfo : EIATTR_CBANK_PARAM_SIZE
	.align		4
.L_36:
        /*6b88*/ 	.byte	0x03, 0x19
        /*6b8a*/ 	.short	0x0470


	//----- nvinfo : EIATTR_PARAM_CBANK
	.align		4
        /*6b8c*/ 	.byte	0x04, 0x0a
        /*6b8e*/ 	.short	(.L_38 - .L_37)
	.align		4
.L_37:
        /*6b90*/ 	.word	index@(.nv.constant0._ZN7cutlass13device_kernelINS_4gemm6kernel13GemmUniversalIN4cute5tupleIJiiiiEEENS1_10collective13CollectiveMmaINS1_37MainloopSm90TmaGmmaWarpSpecializedFP8ILi2ENS5_IJNS4_1CILi1EEESB_SB_EEENS1_35KernelTmaWarpSpecializedCooperativeEEENS5_IJNSA_ILi512EEENSA_ILi128EEESG_EEENS_12float_e4m3_tENS5_IJlSB_lEEESI_SJ_NS4_8TiledMMAINS4_8MMA_AtomIJNS4_4SM904GMMA31MMA_64x128x32_F32E4M3E4M3_SS_TNILNSN_7ScaleInE1ELSP_1EEEEEENS4_6LayoutINS5_IJNSA_ILi2EEESB_SB_EEENS5_IJSB_NSA_ILi0EEESV_EEEEENS5_IJNS4_10UnderscoreESY_SY_EEEEENS4_13SM90_TMA_LOADENS4_14ComposedLayoutINS4_7SwizzleILi3ELi4ELi3EEENS4_18smem_ptr_flag_bitsILi8EEENSS_INS5_IJNSA_ILi8EEESG_EEENS5_IJSG_SB_EEEEEEEvNS4_8identityES11_S1B_vS1C_EENS_8epilogue10collective6detail29Sm90TmaWarpSpecializedAdapterINS1F_15DefaultEpilogueISI_SJ_SJ_NS1E_6thread17LinearCombinationISI_Li1EffLNS1J_9ScaleType4KindE0ELNS_15FloatRoundStyleE2ESI_EENS1_15EpilogueDefaultEEEEEvvEEEEvNT_6ParamsE)
        /*6b94*/ 	.short	0x0210
        /*6b96*/ 	.short	0x0470


	//----- nvinfo : EIATTR_SW_WAR
	.align		4
.L_38:
        /*6b98*/ 	.byte	0x04, 0x36
        /*6b9a*/ 	.short	(.L_40 - .L_39)
.L_39:
        /*6b9c*/ 	.word	0x00000008
.L_40:


//--------------------- .nv.callgraph             --------------------------
	.section	.nv.callgraph,"",@"SHT_CUDA_CALLGRAPH"
	.align	4
	.sectionentsize	8
	.align		4
        /*0000*/ 	.word	0x00000000
	.align		4
        /*0004*/ 	.word	0xffffffff
	.align		4
        /*0008*/ 	.word	0x00000000
	.align		4
        /*000c*/ 	.word	0xfffffffe
	.align		4
        /*0010*/ 	.word	0x00000000
	.align		4
        /*0014*/ 	.word	0xfffffffd
	.align		4
        /*0018*/ 	.word	0x00000000
	.align		4
        /*001c*/ 	.word	0xfffffffc


//--------------------- .nv.constant4             --------------------------
	.section	.nv.constant4,"a",@progbits
	.align	8
	.align		8
.nv.constant4:
        /*0000*/ 	.dword	_ZN39_INTERNAL_5e038837_4_k_cu_03397823_76434cuda3std3__45__cpo5beginE
	.align		8
        /*0008*/ 	.dword	_ZN39_INTERNAL_5e038837_4_k_cu_03397823_76434cuda3std3__45__cpo3endE
	.align		8
        /*0010*/ 	.dword	_ZN39_INTERNAL_5e038837_4_k_cu_03397823_76434cuda3std3__45__cpo6cbeginE
	.align		8
        /*0018*/ 	.dword	_ZN39_INTERNAL_5e038837_4_k_cu_03397823_76434cuda3std3__45__cpo4cendE
	.align		8
        /*0020*/ 	.dword	_ZN39_INTERNAL_5e038837_4_k_cu_03397823_76434cuda3std3__441_GLOBAL__N__5e038837_4_k_cu_03397823_76436ignoreE
	.align		8
        /*0028*/ 	.dword	_ZN39_INTERNAL_5e038837_4_k_cu_03397823_76434cuda3std3__419piecewise_constructE
	.align		8
        /*0030*/ 	.dword	_ZN39_INTERNAL_5e038837_4_k_cu_03397823_76434cuda3std3__48in_placeE
	.align		8
        /*0038*/ 	.dword	_ZN39_INTERNAL_5e038837_4_k_cu_03397823_76434cuda3std6ranges3__45__cpo4swapE
	.align		8
        /*0040*/ 	.dword	_ZN39_INTERNAL_5e038837_4_k_cu_03397823_76434cuda3std6ranges3__45__cpo9iter_moveE
	.align		8
        /*0048*/ 	.dword	_ZN39_INTERNAL_5e038837_4_k_cu_03397823_76434cute7productE
	.align		8
        /*0050*/ 	.dword	_ZN39_INTERNAL_5e038837_4_k_cu_03397823_76434cute1_E


//--------------------- .text._ZN7cutlass13device_kernelINS_4gemm6kernel13GemmUniversalIN4cute5tupleIJiiiiEEENS1_10collective13CollectiveMmaINS1_37MainloopSm90TmaGmmaWarpSpecializedFP8ILi2ENS5_IJNS4_1CILi1EEESB_SB_EEENS1_35KernelTmaWarpSpecializedCooperativeEEENS5_IJNSA_ILi512EEENSA_ILi128EEESG_EEENS_12float_e4m3_tENS5_IJlSB_lEEESI_SJ_NS4_8TiledMMAINS4_8MMA_AtomIJNS4_4SM904GMMA31MMA_64x128x32_F32E4M3E4M3_SS_TNILNSN_7ScaleInE1ELSP_1EEEEEENS4_6LayoutINS5_IJNSA_ILi2EEESB_SB_EEENS5_IJSB_NSA_ILi0EEESV_EEEEENS5_IJNS4_10UnderscoreESY_SY_EEEEENS4_13SM90_TMA_LOADENS4_14ComposedLayoutINS4_7SwizzleILi3ELi4ELi3EEENS4_18smem_ptr_flag_bitsILi8EEENSS_INS5_IJNSA_ILi8EEESG_EEENS5_IJSG_SB_EEEEEEEvNS4_8identityES11_S1B_vS1C_EENS_8epilogue10collective6detail29Sm90TmaWarpSpecializedAdapterINS1F_15DefaultEpilogueISI_SJ_SJ_NS1E_6thread17LinearCombinationISI_Li1EffLNS1J_9ScaleType4KindE0ELNS_15FloatRoundStyleE2ESI_EENS1_15EpilogueDefaultEEEEEvvEEEEvNT_6ParamsE --------------------------
	.section	.text._ZN7cutlass13device_kernelINS_4gemm6kernel13GemmUniversalIN4cute5tupleIJiiiiEEENS1_10collective13CollectiveMmaINS1_37MainloopSm90TmaGmmaWarpSpecializedFP8ILi2ENS5_IJNS4_1CILi1EEESB_SB_EEENS1_35KernelTmaWarpSpecializedCooperativeEEENS5_IJNSA_ILi512EEENSA_ILi128EEESG_EEENS_12float_e4m3_tENS5_IJlSB_lEEESI_SJ_NS4_8TiledMMAINS4_8MMA_AtomIJNS4_4SM904GMMA31MMA_64x128x32_F32E4M3E4M3_SS_TNILNSN_7ScaleInE1ELSP_1EEEEEENS4_6LayoutINS5_IJNSA_ILi2EEESB_SB_EEENS5_IJSB_NSA_ILi0EEESV_EEEEENS5_IJNS4_10UnderscoreESY_SY_EEEEENS4_13SM90_TMA_LOADENS4_14ComposedLayoutINS4_7SwizzleILi3ELi4ELi3EEENS4_18smem_ptr_flag_bitsILi8EEENSS_INS5_IJNSA_ILi8EEESG_EEENS5_IJSG_SB_EEEEEEEvNS4_8identityES11_S1B_vS1C_EENS_8epilogue10collective6detail29Sm90TmaWarpSpecializedAdapterINS1F_15DefaultEpilogueISI_SJ_SJ_NS1E_6thread17LinearCombinationISI_Li1EffLNS1J_9ScaleType4KindE0ELNS_15FloatRoundStyleE2ESI_EENS1_15EpilogueDefaultEEEEEvvEEEEvNT_6ParamsE,"ax",@progbits
	.align	128
.text._ZN7cutlass13device_kernelINS_4gemm6kernel13GemmUniversalIN4cute5tupleIJiiiiEEENS1_10collective13CollectiveMmaINS1_37MainloopSm90TmaGmmaWarpSpecializedFP8ILi2ENS5_IJNS4_1CILi1EEESB_SB_EEENS1_35KernelTmaWarpSpecializedCooperativeEEENS5_IJNSA_ILi512EEENSA_ILi128EEESG_EEENS_12float_e4m3_tENS5_IJlSB_lEEESI_SJ_NS4_8TiledMMAINS4_8MMA_AtomIJNS4_4SM904GMMA31MMA_64x128x32_F32E4M3E4M3_SS_TNILNSN_7ScaleInE1ELSP_1EEEEEENS4_6LayoutINS5_IJNSA_ILi2EEESB_SB_EEENS5_IJSB_NSA_ILi0EEESV_EEEEENS5_IJNS4_10UnderscoreESY_SY_EEEEENS4_13SM90_TMA_LOADENS4_14ComposedLayoutINS4_7SwizzleILi3ELi4ELi3EEENS4_18smem_ptr_flag_bitsILi8EEENSS_INS5_IJNSA_ILi8EEESG_EEENS5_IJSG_SB_EEEEEEEvNS4_8identityES11_S1B_vS1C_EENS_8epilogue10collective6detail29Sm90TmaWarpSpecializedAdapterINS1F_15DefaultEpilogueISI_SJ_SJ_NS1E_6thread17LinearCombinationISI_Li1EffLNS1J_9ScaleType4KindE0ELNS_15FloatRoundStyleE2ESI_EENS1_15EpilogueDefaultEEEEEvvEEEEvNT_6ParamsE:
        .type           _ZN7cutlass13device_kernelINS_4gemm6kernel13GemmUniversalIN4cute5tupleIJiiiiEEENS1_10collective13CollectiveMmaINS1_37MainloopSm90TmaGmmaWarpSpecializedFP8ILi2ENS5_IJNS4_1CILi1EEESB_SB_EEENS1_35KernelTmaWarpSpecializedCooperativeEEENS5_IJNSA_ILi512EEENSA_ILi128EEESG_EEENS_12float_e4m3_tENS5_IJlSB_lEEESI_SJ_NS4_8TiledMMAINS4_8MMA_AtomIJNS4_4SM904GMMA31MMA_64x128x32_F32E4M3E4M3_SS_TNILNSN_7ScaleInE1ELSP_1EEEEEENS4_6LayoutINS5_IJNSA_ILi2EEESB_SB_EEENS5_IJSB_NSA_ILi0EEESV_EEEEENS5_IJNS4_10UnderscoreESY_SY_EEEEENS4_13SM90_TMA_LOADENS4_14ComposedLayoutINS4_7SwizzleILi3ELi4ELi3EEENS4_18smem_ptr_flag_bitsILi8EEENSS_INS5_IJNSA_ILi8EEESG_EEENS5_IJSG_SB_EEEEEEEvNS4_8identityES11_S1B_vS1C_EENS_8epilogue10collective6detail29Sm90TmaWarpSpecializedAdapterINS1F_15DefaultEpilogueISI_SJ_SJ_NS1E_6thread17LinearCombinationISI_Li1EffLNS1J_9ScaleType4KindE0ELNS_15FloatRoundStyleE2ESI_EENS1_15EpilogueDefaultEEEEEvvEEEEvNT_6ParamsE,@function
        .size           _ZN7cutlass13device_kernelINS_4gemm6kernel13GemmUniversalIN4cute5tupleIJiiiiEEENS1_10collective13CollectiveMmaINS1_37MainloopSm90TmaGmmaWarpSpecializedFP8ILi2ENS5_IJNS4_1CILi1EEESB_SB_EEENS1_35KernelTmaWarpSpecializedCooperativeEEENS5_IJNSA_ILi512EEENSA_ILi128EEESG_EEENS_12float_e4m3_tENS5_IJlSB_lEEESI_SJ_NS4_8TiledMMAINS4_8MMA_AtomIJNS4_4SM904GMMA31MMA_64x128x32_F32E4M3E4M3_SS_TNILNSN_7ScaleInE1ELSP_1EEEEEENS4_6LayoutINS5_IJNSA_ILi2EEESB_SB_EEENS5_IJSB_NSA_ILi0EEESV_EEEEENS5_IJNS4_10UnderscoreESY_SY_EEEEENS4_13SM90_TMA_LOADENS4_14ComposedLayoutINS4_7SwizzleILi3ELi4ELi3EEENS4_18smem_ptr_flag_bitsILi8EEENSS_INS5_IJNSA_ILi8EEESG_EEENS5_IJSG_SB_EEEEEEEvNS4_8identityES11_S1B_vS1C_EENS_8epilogue10collective6detail29Sm90TmaWarpSpecializedAdapterINS1F_15DefaultEpilogueISI_SJ_SJ_NS1E_6thread17LinearCombinationISI_Li1EffLNS1J_9ScaleType4KindE0ELNS_15FloatRoundStyleE2ESI_EENS1_15EpilogueDefaultEEEEEvvEEEEvNT_6ParamsE,(.L_x_133 - _ZN7cutlass13device_kernelINS_4gemm6kernel13GemmUniversalIN4cute5tupleIJiiiiEEENS1_10collective13CollectiveMmaINS1_37MainloopSm90TmaGmmaWarpSpecializedFP8ILi2ENS5_IJNS4_1CILi1EEESB_SB_EEENS1_35KernelTmaWarpSpecializedCooperativeEEENS5_IJNSA_ILi512EEENSA_ILi128EEESG_EEENS_12float_e4m3_tENS5_IJlSB_lEEESI_SJ_NS4_8TiledMMAINS4_8MMA_AtomIJNS4_4SM904GMMA31MMA_64x128x32_F32E4M3E4M3_SS_TNILNSN_7ScaleInE1ELSP_1EEEEEENS4_6LayoutINS5_IJNSA_ILi2EEESB_SB_EEENS5_IJSB_NSA_ILi0EEESV_EEEEENS5_IJNS4_10UnderscoreESY_SY_EEEEENS4_13SM90_TMA_LOADENS4_14ComposedLayoutINS4_7SwizzleILi3ELi4ELi3EEENS4_18smem_ptr_flag_bitsILi8EEENSS_INS5_IJNSA_ILi8EEESG_EEENS5_IJSG_SB_EEEEEEEvNS4_8identityES11_S1B_vS1C_EENS_8epilogue10collective6detail29Sm90TmaWarpSpecializedAdapterINS1F_15DefaultEpilogueISI_SJ_SJ_NS1E_6thread17LinearCombinationISI_Li1EffLNS1J_9ScaleType4KindE0ELNS_15FloatRoundStyleE2ESI_EENS1_15EpilogueDefaultEEEEEvvEEEEvNT_6ParamsE)
        .other          _ZN7cutlass13device_kernelINS_4gemm6kernel13GemmUniversalIN4cute5tupleIJiiiiEEENS1_10collective13CollectiveMmaINS1_37MainloopSm90TmaGmmaWarpSpecializedFP8ILi2ENS5_IJNS4_1CILi1EEESB_SB_EEENS1_35KernelTmaWarpSpecializedCooperativeEEENS5_IJNSA_ILi512EEENSA_ILi128EEESG_EEENS_12float_e4m3_tENS5_IJlSB_lEEESI_SJ_NS4_8TiledMMAINS4_8MMA_AtomIJNS4_4SM904GMMA31MMA_64x128x32_F32E4M3E4M3_SS_TNILNSN_7ScaleInE1ELSP_1EEEEEENS4_6LayoutINS5_IJNSA_ILi2EEESB_SB_EEENS5_IJSB_NSA_ILi0EEESV_EEEEENS5_IJNS4_10UnderscoreESY_SY_EEEEENS4_13SM90_TMA_LOADENS4_14ComposedLayoutINS4_7SwizzleILi3ELi4ELi3EEENS4_18smem_ptr_flag_bitsILi8EEENSS_INS5_IJNSA_ILi8EEESG_EEENS5_IJSG_SB_EEEEEEEvNS4_8identityES11_S1B_vS1C_EENS_8epilogue10collective6detail29Sm90TmaWarpSpecializedAdapterINS1F_15DefaultEpilogueISI_SJ_SJ_NS1E_6thread17LinearCombinationISI_Li1EffLNS1J_9ScaleType4KindE0ELNS_15FloatRoundStyleE2ESI_EENS1_15EpilogueDefaultEEEEEvvEEEEvNT_6ParamsE,@"STO_CUDA_ENTRY STV_DEFAULT"
_ZN7cutlass13device_kernelINS_4gemm6kernel13GemmUniversalIN4cute5tupleIJiiiiEEENS1_10collective13CollectiveMmaINS1_37MainloopSm90TmaGmmaWarpSpecializedFP8ILi2ENS5_IJNS4_1CILi1EEESB_SB_EEENS1_35KernelTmaWarpSpecializedCooperativeEEENS5_IJNSA_ILi512EEENSA_ILi128EEESG_EEENS_12float_e4m3_tENS5_IJlSB_lEEESI_SJ_NS4_8TiledMMAINS4_8MMA_AtomIJNS4_4SM904GMMA31MMA_64x128x32_F32E4M3E4M3_SS_TNILNSN_7ScaleInE1ELSP_1EEEEEENS4_6LayoutINS5_IJNSA_ILi2EEESB_SB_EEENS5_IJSB_NSA_ILi0EEESV_EEEEENS5_IJNS4_10UnderscoreESY_SY_EEEEENS4_13SM90_TMA_LOADENS4_14ComposedLayoutINS4_7SwizzleILi3ELi4ELi3EEENS4_18smem_ptr_flag_bitsILi8EEENSS_INS5_IJNSA_ILi8EEESG_EEENS5_IJSG_SB_EEEEEEEvNS4_8identityES11_S1B_vS1C_EENS_8epilogue10collective6detail29Sm90TmaWarpSpecializedAdapterINS1F_15DefaultEpilogueISI_SJ_SJ_NS1E_6thread17LinearCombinationISI_Li1EffLNS1J_9ScaleType4KindE0ELNS_15FloatRoundStyleE2ESI_EENS1_15EpilogueDefaultEEEEEvvEEEEvNT_6ParamsE:
[----:B------:R-:W0:Y:S02]  /*0000*/  LDC R1, c[0x0][0x28] ;  /* 0x00000a00ff017b82 */ /* 0x000e240000000800 */
[----:B0-----:R-:W-:Y:S01]  /*0010*/  VIADD R1, R1, 0xfffff738 ;  /* 0xfffff73801017836 */ /* 0x001fe20000000000 */
[----:B------:R-:W0:Y:S01]  /*0020*/  S2R R2, SR_TID.X ;  /* 0x0000000000027919 */ /* 0x000e220000002100 */
[----:B------:R-:W-:Y:S01]  /*0030*/  ELECT P0, URZ, PT ;  /* 0x00000000003f782f */ /* 0x000fe20003800000 */
[----:B------:R-:W-:Y:S01]  /*0040*/  BSSY B0, `(.L_x_0) ;  /* 0x0000015000007945 */ /* 0x000fe20003800000 */
[--C-:B0-----:R-:W-:Y:S02]  /*0050*/  SHF.R.U32.HI R0, RZ, 0x5, R2.reuse ;  /* 0x00000005ff007819 */ /* 0x101fe40000011602 */
[----:B------:R-:W-:-:S03]  /*0060*/  SHF.R.U32.HI R2, RZ, 0x7, R2 ;  /* 0x00000007ff027819 */ /* 0x000fc60000011602 */
[----:B------:R-:W0:Y:S04]  /*0070*/  SHFL.IDX PT, R3, R0, RZ, 0x1f ;  /* 0x00001fff00037589 */ /* 0x000e2800000e0000 */
[----:B------:R-:W1:Y:S01]  /*0080*/  SHFL.IDX PT, R2, R2, RZ, 0x1f ;  /* 0x00001fff02027589 */ /* 0x000e6200000e0000 */
[----:B0-----:R-:W-:Y:S02]  /*0090*/  R2UR UR4, R3 ;  /* 0x00000000030472ca */ /* 0x001fe400000e0000 */
[----:B-1----:R-:W-:-:S11]  /*00a0*/  R2UR UR8, R2 ;  /* 0x00000000020872ca */ /* 0x002fd600000e0000 */
[----:B------:R-:W-:Y:S02]  /*00b0*/  USHF.R.S32.HI UR5, URZ, 0x1f, UR4 ;  /* 0x0000001f3f057899 */ /* 0x000fe40008011404 */
[----:B------:R-:W-:Y:S02]  /*00c0*/  ISETP.NE.OR P0, PT, RZ, UR4, !P0 ;  /* 0x00000004ff007c0c */ /* 0x000fe4000c705670 */
[----:B------:R-:W-:-:S04]  /*00d0*/  ULEA.HI UR5, UR5, UR4, URZ, 0x2 ;  /* 0x0000000405057291 */ /* 0x000fc8000f8f103f */
[----:B------:R-:W-:-:S04]  /*00e0*/  ULOP3.LUT UR5, UR5, 0xfffffffc, URZ, 0xc0, !UPT ;  /* 0xfffffffc05057892 */ /* 0x000fc8000f8ec03f */
[----:B------:R-:W-:-:S03]  /*00f0*/  UIADD3 UR7, UR4, -UR5, URZ ;  /* 0x8000000504077290 */ /* 0x000fc6000fffe03f */
[----:B------:R-:W-:Y:S09]  /*0100*/  @P0 BRA `(.L_x_1) ;  /* 0x0000000000200947 */ /* 0x000ff20003800000 */
[----:B------:R-:W-:Y:S02]  /*0110*/  ULDC.64 UR4, c[0x0][0x198] ;  /* 0x0000660000047ab9 */ /* 0x000fe40000000a00 */
[----:B------:R-:W-:Y:S02]  /*0120*/  UIADD3 UR10, UP0, UR4, 0xf0, URZ ;  /* 0x000000f0040a7890 */ /* 0x000fe4000ff1e03f */
[----:B------:R-:W-:Y:S02]  /*0130*/  UIADD3 UR4, UP1, UR4, 0x1f0, URZ ;  /* 0x000001f004047890 */ /* 0x000fe4000ff3e03f */
[----:B------:R-:W-:Y:S02]  /*0140*/  UIADD3.X UR11, URZ, UR5, URZ, UP0, !UPT ;  /* 0x000000053f0b7290 */ /* 0x000fe400087fe43f */
[----:B------:R-:W-:-:S07]  /*0150*/  UIADD3.X UR5, URZ, UR5, URZ, UP1, !UPT ;  /* 0x000000053f057290 */ /* 0x000fce0008ffe43f */
[----:B------:R0:W-:Y:S02]  /*0160*/  UTMACCTL.PF [UR10] ;  /* 0x000000000a0079b9 */ /* 0x0001e40008040000 */
[----:B------:R0:W-:Y:S02]  /*0170*/  UTMACCTL.PF [UR4] ;  /* 0x00000000040079b9 */ /* 0x0001e40008040000 */
[----:B0-----:R-:W-:Y:S01]  /*0180*/  NOP ;  /* 0x0000000000007918 */ /* 0x001fe20000000000 */
.L_x_1:
[----:B------:R-:W-:Y:S05]  /*0190*/  BSYNC B0 ;  /* 0x0000000000007941 */ /* 0x000fea0003800000 */
.L_x_0:
[----:B------:R-:W0:Y:S01]  /*01a0*/  SHFL.IDX PT, R2, R0, RZ, 0x1f ;  /* 0x00001fff00027589 */ /* 0x000e2200000e0000 */
[----:B------:R-:W-:Y:S01]  /*01b0*/  UISETP.NE.AND UP0, UPT, UR7, 0x3, UPT ;  /* 0x000000030700788c */ /* 0x000fe2000bf05270 */
[----:B------:R-:W-:Y:S01]  /*01c0*/  ISETP.NE.AND P1, PT, RZ, UR8, PT ;  /* 0x00000008ff007c0c */ /* 0x000fe2000bf25270 */
[----:B------:R-:W-:Y:S02]  /*01d0*/  UIADD3 UR11, UR8, -0x1, URZ ;  /* 0xffffffff080b7890 */ /* 0x000fe4000fffe03f */
[----:B------:R-:W-:Y:S02]  /*01e0*/  UISETP.EQ.OR UP0, UPT, UR7, URZ, !UP0 ;  /* 0x0000003f0700728c */ /* 0x000fe4000c702670 */
[----:B------:R-:W-:Y:S02]  /*01f0*/  UISETP.GE.U32.AND UP1, UPT, UR11, 0x2, UPT ;  /* 0x000000020b00788c */ /* 0x000fe4000bf26070 */
[----:B------:R-:W-:-:S04]  /*0200*/  UISETP.EQ.AND UP0, UPT, UR8, URZ, UP0 ;  /* 0x0000003f0800728c */ /* 0x000fc80008702270 */
[----:B------:R-:W-:-:S04]  /*0210*/  USEL UR6, URZ, 0x1, !UP0 ;  /* 0x000000013f067887 */ /* 0x000fc8000c000000 */
[----:B------:R-:W-:Y:S01]  /*0220*/  USEL UR6, UR6, 0x2, UP1 ;  /* 0x0000000206067887 */ /* 0x000fe20008800000 */
[----:B0-----:R-:W-:-:S13]  /*0230*/  ISETP.NE.AND P0, PT, R2, RZ, PT ;  /* 0x000000ff0200720c */ /* 0x001fda0003f05270 */
[----:B------:R-:W-:Y:S05]  /*0240*/  @P0 BRA `(.L_x_2) ;  /* 0x0000000000480947 */ /* 0x000fea0003800000 */
[----:B------:R-:W0:Y:S01]  /*0250*/  S2UR UR10, SR_CgaCtaId ;  /* 0x00000000000a79c3 */ /* 0x000e220000008800 */
[----:B------:R-:W-:Y:S01]  /*0260*/  UMOV UR4, 0x400 ;  /* 0x0000040000047882 */ /* 0x000fe20000000000 */
[----:B------:R-:W-:Y:S01]  /*0270*/  UMOV UR5, 0x1 ;  /* 0x0000000100057882 */ /* 0x000fe20000000000 */
[----:B------:R-:W-:Y:S01]  /*0280*/  UMOV UR8, 0x100 ;  /* 0x0000010000087882 */ /* 0x000fe20000000000 */
[----:B------:R-:W-:Y:S01]  /*0290*/  ELECT P0, URZ, PT ;  /* 0x00000000003f782f */ /* 0x000fe20003800000 */
[----:B------:R-:W-:-:S04]  /*02a0*/  UIADD3 UR8, -UR8, 0x100000, URZ ;  /* 0x0010000008087890 */ /* 0x000fc8000fffe13f */
[----:B------:R-:W-:Y:S02]  /*02b0*/  USHF.L.U32 UR9, UR8, 0xb, URZ ;  /* 0x0000000b08097899 */ /* 0x000fe4000800063f */
[----:B------:R-:W-:Y:S02]  /*02c0*/  USHF.L.U32 UR8, UR8, 0x1, URZ ;  /* 0x0000000108087899 */ /* 0x000fe4000800063f */
[----:B0-----:R-:W-:Y:S02]  /*02d0*/  ULEA UR10, UR10, UR4, 0x18 ;  /* 0x000000040a0a7291 */ /* 0x001fe4000f8ec03f */
[----:B------:R-:W-:-:S04]  /*02e0*/  UIADD3 UR4, -UR5, 0x100000, URZ ;  /* 0x0010000005047890 */ /* 0x000fc8000fffe13f */
[----:B------:R-:W-:Y:S02]  /*02f0*/  USHF.L.U32 UR5, UR4, 0xb, URZ ;  /* 0x0000000b04057899 */ /* 0x000fe4000800063f */
[----:B------:R-:W-:Y:S01]  /*0300*/  USHF.L.U32 UR4, UR4, 0x1, URZ ;  /* 0x0000000104047899 */ /* 0x000fe2000800063f */
[----:B------:R-:W0:Y:S11]  /*0310*/  FENCE.VIEW.ASYNC.S ;  /* 0x00000000000073c6 */ /* 0x000e360000000000 */
[----:B0-----:R0:W1:Y:S01]  /*0320*/  SYNCS.EXCH.64 URZ, [UR10], UR4 ;  /* 0x000000040a3f75b2 */ /* 0x0010620008000100 */
[----:B------:R0:W2:Y:S01]  /*0330*/  SYNCS.EXCH.64 URZ, [UR10+0x10], UR8 ;  /* 0x000010080a3f75b2 */ /* 0x0000a20008000100 */
[----:B------:R0:W3:Y:S01]  /*0340*/  SYNCS.EXCH.64 URZ, [UR10+0x8], UR4 ;  /* 0x000008040a3f75b2 */ /* 0x0000e20008000100 */
[----:B------:R0:W4:Y:S01]  /*0350*/  SYNCS.EXCH.64 URZ, [UR10+0x18], UR8 ;  /* 0x000018080a3f75b2 */ /* 0x0001220008000100 */
[----:B------:R-:W-:Y:S01]  /*0360*/  NOP ;  /* 0x0000000000007918 */ /* 0x000fe20000000000 */
.L_x_2:
[----:B------:R-:W5:Y:S01]  /*0370*/  LDC R4, c[0x0][0x65c] ;  /* 0x00019700ff047b82 */ /* 0x000f620000000800 */
[----:B------:R0:W1:Y:S01]  /*0380*/  SHFL.IDX PT, R2, R0, RZ, 0x1f ;  /* 0x00001fff00027589 */ /* 0x00006200000e0000 */
[----:B------:R-:W-:Y:S01]  /*0390*/  ELECT P0, URZ, PT ;  /* 0x00000000003f782f */ /* 0x000fe20003800000 */
[----:B------:R-:W-:Y:S01]  /*03a0*/  IMAD.MOV.U32 R3, RZ, RZ, RZ ;  /* 0x000000ffff037224 */ /* 0x000fe200078e00ff */
[----:B0-----:R-:W-:Y:S01]  /*03b0*/  UMOV UR4, 0x20 ;  /* 0x0000002000047882 */ /* 0x001fe20000000000 */
[----:B------:R-:W0:Y:S01]  /*03c0*/  S2R R5, SR_CTAID.Y ;  /* 0x0000000000057919 */ /* 0x000e220000002600 */
[----:B------:R-:W-:Y:S01]  /*03d0*/  NOP ;  /* 0x0000000000007918 */ /* 0x000fe20000000000 */
[----:B------:R-:W-:Y:S01]  /*03e0*/  NOP ;  /* 0x0000000000007918 */ /* 0x000fe20000000000 */
[----:B------:R-:W-:Y:S02]  /*03f0*/  LOP3.LUT R0, R0, 0xffffffef, RZ, 0xc0, !PT ;  /* 0xffffffef00007812 */ /* 0x000fe400078ec0ff */
[----:B-----5:R-:W-:-:S02]  /*0400*/  ISETP.NE.AND P2, PT, R4, 0x1, PT ;  /* 0x000000010400780c */ /* 0x020fc40003f45270 */
[----:B-1----:R-:W-:Y:S02]  /*0410*/  ISETP.NE.OR P0, PT, R2, RZ, !P0 ;  /* 0x000000ff0200720c */ /* 0x002fe40004705670 */
[----:B------:R-:W1:Y:S09]  /*0420*/  S2R R2, SR_CTAID.X ;  /* 0x0000000000027919 */ /* 0x000e720000002500 */
[----:B------:R-:W1:Y:S01]  /*0430*/  @P2 LDC R9, c[0x0][0x10] ;  /* 0x00000400ff092b82 */ /* 0x000e620000000800 */
[----:B0-----:R-:W-:Y:S01]  /*0440*/  @P2 IMAD.MOV.U32 R6, RZ, RZ, R5 ;  /* 0x000000ffff062224 */ /* 0x001fe200078e0005 */
[----:B------:R-:W-:Y:S01]  /*0450*/  VOTEU.ALL UP0, P0 ;  /* 0x00000000003f7886 */ /* 0x000fe20000000000 */
[----:B------:R-:W-:Y:S01]  /*0460*/  @P2 IMAD.MOV.U32 R7, RZ, RZ, RZ ;  /* 0x000000ffff072224 */ /* 0x000fe200078e00ff */
[----:B------:R-:W-:Y:S01]  /*0470*/  VOTEU.ALL UP1, P0 ;  /* 0x00000000003f7886 */ /* 0x000fe20000020000 */
[----:B------:R-:W-:Y:S01]  /*0480*/  @P2 IMAD.MOV.U32 R11, RZ, RZ, RZ ;  /* 0x000000ffff0b2224 */ /* 0x000fe200078e00ff */
[----:B------:R-:W-:Y:S01]  /*0490*/  @P2 LOP3.LUT R0, R0, 0x10, RZ, 0xfc, !PT ;  /* 0x0000001000002812 */ /* 0x000fe200078efcff */
[----:B------:R-:W-:Y:S01]  /*04a0*/  @!UP0 UMOV UR8, 0x400 ;  /* 0x0000040000088882 */ /* 0x000fe20000000000 */
[----:B------:R-:W0:Y:S01]  /*04b0*/  @!P2 LDC R4, c[0x0][0xc] ;  /* 0x00000300ff04ab82 */ /* 0x000e220000000800 */
[----:B------:R-:W-:-:S04]  /*04c0*/  @!UP0 UIADD3 UR4, -UR4, 0x100000, URZ ;  /* 0x0010000004048890 */ /* 0x000fc8000fffe13f */
[----:B------:R-:W-:Y:S02]  /*04d0*/  @!UP0 USHF.L.U32 UR5, UR4, 0xb, URZ ;  /* 0x0000000b04058899 */ /* 0x000fe4000800063f */
[----:B------:R-:W-:Y:S01]  /*04e0*/  @!UP0 USHF.L.U32 UR4, UR4, 0x1, URZ ;  /* 0x0000000104048899 */ /* 0x000fe2000800063f */
[----:B------:R-:W5:Y:S01]  /*04f0*/  @!UP0 S2UR UR9, SR_CgaCtaId ;  /* 0x00000000000989c3 */ /* 0x000f620000008800 */
[----:B-1----:R-:W-:-:S04]  /*0500*/  @P2 IMAD.WIDE.U32 R8, R2, R9, R6 ;  /* 0x0000000902082225 */ /* 0x002fc800078e0006 */
[----:B------:R-:W-:Y:S02]  /*0510*/  @P2 IMAD.MOV.U32 R10, RZ, RZ, R8 ;  /* 0x000000ffff0a2224 */ /* 0x000fe400078e0008 */
[----:B------:R-:W-:Y:S02]  /*0520*/  @P2 IMAD.IADD R12, R9, 0x1, R11 ;  /* 0x00000001090c2824 */ /* 0x000fe400078e020b */
[----:B0-----:R-:W-:-:S04]  /*0530*/  @!P2 IMAD.WIDE.U32 R6, R4, R5, R2 ;  /* 0x000000050406a225 */ /* 0x001fc800078e0002 */
[----:B------:R-:W-:Y:S02]  /*0540*/  @!P2 IMAD.MOV.U32 R10, RZ, RZ, R6 ;  /* 0x000000ffff0aa224 */ /* 0x000fe400078e0006 */
[----:B------:R-:W-:Y:S01]  /*0550*/  @!P2 IMAD.MOV.U32 R12, RZ, RZ, R7 ;  /* 0x000000ffff0ca224 */ /* 0x000fe200078e0007 */
[----:B-----5:R-:W-:Y:S02]  /*0560*/  @!UP0 ULEA UR8, UR9, UR8, 0x18 ;  /* 0x0000000809088291 */ /* 0x020fe4000f8ec03f */
[----:B------:R0:W-:Y:S01]  /*0570*/  STL [R1+0x464], R10 ;  /* 0x0004640a01007387 */ /* 0x0001e20000100800 */
[----:B------:R-:W-:-:S03]  /*0580*/  VOTEU.ALL UP0, P0 ;  /* 0x00000000003f7886 */ /* 0x000fc60000000000 */
[----:B------:R0:W-:Y:S04]  /*0590*/  STL [R1+0x460], R12 ;  /* 0x0004600c01007387 */ /* 0x0001e80000100800 */
[----:B------:R-:W1:Y:S02]  /*05a0*/  FENCE.VIEW.ASYNC.S ;  /* 0x00000000000073c6 */ /* 0x000e640000000000 */
[----:B-1----:R0:W2:Y:S01]  /*05b0*/  @!UP0 SYNCS.EXCH.64 URZ, [UR8+0x30], UR4 ;  /* 0x00003004083f85b2 */ /* 0x0020a20008000100 */
[----:B------:R0:W2:Y:S01]  /*05c0*/  @!UP1 SYNCS.EXCH.64 URZ, [UR8+0x38], UR4 ;  /* 0x00003804083f95b2 */ /* 0x0000a20008000100 */
[----:B------:R-:W-:Y:S01]  /*05d0*/  NOP ;  /* 0x0000000000007918 */ /* 0x000fe20000000000 */
[----:B--234-:R-:W-:Y:S06]  /*05e0*/  BAR.SYNC.DEFER_BLOCKING 0x0 ;  /* 0x0000000000007b1d */ /* 0x01cfec0000010000 */
[----:B0-----:R-:W-:Y:S05]  /*05f0*/  @!P1 BRA `(.L_x_3) ;  /* 0x000002e400a09947 */ /* 0x001fea0003800000 */
[----:B------:R-:W-:-:S06]  /*0600*/  UISETP.GT.U32.AND UP0, UPT, UR11, 0x1, UPT ;  /* 0x000000010b00788c */ /* 0x000fcc000bf04070 */
[----:B------:R-:W-:-:S13]  /*0610*/  PLOP3.LUT P0, PT, PT, PT, UP0, 0x80, 0x0 ;  /* 0x000000000000781c */ /* 0x000fda0003f0f008 */
[----:B------:R-:W-:Y:S05]  /*0620*/  @P0 EXIT ;  /* 0x000000000000094d */ /* 0x000fea0003800000 */
[----:B------:R-:W-:Y:S01]  /*0630*/  IMAD.MOV.U32 R7, RZ, RZ, -0x1 ;  /* 0xffffffffff077424 */ /* 0x000fe200078e00ff */
[----:B------:R-:W-:Y:S01]  /*0640*/  ULDC.64 UR4, c[0x0][0x650] ;  /* 0x0001940000047ab9 */ /* 0x000fe20000000a00 */
[----:B------:R-:W-:Y:S01]  /*0650*/  IMAD.MOV.U32 R6, RZ, RZ, -0x1 ;  /* 0xffffffffff067424 */ /* 0x000fe200078e00ff */
[----:B------:R-:W-:Y:S01]  /*0660*/  ISETP.GE.U32.AND P0, PT, R10, UR4, PT ;  /* 0x000000040a007c0c */ /* 0x000fe2000bf06070 */
[----:B------:R-:W-:Y:S01]  /*0670*/  UMOV UR19, 0xffffffff ;  /* 0xffffffff00137882 */ /* 0x000fe20000000000 */
[----:B------:R0:W-:Y:S01]  /*0680*/  STL [R1+0x45c], R7 ;  /* 0x00045c0701007387 */ /* 0x0001e20000100800 */
[----:B------:R-:W-:Y:S02]  /*0690*/  PRMT R4, RZ, 0x7610, R4 ;  /* 0x00007610ff047816 */ /* 0x000fe40000000004 */
[----:B------:R-:W-:Y:S01]  /*06a0*/  ISETP.GE.U32.AND.EX P0, PT, R12, UR5, PT, P0 ;  /* 0x000000050c007c0c */ /* 0x000fe2000bf06100 */
[----:B------:R0:W-:-:S12]  /*06b0*/  STL [R1+0x458], R6 ;  /* 0x0004580601007387 */ /* 0x0001d80000100800 */
[----:B0-----:R-:W-:Y:S05]  /*06c0*/  @P0 BRA `(.L_x_4) ;  /* 0x00000004006c0947 */ /* 0x001fea0003800000 */
[----:B------:R-:W-:Y:S01]  /*06d0*/  ULDC.64 UR14, c[0x0][0x628] ;  /* 0x00018a00000e7ab9 */ /* 0x000fe20000000a00 */
[----:B------:R-:W0:Y:S01]  /*06e0*/  LDC.64 R14, c[0x0][0x620] ;  /* 0x00018800ff0e7b82 */ /* 0x000e220000000a00 */
[----:B------:R-:W-:Y:S01]  /*06f0*/  ISETP.NE.U32.AND P0, PT, RZ, UR14, PT ;  /* 0x0000000eff007c0c */ /* 0x000fe2000bf05070 */
[----:B------:R-:W-:Y:S01]  /*0700*/  ULDC UR13, c[0x0][0x630] ;  /* 0x00018c00000d7ab9 */ /* 0x000fe20000000800 */
[----:B------:R-:W-:Y:S02]  /*0710*/  R2UR UR4, R10 ;  /* 0x000000000a0472ca */ /* 0x000fe400000e0000 */
[----:B------:R-:W-:Y:S02]  /*0720*/  ISETP.NE.AND.EX P0, PT, RZ, UR15, PT, P0 ;  /* 0x0000000fff007c0c */ /* 0x000fe4000bf05300 */
[----:B------:R-:W-:-:S11]  /*0730*/  R2UR UR5, R12 ;  /* 0x000000000c0572ca */ /* 0x000fd600000e0000 */
[----:B------:R-:W-:Y:S05]  /*0740*/  @!P0 BRA `(.L_x_5) ;  /* 0x0000000000308947 */ /* 0x000fea0003800000 */
[----:B------:R-:W-:Y:S01]  /*0750*/  R2UR UR4, R10 ;  /* 0x000000000a0472ca */ /* 0x000fe200000e0000 */
[----:B------:R-:W-:Y:S01]  /*0760*/  ULDC UR7, c[0x0][0x634] ;  /* 0x00018d0000077ab9 */ /* 0x000fe20000000800 */
[----:B------:R-:W-:-:S11]  /*0770*/  R2UR UR12, R12 ;  /* 0x000000000c0c72ca */ /* 0x000fd600000e0000 */
[----:B------:R-:W-:-:S04]  /*0780*/  UIADD3 UR7, UP0, UR4, UR7, URZ ;  /* 0x0000000704077290 */ /* 0x000fc8000ff1e03f */
[----:B------:R-:W-:-:S04]  /*0790*/  UIADD3.X UR12, URZ, UR12, URZ, UP0, !UPT ;  /* 0x0000000c3f0c7290 */ /* 0x000fc800087fe43f */
[----:B------:R-:W-:-:S04]  /*07a0*/  UIMAD.WIDE.U32 UR4, UR12, UR14, URZ ;  /* 0x0000000e0c0472a5 */ /* 0x000fc8000f8e003f */
[----:B------:R-:W-:Y:S02]  /*07b0*/  UIMAD.WIDE.U32 UR8, UP0, UR7, UR15, UR4 ;  /* 0x0000000f070872a5 */ /* 0x000fe4000f800004 */
[----:B------:R-:W-:Y:S02]  /*07c0*/  UIMAD.WIDE.U32 UR4, UR7, UR14, URZ ;  /* 0x0000000e070472a5 */ /* 0x000fe4000f8e003f */
[----:B------:R-:W-:Y:S02]  /*07d0*/  UIADD3.X UR11, URZ, URZ, URZ, UP0, !UPT ;  /* 0x0000003f3f0b7290 */ /* 0x000fe400087fe43f */
[----:B------:R-:W-:Y:S01]  /*07e0*/  UIADD3 URZ, UP0, UR5, UR8, URZ ;  /* 0x00000008053f7290 */ /* 0x000fe2000ff1e03f */
[----:B------:R-:W-:-:S03]  /*07f0*/  UMOV UR10, UR9 ;  /* 0x00000009000a7c82 */ /* 0x000fc60008000000 */
[----:B------:R-:W-:-:S12]  /*0800*/  UIMAD.WIDE.U32.X UR4, UR12, UR15, UR10, UP0 ;  /* 0x0000000f0c0472a5 */ /* 0x000fd800080e040a */
.L_x_5:
[----:B------:R-:W-:Y:S01]  /*0810*/  USHF.R.U64 UR19, UR4, UR13, UR5 ;  /* 0x0000000d04137299 */ /* 0x000fe20008001205 */
[----:B------:R-:W1:Y:S01]  /*0820*/  LDC R8, c[0x0][0x618] ;  /* 0x00018600ff087b82 */ /* 0x000e620000000800 */
[----:B------:R-:W-:Y:S01]  /*0830*/  USHF.R.U32.HI UR4, URZ, UR13, UR5 ;  /* 0x0000000d3f047299 */ /* 0x000fe20008011605 */
[----:B------:R-:W-:Y:S01]  /*0840*/  I2FP.F32.U32 R3, R2 ;  /* 0x0000000200037245 */ /* 0x000fe20000201000 */
[----:B------:R-:W-:Y:S01]  /*0850*/  IMAD.MOV.U32 R6, RZ, RZ, R10 ;  /* 0x000000ffff067224 */ /* 0x000fe200078e000a */
[----:B------:R-:W-:Y:S01]  /*0860*/  ULDC UR5, c[0x0][0x150] ;  /* 0x0000540000057ab9 */ /* 0x000fe20000000800 */
[----:B------:R-:W-:Y:S01]  /*0870*/  IADD3 R11, P0, RZ, -UR19, RZ ;  /* 0x80000013ff0b7c10 */ /* 0x000fe2000ff1e0ff */
[----:B------:R-:W-:Y:S02]  /*0880*/  IMAD.MOV.U32 R7, RZ, RZ, R12 ;  /* 0x000000ffff077224 */ /* 0x000fe400078e000c */
[----:B------:R-:W-:Y:S01]  /*0890*/  FMUL R3, R3, UR5 ;  /* 0x0000000503037c20 */ /* 0x000fe20008400000 */
[----:B------:R-:W2:Y:S01]  /*08a0*/  LDC.64 R22, c[0x0][0x640] ;  /* 0x00019000ff167b82 */ /* 0x000ea20000000a00 */
[----:B------:R-:W-:Y:S01]  /*08b0*/  IMAD.X R13, RZ, RZ, ~UR4, P0 ;  /* 0x80000004ff0d7e24 */ /* 0x000fe200080e06ff */
[----:B------:R-:W-:Y:S01]  /*08c0*/  ULDC UR4, c[0x0][0x154] ;  /* 0x0000550000047ab9 */ /* 0x000fe20000000800 */
[----:B0-----:R-:W-:-:S02]  /*08d0*/  IMAD.WIDE.U32 R6, R11, R14, R6 ;  /* 0x0000000e0b067225 */ /* 0x001fc400078e0006 */
[----:B------:R-:W0:Y:S03]  /*08e0*/  F2I.U32.TRUNC.NTZ R3, R3 ;  /* 0x0000000300037305 */ /* 0x000e26000020f000 */
[----:B------:R-:W3:Y:S01]  /*08f0*/  LDC R9, c[0x0][0x144] ;  /* 0x00005100ff097b82 */ /* 0x000ee20000000800 */
[----:B------:R-:W-:-:S04]  /*0900*/  IMAD R4, R13, R14, RZ ;  /* 0x0000000e0d047224 */ /* 0x000fc800078e02ff */
[----:B------:R-:W-:-:S03]  /*0910*/  IMAD R11, R11, R15, R4 ;  /* 0x0000000f0b0b7224 */ /* 0x000fc600078e0204 */
[----:B------:R-:W4:Y:S01]  /*0920*/  LDC R10, c[0x0][0x608] ;  /* 0x00018200ff0a7b82 */ /* 0x000f220000000800 */
[----:B------:R-:W-:Y:S02]  /*0930*/  IMAD.IADD R7, R7, 0x1, R11 ;  /* 0x0000000107077824 */ /* 0x000fe400078e020b */
[----:B0-----:R-:W-:-:S03]  /*0940*/  IMAD.MOV R4, RZ, RZ, -R3 ;  /* 0x000000ffff047224 */ /* 0x001fc600078e0a03 */
[-CC-:B-1----:R-:W-:Y:S02]  /*0950*/  SHF.R.U64 R16, R6, R8.reuse, R7.reuse ;  /* 0x0000000806107219 */ /* 0x182fe40000001207 */
[----:B------:R-:W0:Y:S01]  /*0960*/  LDC R20, c[0x0][0x658] ;  /* 0x00019600ff147b82 */ /* 0x000e220000000800 */
[----:B------:R-:W-:Y:S02]  /*0970*/  I2FP.F32.U32 R6, R5 ;  /* 0x0000000500067245 */ /* 0x000fe40000201000 */
[----:B--2---:R-:W-:Y:S02]  /*0980*/  ISETP.NE.U32.AND P0, PT, R22, RZ, PT ;  /* 0x000000ff1600720c */ /* 0x004fe40003f05070 */
[----:B------:R-:W-:Y:S01]  /*0990*/  SHF.R.U32.HI R3, RZ, R8, R7 ;  /* 0x00000008ff037219 */ /* 0x000fe20000011607 */
[----:B------:R-:W-:Y:S01]  /*09a0*/  FMUL R6, R6, UR4 ;  /* 0x0000000406067c20 */ /* 0x000fe20008400000 */
[----:B------:R-:W-:Y:S01]  /*09b0*/  ISETP.NE.AND.EX P0, PT, R23, RZ, PT, P0 ;  /* 0x000000ff1700720c */ /* 0x000fe20003f05300 */
[----:B------:R-:W1:Y:S01]  /*09c0*/  LDC R14, c[0x0][0x148] ;  /* 0x00005200ff0e7b82 */ /* 0x000e620000000800 */
[----:B---3--:R-:W-:Y:S01]  /*09d0*/  IMAD R4, R9, R4, R2 ;  /* 0x0000000409047224 */ /* 0x008fe200078e0202 */
[----:B------:R2:W3:Y:S01]  /*09e0*/  F2I.U32.TRUNC.NTZ R12, R6 ;  /* 0x00000006000c7305 */ /* 0x0004e2000020f000 */
[----:B------:R-:W-:-:S02]  /*09f0*/  IMAD.MOV.U32 R9, RZ, RZ, -0x1 ;  /* 0xffffffffff097424 */ /* 0x000fc400078e00ff */
[----:B------:R-:W-:-:S03]  /*0a00*/  IMAD.MOV.U32 R7, RZ, RZ, 0x1 ;  /* 0x00000001ff077424 */ /* 0x000fc600078e00ff */
[----:B------:R-:W1:Y:S01]  /*0a10*/  LDC R18, c[0x0][0x600] ;  /* 0x00018000ff127b82 */ /* 0x000e620000000800 */
[-CC-:B----4-:R-:W-:Y:S02]  /*0a20*/  SHF.R.U64 R24, R16, R10.reuse, R3.reuse ;  /* 0x0000000a10187219 */ /* 0x190fe40000001203 */
[----:B------:R-:W-:-:S05]  /*0a30*/  SHF.R.U32.HI R3, RZ, R10, R3 ;  /* 0x0000000aff037219 */ /* 0x000fca0000011603 */
[----:B------:R-:W4:Y:S01]  /*0a40*/  LDC R15, c[0x0][0x648] ;  /* 0x00019200ff0f7b82 */ /* 0x000f220000000800 */
[-C--:B0-----:R-:W-:Y:S02]  /*0a50*/  SHF.L.U32 R2, R9, R20.reuse, RZ ;  /* 0x0000001409027219 */ /* 0x081fe400000006ff */
[--C-:B------:R-:W-:Y:S02]  /*0a60*/  SHF.R.U64 R26, R24, R20, R3.reuse ;  /* 0x00000014181a7219 */ /* 0x100fe40000001203 */
[----:B------:R-:W-:Y:S02]  /*0a70*/  LOP3.LUT R11, RZ, R2, RZ, 0x33, !PT ;  /* 0x00000002ff0b7212 */ /* 0x000fe400078e33ff */
[-C--:B------:R-:W-:Y:S01]  /*0a80*/  SHF.R.U32.HI R3, RZ, R20.reuse, R3 ;  /* 0x00000014ff037219 */ /* 0x080fe20000011603 */
[----:B------:R-:W0:Y:S01]  /*0a90*/  LDC R17, c[0x0][0x638] ;  /* 0x00018e00ff117b82 */ /* 0x000e220000000800 */
[----:B------:R-:W-:Y:S01]  /*0aa0*/  SHF.L.U32 R10, R7, R20, RZ ;  /* 0x00000014070a7219 */ /* 0x000fe200000006ff */
[----:B------:R-:W-:-:S06]  /*0ab0*/  IMAD.MOV.U32 R2, RZ, RZ, R26 ;  /* 0x000000ffff027224 */ /* 0x000fcc00078e001a */
[----:B------:R-:W0:Y:S01]  /*0ac0*/  LDC R19, c[0x0][0x610] ;  /* 0x00018400ff137b82 */ /* 0x000e220000000800 */
[----:B--23--:R-:W-:Y:S05]  /*0ad0*/  @!P0 BRA `(.L_x_6) ;  /* 0x0000000000288947 */ /* 0x00cfea0003800000 */
[----:B------:R-:W2:Y:S02]  /*0ae0*/  LDC R9, c[0x0][0x64c] ;  /* 0x00019300ff097b82 */ /* 0x000ea40000000800 */
[----:B--2---:R-:W-:-:S05]  /*0af0*/  IADD3 R9, P0, R26, R9, RZ ;  /* 0x000000091a097210 */ /* 0x004fca0007f1e0ff */
[----:B------:R-:W-:-:S04]  /*0b00*/  IMAD.X R13, RZ, RZ, R3, P0 ;  /* 0x000000ffff0d7224 */ /* 0x000fc800000e0603 */
[----:B------:R-:W-:-:S04]  /*0b10*/  IMAD.WIDE.U32 R2, R13, R22, RZ ;  /* 0x000000160d027225 */ /* 0x000fc800078e00ff */
[----:B------:R-:W-:-:S04]  /*0b20*/  IMAD.WIDE.U32 R6, P0, R9, R23, R2 ;  /* 0x0000001709067225 */ /* 0x000fc80007800002 */
[----:B------:R-:W-:-:S04]  /*0b30*/  IMAD.WIDE.U32 R2, R9, R22, RZ ;  /* 0x0000001609027225 */ /* 0x000fc800078e00ff */
[----:B------:R-:W-:Y:S01]  /*0b40*/  IMAD.X R9, RZ, RZ, RZ, P0 ;  /* 0x000000ffff097224 */ /* 0x000fe200000e06ff */
[----:B------:R-:W-:Y:S01]  /*0b50*/  IADD3 RZ, P0, R3, R6, RZ ;  /* 0x0000000603ff7210 */ /* 0x000fe20007f1e0ff */
[----:B------:R-:W-:-:S04]  /*0b60*/  IMAD.MOV.U32 R8, RZ, RZ, R7 ;  /* 0x000000ffff087224 */ /* 0x000fc800078e0007 */
[----:B------:R-:W-:-:S08]  /*0b70*/  IMAD.WIDE.U32.X R2, R13, R23, R8, P0 ;  /* 0x000000170d027225 */ /* 0x000fd000000e0408 */
.L_x_6:
[----:B----4-:R-:W-:Y:S01]  /*0b80*/  SHF.R.U64 R2, R2, R15, R3 ;  /* 0x0000000f02027219 */ /* 0x010fe20000001203 */
[----:B-1----:R-:W-:Y:S01]  /*0b90*/  VIADD R3, R18, 0xffffffff ;  /* 0xffffffff12037836 */ /* 0x002fe20000000000 */
[----:B------:R-:W-:Y:S01]  /*0ba0*/  LOP3.LUT R11, R24, R11, RZ, 0xc0, !PT ;  /* 0x0000000b180b7212 */ /* 0x000fe200078ec0ff */
[----:B------:R-:W-:Y:S02]  /*0bb0*/  IMAD.MOV R12, RZ, RZ, -R12 ;  /* 0x000000ffff0c7224 */ /* 0x000fe400078e0a0c */
[----:B------:R-:W-:Y:S01]  /*0bc0*/  IMAD.MOV R6, RZ, RZ, -R2 ;  /* 0x000000ffff067224 */ /* 0x000fe200078e0a02 */
[----:B------:R-:W-:Y:S01]  /*0bd0*/  LOP3.LUT R16, R16, R3, RZ, 0xc0, !PT ;  /* 0x0000000310107212 */ /* 0x000fe200078ec0ff */
[----:B------:R-:W-:Y:S02]  /*0be0*/  @P2 IMAD R4, R14, R12, R5 ;  /* 0x0000000c0e042224 */ /* 0x000fe400078e0205 */
[----:B------:R-:W-:Y:S02]  /*0bf0*/  IMAD R11, R10, R2, R11 ;  /* 0x000000020a0b7224 */ /* 0x000fe400078e020b */
[----:B0-----:R-:W-:-:S02]  /*0c00*/  IMAD R3, R6, R17, R26 ;  /* 0x0000001106037224 */ /* 0x001fc400078e021a */
[----:B------:R-:W-:Y:S02]  /*0c10*/  IMAD R2, R11, R19, R4 ;  /* 0x000000130b027224 */ /* 0x000fe400078e0204 */
[----:B------:R-:W-:Y:S02]  /*0c20*/  IMAD R3, R3, R18, R16 ;  /* 0x0000001203037224 */ /* 0x000fe400078e0210 */
[----:B------:R-:W-:-:S03]  /*0c30*/  IMAD.MOV.U32 R4, RZ, RZ, 0x1 ;  /* 0x00000001ff047424 */ /* 0x000fc600078e00ff */
[----:B------:R-:W-:Y:S02]  /*0c40*/  SEL R5, R3, R2, !P2 ;  /* 0x0000000203057207 */ /* 0x000fe40005000000 */
[----:B------:R-:W-:-:S03]  /*0c50*/  SEL R2, R2, R3, !P2 ;  /* 0x0000000302027207 */ /* 0x000fc60005000000 */
[----:B------:R0:W-:Y:S04]  /*0c60*/  STL [R1+0x458], R5 ;  /* 0x0004580501007387 */ /* 0x0001e80000100800 */
[----:B------:R0:W-:Y:S02]  /*0c70*/  STL [R1+0x45c], R2 ;  /* 0x00045c0201007387 */ /* 0x0001e40000100800 */
.L_x_4:
[----:B------:R-:W-:-:S08]  /*0c80*/  NOP ;  /* 0x0000000000007918 */ /* 0x000fd00000000000 */
[----:B------:R-:W1:Y:S02]  /*0c90*/  USETMAXREG.TRY_ALLOC.CTAPOOL UP0, 0xf0 ;  /* 0x000000f0000079c8 */ /* 0x000e640008000600 */
[----:B-1----:R-:W-:-:S13]  /*0ca0*/  PLOP3.LUT P0, PT, PT, PT, UP0, 0x80, 0x0 ;  /* 0x000000000000781c */ /* 0x002fda0003f0f008 */
[----:B------:R-:W-:Y:S05]  /*0cb0*/  @!P0 BRA `(.L_x_4) ;  /* 0xfffffffc00f08947 */ /* 0x000fea000383ffff */
[----:B------:R-:W-:Y:S01]  /*0cc0*/  ULDC.64 UR4, c[0x0][0x598] ;  /* 0x0001660000047ab9 */ /* 0x000fe20000000a00 */
[----:B------:R-:W-:Y:S01]  /*0cd0*/  ULDC.64 UR30, c[0x0][0x208] ;  /* 0x00008200001e7ab9 */ /* 0x000fe20000000a00 */
[----:B------:R-:W-:-:S04]  /*0ce0*/  ISETP.NE.U32.AND P0, PT, RZ, UR4, PT ;  /* 0x00000004ff007c0c */ /* 0x000fc8000bf05070 */
[----:B------:R-:W-:-:S13]  /*0cf0*/  ISETP.NE.AND.EX P0, PT, RZ, UR5, PT, P0 ;  /* 0x00000005ff007c0c */ /* 0x000fda000bf05300 */
[----:B------:R-:W-:Y:S05]  /*0d00*/  @!P0 BRA `(.L_x_7) ;  /* 0x0000000000208947 */ /* 0x000fea0003800000 */
[----:B0-----:R-:W0:Y:S02]  /*0d10*/  LDC.64 R2, c[0x0][0x598] ;  /* 0x00016600ff027b82 */ /* 0x001e240000000a00 */
[----:B0-----:R-:W2:Y:S02]  /*0d20*/  LDG.E.64 R2, desc[UR30][R2.64] ;  /* 0x0000001e02027981 */ /* 0x001ea4000c1e1b00 */
[----:B--2---:R-:W-:-:S04]  /*0d30*/  ISETP.NE.U32.AND P0, PT, R2, RZ, PT ;  /* 0x000000ff0200720c */ /* 0x004fc80003f05070 */
[----:B------:R-:W-:-:S13]  /*0d40*/  ISETP.NE.AND.EX P0, PT, R3, RZ, PT, P0 ;  /* 0x000000ff0300720c */ /* 0x000fda0003f05300 */
[----:B------:R-:W-:Y:S05]  /*0d50*/  @!P0 BRA `(.L_x_7) ;  /* 0x00000000000c8947 */ /* 0x000fea0003800000 */
[----:B------:R-:W2:Y:S02]  /*0d60*/  LD.E R2, desc[UR30][R2.64] ;  /* 0x0000001e02027980 */ /* 0x000ea4000c101900 */
[----:B--2---:R-:W-:Y:S01]  /*0d70*/  R2UR UR18, R2 ;  /* 0x00000000021272ca */ /* 0x004fe200000e0000 */
[----:B------:R-:W-:-:S14]  /*0d80*/  BRA `(.L_x_8) ;  /* 0x0000000000247947 */ /* 0x000fdc0003800000 */
.L_x_7:
[----:B------:R-:W-:Y:S02]  /*0d90*/  ULDC.64 UR4, c[0x0][0x588] ;  /* 0x0001620000047ab9 */ /* 0x000fe40000000a00 */
[----:B------:R-:W-:-:S04]  /*0da0*/  ISETP.NE.U32.AND P0, PT, RZ, UR4, PT ;  /* 0x00000004ff007c0c */ /* 0x000fc8000bf05070 */
[----:B------:R-:W-:-:S13]  /*0db0*/  ISETP.NE.AND.EX P0, PT, RZ, UR5, PT, P0 ;  /* 0x00000005ff007c0c */ /* 0x000fda000bf05300 */
[----:B------:R-:W-:Y:S05]  /*0dc0*/  @!P0 BRA `(.L_x_9) ;  /* 0x0000000000108947 */ /* 0x000fea0003800000 */
[----:B0-----:R-:W0:Y:S02]  /*0dd0*/  LDC.64 R2, c[0x0][0x588] ;  /* 0x00016200ff027b82 */ /* 0x001e240000000a00 */
[----:B0-----:R-:W2:Y:S02]  /*0de0*/  LDG.E R2, desc[UR30][R2.64] ;  /* 0x0000001e02027981 */ /* 0x001ea4000c1e1900 */
[----:B--2---:R-:W-:Y:S01]  /*0df0*/  R2UR UR18, R2 ;  /* 0x00000000021272ca */ /* 0x004fe200000e0000 */
[----:B------:R-:W-:-:S14]  /*0e00*/  BRA `(.L_x_8) ;  /* 0x0000000000047947 */ /* 0x000fdc0003800000 */
.L_x_9:
[----:B------:R-:W-:-:S05]  /*0e10*/  ULDC UR18, c[0x0][0x580] ;  /* 0x0001600000127ab9 */ /* 0x000fca0000000800 */
.L_x_8:
[----:B------:R-:W-:Y:S02]  /*0e20*/  ULDC.64 UR4, c[0x0][0x5a0] ;  /* 0x0001680000047ab9 */ /* 0x000fe40000000a00 */
        /* <DEDUP_REMOVED lines=11> */
.L_x_10:
        /* <DEDUP_REMOVED lines=8> */
.L_x_12:
[----:B------:R-:W-:-:S05]  /*0f60*/  ULDC UR17, c[0x0][0x584] ;  /* 0x0001610000117ab9 */ /* 0x000fca0000000800 */
.L_x_11:
[----:B------:R-:W-:-:S13]  /*0f70*/  LOP3.LUT P0, RZ, R4, 0xff, RZ, 0xc0, !PT ;  /* 0x000000ff04ff7812 */ /* 0x000fda000780c0ff */
[----:B------:R-:W-:Y:S05]  /*0f80*/  @!P0 EXIT ;  /* 0x000000000000894d */ /* 0x000fea0003800000 */
[----:B------:R-:W-:Y:S01]  /*0f90*/  ULDC UR4, c[0x0][0x28c] ;  /* 0x0000a30000047ab9 */ /* 0x000fe20000000800 */
[----:B------:R-:W-:Y:S01]  /*0fa0*/  ULDC.64 UR12, c[0x0][0x5c8] ;  /* 0x00017200000c7ab9 */ /* 0x000fe20000000a00 */
[----:B------:R-:W-:Y:S02]  /*0fb0*/  UIADD3 UR4, UR4, 0x7f, URZ ;  /* 0x0000007f04047890 */ /* 0x000fe4000fffe03f */
[----:B------:R-:W-:Y:S02]  /*0fc0*/  USHF.L.U64.HI UR7, UR12, 0x7, UR13 ;  /* 0x000000070c077899 */ /* 0x000fe4000801020d */
[----:B------:R-:W-:Y:S02]  /*0fd0*/  USHF.R.S32.HI UR5, URZ, 0x1f, UR4 ;  /* 0x0000001f3f057899 */ /* 0x000fe40008011404 */
[----:B------:R-:W-:Y:S02]  /*0fe0*/  USHF.L.U32 UR8, UR12, 0x7, URZ ;  /* 0x000000070c087899 */ /* 0x000fe4000800063f */
[----:B------:R-:W-:-:S02]  /*0ff0*/  ULEA.HI UR5, UR5, UR4, URZ, 0x7 ;  /* 0x0000000405057291 */ /* 0x000fc4000f8f383f */
[----:B------:R-:W-:Y:S02]  /*1000*/  USHF.L.U64.HI UR9, UR12, 0x3, UR13 ;  /* 0x000000030c097899 */ /* 0x000fe4000801020d */
[----:B------:R-:W-:Y:S02]  /*1010*/  USHF.L.U32 UR10, UR12, 0x3, URZ ;  /* 0x000000030c0a7899 */ /* 0x000fe4000800063f */
[----:B------:R-:W-:Y:S02]  /*1020*/  USHF.L.U64.HI UR11, UR12, 0x8, UR13 ;  /* 0x000000080c0b7899 */ /* 0x000fe4000801020d */
[----:B------:R-:W-:Y:S02]  /*1030*/  USHF.R.S32.HI UR14, URZ, 0x7, UR5 ;  /* 0x000000073f0e7899 */ /* 0x000fe40008011405 */
[----:B------:R-:W-:Y:S02]  /*1040*/  USHF.L.U32 UR12, UR12, 0x8, URZ ;  /* 0x000000080c0c7899 */ /* 0x000fe4000800063f */
[----:B------:R-:W-:Y:S01]  /*1050*/  ULOP3.LUT UR13, UR6, 0x1, URZ, 0xfc, !UPT ;  /* 0x00000001060d7892 */ /* 0x000fe2000f8efc3f */
[----:B------:R-:W-:Y:S01]  /*1060*/  UMOV UR4, URZ ;  /* 0x0000003f00047c82 */ /* 0x000fe20008000000 */
[----:B------:R-:W-:-:S10]  /*1070*/  UMOV UR5, URZ ;  /* 0x0000003f00057c82 */ /* 0x000fd40008000000 */
.L_x_101:
[----:B------:R-:W-:Y:S01]  /*1080*/  STL [R1+0x454], RZ ;  /* 0x000454ff01007387 */ /* 0x000fe20000100800 */
[----:B-1----:R-:W1:Y:S01]  /*1090*/  S2UR UR25, SR_CgaCtaId ;  /* 0x00000000001979c3 */ /* 0x002e620000008800 */
[----:B------:R-:W-:Y:S01]  /*10a0*/  UMOV UR23, 0x400 ;  /* 0x0000040000177882 */ /* 0x000fe20000000000 */
[----:B------:R-:W-:Y:S01]  /*10b0*/  UMOV UR24, URZ ;  /* 0x0000003f00187c82 */ /* 0x000fe20008000000 */
[----:B------:R-:W-:Y:S01]  /*10c0*/  STL [R1+0x450], RZ ;  /* 0x000450ff01007387 */ /* 0x000fe20000100800 */
[----:B------:R-:W-:Y:S01]  /*10d0*/  UMOV UR20, URZ ;  /* 0x0000003f00147c82 */ /* 0x000fe20008000000 */
[----:B------:R-:W-:Y:S01]  /*10e0*/  UMOV UR21, URZ ;  /* 0x0000003f00157c82 */ /* 0x000fe20008000000 */
[----:B------:R-:W-:Y:S01]  /*10f0*/  UMOV UR28, UR5 ;  /* 0x00000005001c7c82 */ /* 0x000fe20008000000 */
[----:B------:R-:W-:Y:S01]  /*1100*/  STL [R1+0x44c], RZ ;  /* 0x00044cff01007387 */ /* 0x000fe20000100800 */
[----:B--2---:R-:W2:Y:S01]  /*1110*/  LDC R3, c[0x0][0x28c] ;  /* 0x0000a300ff037b82 */ /* 0x004ea20000000800 */
[----:B------:R-:W-:-:S02]  /*1120*/  CS2R R236, SRZ ;  /* 0x0000000000ec7805 */ /* 0x000fc4000001ff00 */
[----:B------:R-:W-:Y:S01]  /*1130*/  CS2R R234, SRZ ;  /* 0x0000000000ea7805 */ /* 0x000fe2000001ff00 */
[----:B------:R-:W-:Y:S01]  /*1140*/  STL [R1+0x448], RZ ;  /* 0x000448ff01007387 */ /* 0x000fe20000100800 */
[----:B------:R-:W-:Y:S02]  /*1150*/  CS2R R232, SRZ ;  /* 0x0000000000e87805 */ /* 0x000fe4000001ff00 */
[----:B------:R-:W-:Y:S02]  /*1160*/  CS2R R230, SRZ ;  /* 0x0000000000e67805 */ /* 0x000fe4000001ff00 */
[----:B------:R-:W-:Y:S01]  /*1170*/  CS2R R228, SRZ ;  /* 0x0000000000e47805 */ /* 0x000fe2000001ff00 */
[----:B------:R-:W-:Y:S01]  /*1180*/  STL [R1+0x444], RZ ;  /* 0x000444ff01007387 */ /* 0x000fe20000100800 */
[----:B------:R-:W-:Y:S02]  /*1190*/  CS2R R226, SRZ ;  /* 0x0000000000e27805 */ /* 0x000fe4000001ff00 */
        /* <DEDUP_REMOVED lines=12> */
[----:B0-----:R-:W-:Y:S02]  /*1260*/  CS2R R14, SRZ ;  /* 0x00000000000e7805 */ /* 0x001fe4000001ff00 */
[----:B------:R-:W-:Y:S01]  /*1270*/  CS2R R12, SRZ ;  /* 0x00000000000c7805 */ /* 0x000fe2000001ff00 */
[----:B------:R-:W-:Y:S01]  /*1280*/  STL [R1+0x434], RZ ;  /* 0x000434ff01007387 */ /* 0x000fe20000100800 */
[----:B--2---:R-:W-:Y:S02]  /*1290*/  ISETP.GE.AND P0, PT, R3, 0x1, PT ;  /* 0x000000010300780c */ /* 0x004fe40003f06270 */
[----:B------:R-:W-:-:S02]  /*12a0*/  CS2R R10, SRZ ;  /* 0x00000000000a7805 */ /* 0x000fc4000001ff00 */
[----:B------:R-:W-:Y:S01]  /*12b0*/  CS2R R8, SRZ ;  /* 0x0000000000087805 */ /* 0x000fe2000001ff00 */
[----:B------:R-:W-:Y:S01]  /*12c0*/  STL [R1+0x430], RZ ;  /* 0x000430ff01007387 */ /* 0x000fe20000100800 */
[----:B------:R-:W-:Y:S02]  /*12d0*/  CS2R R6, SRZ ;  /* 0x0000000000067805 */ /* 0x000fe4000001ff00 */
[----:B0----5:R-:W-:Y:S02]  /*12e0*/  CS2R R4, SRZ ;  /* 0x0000000000047805 */ /* 0x021fe4000001ff00 */
        /* <DEDUP_REMOVED lines=127> */
[----:B------:R-:W-:Y:S01]  /*1ae0*/  CS2R R86, SRZ ;  /* 0x0000000000567805 */ /* 0x000fe2000001ff00 */
[----:B------:R-:W-:Y:S04]  /*1af0*/  STL [R1+0x3ac], RZ ;  /* 0x0003acff01007387 */ /* 0x000fe80000100800 */
        /* <DEDUP_REMOVED lines=147> */
[----:B------:R-:W-:Y:S01]  /*2430*/  STL [R1+0x15c], RZ ;  /* 0x00015cff01007387 */ /* 0x000fe20000100800 */
[----:B------:R-:W0:Y:S03]  /*2440*/  S2R R2, SR_TID.X ;  /* 0x0000000000027919 */ /* 0x000e260000002100 */
        /* <DEDUP_REMOVED lines=8> */
[----:B0-----:R-:W-:-:S03]  /*24d0*/  LOP3.LUT R2, R2, 0x80, RZ, 0xc0, !PT ;  /* 0x0000008002027812 */ /* 0x001fc600078ec0ff */
[----:B------:R-:W-:Y:S01]  /*24e0*/  STL [R1+0x138], RZ ;  /* 0x000138ff01007387 */ /* 0x000fe20000100800 */
[----:B------:R-:W-:-:S03]  /*24f0*/  SHF.R.U32.HI R2, RZ, 0x7, R2 ;  /* 0x00000007ff027819 */ /* 0x000fc60000011602 */
        /* <DEDUP_REMOVED lines=14> */
[----:B------:R-:W-:Y:S04]  /*25e0*/  STL [R1], RZ ;  /* 0x000000ff01007387 */ /* 0x000fe80000100800 */
        /* <DEDUP_REMOVED lines=18> */
[----:B------:R-:W0:Y:S04]  /*2710*/  SHFL.IDX PT, R2, R2, RZ, 0x1f ;  /* 0x00001fff02027589 */ /* 0x000e2800000e0000 */
[----:B------:R2:W-:Y:S04]  /*2720*/  STL [R1+0x4c], RZ ;  /* 0x00004cff01007387 */ /* 0x0005e80000100800 */
[----:B------:R2:W-:Y:S04]  /*2730*/  STL [R1+0x50], RZ ;  /* 0x000050ff01007387 */ /* 0x0005e80000100800 */
[----:B------:R2:W-:Y:S04]  /*2740*/  STL [R1+0x54], RZ ;  /* 0x000054ff01007387 */ /* 0x0005e80000100800 */
[----:B------:R2:W-:Y:S04]  /*2750*/  STL [R1+0x58], RZ ;  /* 0x000058ff01007387 */ /* 0x0005e80000100800 */
[----:B------:R2:W-:Y:S04]  /*2760*/  STL [R1+0x5c], RZ ;  /* 0x00005cff01007387 */ /* 0x0005e80000100800 */
[----:B------:R2:W-:Y:S01]  /*2770*/  STL [R1+0x60], RZ ;  /* 0x000060ff01007387 */ /* 0x0005e20000100800 */
[----:B0-----:R-:W-:Y:S01]  /*2780*/  R2UR UR15, R2 ;  /* 0x00000000020f72ca */ /* 0x001fe200000e0000 */
[----:B------:R-:W-:-:S02]  /*2790*/  IMAD.U32 R2, RZ, RZ, UR4 ;  /* 0x00000004ff027e24 */ /* 0x000fc4000f8e00ff */
[----:B------:R2:W-:Y:S04]  /*27a0*/  STL [R1+0x64], RZ ;  /* 0x000064ff01007387 */ /* 0x0005e80000100800 */
[----:B------:R2:W-:Y:S04]  /*27b0*/  STL [R1+0x68], RZ ;  /* 0x000068ff01007387 */ /* 0x0005e80000100800 */
[----:B------:R2:W-:Y:S02]  /*27c0*/  STL [R1+0x6c], RZ ;  /* 0x00006cff01007387 */ /* 0x0005e40000100800 */
[----:B------:R-:W-:-:S02]  /*27d0*/  ULEA.HI UR16, UR15, UR15, URZ, 0x1 ;  /* 0x0000000f0f107291 */ /* 0x000fc4000f8f083f */
[----:B------:R2:W-:Y:S02]  /*27e0*/  STL [R1+0x70], RZ ;  /* 0x000070ff01007387 */ /* 0x0005e40000100800 */
[----:B------:R-:W-:Y:S02]  /*27f0*/  ULOP3.LUT UR22, UR16, 0x7fffe, URZ, 0xc0, !UPT ;  /* 0x0007fffe10167892 */ /* 0x000fe4000f8ec03f */
[----:B------:R2:W-:Y:S01]  /*2800*/  STL [R1+0x74], RZ ;  /* 0x000074ff01007387 */ /* 0x0005e20000100800 */
[----:B-1----:R-:W-:Y:S02]  /*2810*/  ULEA UR16, UR25, UR23, 0x18 ;  /* 0x0000001719107291 */ /* 0x002fe4000f8ec03f */
[----:B------:R-:W-:Y:S01]  /*2820*/  UIADD3 UR22, UR15, -UR22, URZ ;  /* 0x800000160f167290 */ /* 0x000fe2000fffe03f */
[----:B------:R2:W-:Y:S03]  /*2830*/  STL [R1+0x78], RZ ;  /* 0x000078ff01007387 */ /* 0x0005e60000100800 */
[----:B------:R-:W-:Y:S01]  /*2840*/  ULEA UR22, UR22, UR16, 0xd ;  /* 0x0000001016167291 */ /* 0x000fe2000f8e683f */
[----:B------:R2:W-:Y:S03]  /*2850*/  STL [R1+0x7c], RZ ;  /* 0x00007cff01007387 */ /* 0x0005e60000100800 */
[----:B------:R-:W-:Y:S01]  /*2860*/  UIADD3 UR22, UR22, 0x100, URZ ;  /* 0x0000010016167890 */ /* 0x000fe2000fffe03f */
[----:B------:R2:W-:Y:S03]  /*2870*/  STL [R1+0x80], RZ ;  /* 0x000080ff01007387 */ /* 0x0005e60000100800 */
[----:B------:R-:W-:Y:S01]  /*2880*/  USHF.R.U32.HI UR15, URZ, 0x4, UR22 ;  /* 0x000000043f0f7899 */ /* 0x000fe20008011616 */
[----:B------:R2:W-:Y:S03]  /*2890*/  STL [R1+0x84], RZ ;  /* 0x000084ff01007387 */ /* 0x0005e60000100800 */
[----:B------:R-:W-:Y:S01]  /*28a0*/  ULOP3.LUT UR15, UR15, 0x3fff, URZ, 0xc0, !UPT ;  /* 0x00003fff0f0f7892 */ /* 0x000fe2000f8ec03f */
[----:B------:R2:W-:Y:S04]  /*28b0*/  STL [R1+0x88], RZ ;  /* 0x000088ff01007387 */ /* 0x0005e80000100800 */
        /* <DEDUP_REMOVED lines=28> */
[----:B------:R2:W-:Y:S01]  /*2a80*/  STL [R1+0xfc], RZ ;  /* 0x0000fcff01007387 */ /* 0x0005e20000100800 */
[----:B------:R-:W-:Y:S05]  /*2a90*/  @!P0 BRA `(.L_x_13) ;  /* 0x00000054005c8947 */ /* 0x000fea0003800000 */
[----:B------:R-:W-:-:S06]  /*2aa0*/  UISETP.NE.AND UP0, UPT, UR13, 0x3, UPT ;  /* 0x000000030d00788c */ /* 0x000fcc000bf05270 */
[----:B------:R-:W-:-:S13]  /*2ab0*/  PLOP3.LUT P1, PT, PT, PT, UP0, 0x80, 0x0 ;  /* 0x000000000000781c */ /* 0x000fda0003f2f008 */
[----:B------:R-:W-:Y:S05]  /*2ac0*/  @!P1 BRA `(.L_x_14) ;  /* 0x0000000000049947 */ /* 0x000fea0003800000 */
[----:B------:R-:W-:Y:S01]  /*2ad0*/  BPT.TRAP 0x1 ;  /* 0x000000040000795c */ /* 0x000fe20000300000 */
.L_x_14:
[----:B------:R-:W-:Y:S01]  /*2ae0*/  ULEA UR20, UR5, UR16, 0x3 ;  /* 0x0000001005147291 */ /* 0x000fe2000f8e183f */
[----:B------:R-:W-:-:S05]  /*2af0*/  IMAD.U32 R2, RZ, RZ, UR4 ;  /* 0x00000004ff027e24 */ /* 0x000fca000f8e00ff */
[----:B------:R-:W-:-:S04]  /*2b00*/  SHF.L.U32 R2, R2, 0x1f, RZ ;  /* 0x0000001f02027819 */ /* 0x000fc800000006ff */
[----:B------:R0:W1:Y:S01]  /*2b10*/  SYNCS.PHASECHK.TRANS64.TRYWAIT P0, [UR20], R2 ;  /* 0x00000002ff0075a7 */ /* 0x0000620008000154 */
[----:B------:R-:W-:Y:S05]  /*2b20*/  @!P1 BRA `(.L_x_15) ;  /* 0x0000000000049947 */ /* 0x000fea0003800000 */
[----:B------:R-:W-:Y:S01]  /*2b30*/  BPT.TRAP 0x1 ;  /* 0x000000040000795c */ /* 0x000fe20000300000 */
.L_x_15:
[----:B-1----:R-:W-:Y:S05]  /*2b40*/  @P0 BRA `(.L_x_16) ;  /* 0x0000000000080947 */ /* 0x002fea0003800000 */
[----:B------:R-:W1:Y:S02]  /*2b50*/  SYNCS.PHASECHK.TRANS64.TRYWAIT P0, [UR20], R2 ;  /* 0x00000002ff0075a7 */ /* 0x000e640008000154 */
[----:B-1----:R-:W-:Y:S05]  /*2b60*/  @!P0 BRA `(.L_x_17) ;  /* 0x000002d400c48947 */ /* 0x002fea0003800000 */
.L_x_16:
[----:B------:R-:W-:Y:S01]  /*2b70*/  UIADD3 UR20, UR16, 0x20100, URZ ;  /* 0x0002010010147890 */ /* 0x000fe2000fffe03f */
[----:B------:R-:W-:Y:S01]  /*2b80*/  WARPGROUP.ARRIVE ;  /* 0x00000000000079c5 */ /* 0x000fe20000000000 */
[----:B------:R-:W-:Y:S01]  /*2b90*/  ULOP3.LUT UR25, UR15, 0x10000, URZ, 0xfc, !UPT ;  /* 0x000100000f197892 */ /* 0x000fe2000f8efc3f */
[----:B------:R-:W-:Y:S01]  /*2ba0*/  STL [R1+0x5d0], R0 ;  /* 0x0005d00001007387 */ /* 0x000fe20000100800 */
[----:B------:R-:W-:Y:S02]  /*2bb0*/  USHF.R.U32.HI UR20, URZ, 0x4, UR20 ;  /* 0x000000043f147899 */ /* 0x000fe40008011614 */
[----:B------:R-:W-:Y:S02]  /*2bc0*/  ULEA UR25, UR5, UR25, 0xc ;  /* 0x0000001905197291 */ /* 0x000fe4000f8e603f */
[----:B------:R-:W-:Y:S01]  /*2bd0*/  ULOP3.LUT UR20, UR20, 0x3fff, URZ, 0xc0, !UPT ;  /* 0x00003fff14147892 */ /* 0x000fe2000f8ec03f */
[----:B------:R-:W-:Y:S01]  /*2be0*/  UMOV UR21, 0x40000040 ;  /* 0x4000004000157882 */ /* 0x000fe20000000000 */
[----:B------:R-:W-:-:S02]  /*2bf0*/  UMOV UR23, 0x40000040 ;  /* 0x4000004000177882 */ /* 0x000fc40000000000 */
[----:B------:R-:W-:-:S04]  /*2c00*/  ULOP3.LUT UR20, UR20, 0x10000, URZ, 0xfc, !UPT ;  /* 0x0001000014147892 */ /* 0x000fc8000f8efc3f */
[----:B------:R-:W-:-:S03]  /*2c10*/  ULEA UR26, UR5, UR20, 0xa ;  /* 0x00000014051a7291 */ /* 0x000fc6000f8e503f */
[----:B------:R-:W-:-:S04]  /*2c20*/  UMOV UR20, UR25 ;  /* 0x0000001900147c82 */ /* 0x000fc80008000000 */
[----:B------:R-:W-:Y:S02]  /*2c30*/  UMOV UR22, UR26 ;  /* 0x0000001a00167c82 */ /* 0x000fe40008000000 */
[----:B------:R-:W-:Y:S01]  /*2c40*/  QGMMA.64x128x32.F32.E4M3.E4M3 R24, gdesc[UR20], RZ, !UPT, gsb0 ;  /* 0x01e00000141879f3 */ /* 0x000fe2000c0008ff */
[----:B------:R-:W-:Y:S01]  /*2c50*/  UIADD3 UR20, UR25, 0x400, URZ ;  /* 0x0000040019147890 */ /* 0x000fe2000fffe03f */
[----:B------:R-:W-:Y:S01]  /*2c60*/  UMOV UR21, 0x40000040 ;  /* 0x4000004000157882 */ /* 0x000fe20000000000 */
[----:B------:R-:W-:Y:S02]  /*2c70*/  WARPGROUP.DEPBAR.LE gsb0, 0x0 ;  /* 0x00008000000079c5 */ /* 0x000fe40000010000 */
[----:B------:R-:W-:Y:S01]  /*2c80*/  WARPGROUP.ARRIVE ;  /* 0x00000000000079c5 */ /* 0x000fe20000000000 */
[----:B------:R-:W-:Y:S04]  /*2c90*/  STL.64 [R1], R24 ;  /* 0x0000001801007387 */ /* 0x000fe80000100a00 */
[----:B------:R-:W-:Y:S02]  /*2ca0*/  STL.64 [R1+0x8], R26 ;  /* 0x0000081a01007387 */ /* 0x000fe40000100a00 */
[----:B------:R-:W-:Y:S02]  /*2cb0*/  QGMMA.64x128x32.F32.E4M3.E4M3 R152, gdesc[UR20], RZ, !UPT, gsb0 ;  /* 0x01e00000149879f3 */ /* 0x000fe4000c0008ff */
[----:B------:R-:W-:Y:S04]  /*2cc0*/  STL.64 [R1+0x10], R28 ;  /* 0x0000101c01007387 */ /* 0x000fe80000100a00 */
        /* <DEDUP_REMOVED lines=28> */
[----:B------:R-:W-:Y:S01]  /*2e90*/  STL.64 [R1+0xf8], R86 ;  /* 0x0000f85601007387 */ /* 0x000fe20000100a00 */
[----:B------:R-:W-:-:S03]  /*2ea0*/  WARPGROUP.DEPBAR.LE gsb0, 0x0 ;  /* 0x00008000000079c5 */ /* 0x000fc60000010000 */
        /* <DEDUP_REMOVED lines=31> */
[----:B------:R3:W-:Y:S04]  /*30a0*/  STL.64 [R1+0x5d8], R152 ;  /* 0x0005d89801007387 */ /* 0x0007e80000100a00 */
[----:B---3--:R-:W3:Y:S04]  /*30b0*/  LDL.LU.64 R152, [R1] ;  /* 0x0000000001987983 */ /* 0x008ee80000300a00 */
[----:B------:R-:W3:Y:S04]  /*30c0*/  LDL.LU.64 R154, [R1+0x8] ;  /* 0x00000800019a7983 */ /* 0x000ee80000300a00 */
        /* <DEDUP_REMOVED lines=29> */
[----:B------:R-:W3:Y:S01]  /*32a0*/  LDL.LU.64 R214, [R1+0xf8] ;  /* 0x0000f80001d67983 */ /* 0x000ee20000300a00 */
[----:B------:R-:W-:Y:S01]  /*32b0*/  UIADD3 UR20, UR25, 0x800, URZ ;  /* 0x0000080019147890 */ /* 0x000fe2000fffe03f */
[----:B------:R-:W-:Y:S01]  /*32c0*/  WARPGROUP.ARRIVE ;  /* 0x00000000000079c5 */ /* 0x000fe20000000000 */
[----:B------:R-:W-:-:S07]  /*32d0*/  UMOV UR21, 0x40000040 ;  /* 0x4000004000157882 */ /* 0x000fce0000000000 */
[----:B------:R-:W-:Y:S01]  /*32e0*/  QGMMA.64x128x32.F32.E4M3.E4M3 R88, gdesc[UR20], RZ, !UPT, gsb0 ;  /* 0x01e00000145879f3 */ /* 0x000fe2000c0008ff */
[----:B------:R-:W-:Y:S01]  /*32f0*/  UIADD3 UR20, UR25, 0xc00, URZ ;  /* 0x00000c0019147890 */ /* 0x000fe2000fffe03f */
[----:B------:R-:W-:Y:S01]  /*3300*/  UMOV UR21, 0x40000040 ;  /* 0x4000004000157882 */ /* 0x000fe20000000000 */
[----:B------:R-:W-:Y:S02]  /*3310*/  WARPGROUP.DEPBAR.LE gsb0, 0x0 ;  /* 0x00008000000079c5 */ /* 0x000fe40000010000 */
[----:B------:R-:W-:-:S07]  /*3320*/  WARPGROUP.ARRIVE ;  /* 0x00000000000079c5 */ /* 0x000fce0000000000 */
[----:B------:R-:W-:Y:S01]  /*3330*/  QGMMA.64x128x32.F32.E4M3.E4M3 R24, gdesc[UR20], RZ, !UPT, gsb0 ;  /* 0x01e00000141879f3 */ /* 0x000fe2000c0008ff */
[----:B------:R-:W-:Y:S02]  /*3340*/  UIADD3 UR20, UR25, 0x2, URZ ;  /* 0x0000000219147890 */ /* 0x000fe4000fffe03f */
[----:B------:R-:W-:Y:S01]  /*3350*/  UIADD3 UR22, UR26, 0x2, URZ ;  /* 0x000000021a167890 */ /* 0x000fe2000fffe03f */
[----:B------:R-:W-:Y:S01]  /*3360*/  UMOV UR21, 0x40000040 ;  /* 0x4000004000157882 */ /* 0x000fe20000000000 */
[----:B------:R-:W-:Y:S01]  /*3370*/  UMOV UR23, 0x40000040 ;  /* 0x4000004000177882 */ /* 0x000fe20000000000 */
[----:B------:R-:W-:Y:S02]  /*3380*/  WARPGROUP.DEPBAR.LE gsb0, 0x0 ;  /* 0x00008000000079c5 */ /* 0x000fe40000010000 */
[----:B---3--:R-:W-:-:S06]  /*3390*/  WARPGROUP.ARRIVE ;  /* 0x00000000000079c5 */ /* 0x008fcc0000000000 */
[----:B------:R-:W-:Y:S03]  /*33a0*/  QGMMA.64x128x32.F32.E4M3.E4M3 R152, gdesc[UR20], R152, gsb0 ;  /* 0x01e00000149879f3 */ /* 0x000fe60008000898 */
[----:B------:R-:W-:Y:S02]  /*33b0*/  WARPGROUP.DEPBAR.LE gsb0, 0x0 ;  /* 0x00008000000079c5 */ /* 0x000fe40000010000 */
[----:B------:R-:W-:Y:S01]  /*33c0*/  STL.64 [R1], R152 ;  /* 0x0000009801007387 */ /* 0x000fe20000100a00 */
[----:B-1----:R-:W-:Y:S02]  /*33d0*/  IMAD.MOV.U32 R3, RZ, RZ, R214 ;  /* 0x000000ffff037224 */ /* 0x002fe400078e00d6 */
[----:B0-----:R-:W-:Y:S01]  /*33e0*/  IMAD.MOV.U32 R2, RZ, RZ, R215 ;  /* 0x000000ffff027224 */ /* 0x001fe200078e00d7 */
[----:B------:R-:W-:Y:S01]  /*33f0*/  STL.64 [R1+0x8], R154 ;  /* 0x0000089a01007387 */ /* 0x000fe20000100a00 */
[----:B------:R-:W-:-:S02]  /*3400*/  IMAD.MOV.U32 R5, RZ, RZ, R212 ;  /* 0x000000ffff057224 */ /* 0x000fc400078e00d4 */
[----:B------:R-:W-:Y:S01]  /*3410*/  IMAD.MOV.U32 R4, RZ, RZ, R213 ;  /* 0x000000ffff047224 */ /* 0x000fe200078e00d5 */
[----:B------:R-:W-:Y:S01]  /*3420*/  STL.64 [R1+0x10], R156 ;  /* 0x0000109c01007387 */ /* 0x000fe20000100a00 */
[----:B------:R-:W-:Y:S02]  /*3430*/  IMAD.MOV.U32 R7, RZ, RZ, R210 ;  /* 0x000000ffff077224 */ /* 0x000fe400078e00d2 */
[----:B------:R-:W-:Y:S01]  /*3440*/  IMAD.MOV.U32 R6, RZ, RZ, R211 ;  /* 0x000000ffff067224 */ /* 0x000fe200078e00d3 */
[----:B------:R-:W-:Y:S01]  /*3450*/  STL.64 [R1+0x18], R158 ;  /* 0x0000189e01007387 */ /* 0x000fe20000100a00 */
[----:B------:R-:W-:Y:S02]  /*3460*/  IMAD.MOV.U32 R9, RZ, RZ, R208 ;  /* 0x000000ffff097224 */ /* 0x000fe400078e00d0 */
[----:B------:R-:W-:Y:S01]  /*3470*/  IMAD.MOV.U32 R8, RZ, RZ, R209 ;  /* 0x000000ffff087224 */ /* 0x000fe200078e00d1 */
        /* <DEDUP_REMOVED lines=18> */
[----:B------:R0:W-:Y:S01]  /*35a0*/  STL [R1+0x50], R172 ;  /* 0x000050ac01007387 */ /* 0x0001e20000100800 */
[----:B------:R-:W-:-:S02]  /*35b0*/  IMAD.MOV.U32 R23, RZ, RZ, R194 ;  /* 0x000000ffff177224 */ /* 0x000fc400078e00c2 */
[----:B------:R-:W-:Y:S01]  /*35c0*/  IMAD.MOV.U32 R22, RZ, RZ, R195 ;  /* 0x000000ffff167224 */ /* 0x000fe200078e00c3 */
[----:B------:R-:W3:Y:S01]  /*35d0*/  LDL.LU.64 R214, [R1+0x6d0] ;  /* 0x0006d00001d67983 */ /* 0x000ee20000300a00 */
[----:B------:R-:W-:Y:S02]  /*35e0*/  IMAD.MOV.U32 R217, RZ, RZ, R192 ;  /* 0x000000ffffd97224 */ /* 0x000fe400078e00c0 */
[----:B------:R-:W-:Y:S01]  /*35f0*/  IMAD.MOV.U32 R216, RZ, RZ, R193 ;  /* 0x000000ffffd87224 */ /* 0x000fe200078e00c1 */
[----:B------:R-:W3:Y:S01]  /*3600*/  LDL.LU.64 R212, [R1+0x6c8] ;  /* 0x0006c80001d47983 */ /* 0x000ee20000300a00 */
[----:B------:R-:W-:Y:S02]  /*3610*/  IMAD.MOV.U32 R219, RZ, RZ, R190 ;  /* 0x000000ffffdb7224 */ /* 0x000fe400078e00be */
[----:B------:R-:W-:Y:S01]  /*3620*/  IMAD.MOV.U32 R218, RZ, RZ, R191 ;  /* 0x000000ffffda7224 */ /* 0x000fe200078e00bf */
[----:B------:R-:W3:Y:S01]  /*3630*/  LDL.LU.64 R210, [R1+0x6c0] ;  /* 0x0006c00001d27983 */ /* 0x000ee20000300a00 */
        /* <DEDUP_REMOVED lines=24> */
[----:B------:R-:W-:-:S03]  /*37c0*/  IMAD.MOV.U32 R0, RZ, RZ, R173 ;  /* 0x000000ffff007224 */ /* 0x000fc600078e00ad */
        /* <DEDUP_REMOVED lines=10> */
[----:B0-----:R-:W3:Y:S04]  /*3870*/  LDL.LU.64 R172, [R1+0x628] ;  /* 0x0006280001ac7983 */ /* 0x001ee80000300a00 */
        /* <DEDUP_REMOVED lines=11> */
[----:B------:R-:W-:Y:S01]  /*3930*/  UMOV UR21, 0x40000040 ;  /* 0x4000004000157882 */ /* 0x000fe20000000000 */
[----:B---3--:R-:W-:-:S07]  /*3940*/  WARPGROUP.ARRIVE ;  /* 0x00000000000079c5 */ /* 0x008fce0000000000 */
[----:B------:R-:W-:Y:S03]  /*3950*/  QGMMA.64x128x32.F32.E4M3.E4M3 R152, gdesc[UR20], R152, gsb0 ;  /* 0x01e00000149879f3 */ /* 0x000fe60008000898 */
[----:B------:R-:W-:Y:S02]  /*3960*/  WARPGROUP.DEPBAR.LE gsb0, 0x0 ;  /* 0x00008000000079c5 */ /* 0x000fe40000010000 */
        /* <DEDUP_REMOVED lines=65> */
[----:B0-----:R-:W3:Y:S04]  /*3d80*/  LDL.LU R172, [R1] ;  /* 0x0000000001ac7983 */ /* 0x001ee80000300800 */
[----:B------:R-:W3:Y:S04]  /*3d90*/  LDL.LU R173, [R1+0x4] ;  /* 0x0000040001ad7983 */ /* 0x000ee80000300800 */
        /* <DEDUP_REMOVED lines=18> */
[----:B------:R-:W3:Y:S01]  /*3ec0*/  LDL.LU R192, [R1+0x50] ;  /* 0x0000500001c07983 */ /* 0x000ee20000300800 */
[----:B------:R-:W-:Y:S01]  /*3ed0*/  UIADD3 UR20, UR25, 0x802, URZ ;  /* 0x0000080219147890 */ /* 0x000fe2000fffe03f */
[----:B------:R-:W-:Y:S01]  /*3ee0*/  WARPGROUP.ARRIVE ;  /* 0x00000000000079c5 */ /* 0x000fe20000000000 */
[----:B------:R-:W-:-:S07]  /*3ef0*/  UMOV UR21, 0x40000040 ;  /* 0x4000004000157882 */ /* 0x000fce0000000000 */
[----:B------:R-:W-:Y:S01]  /*3f00*/  QGMMA.64x128x32.F32.E4M3.E4M3 R88, gdesc[UR20], R88, gsb0 ;  /* 0x01e00000145879f3 */ /* 0x000fe20008000858 */
[----:B------:R-:W-:Y:S01]  /*3f10*/  UIADD3 UR20, UR25, 0xc02, URZ ;  /* 0x00000c0219147890 */ /* 0x000fe2000fffe03f */
[----:B------:R-:W-:Y:S01]  /*3f20*/  UMOV UR21, 0x40000040 ;  /* 0x4000004000157882 */ /* 0x000fe20000000000 */
[----:B------:R-:W-:Y:S02]  /*3f30*/  IMAD.MOV.U32 R194, RZ, RZ, R235 ;  /* 0x000000ffffc27224 */ /* 0x000fe400078e00eb */
[----:B------:R-:W-:Y:S02]  /*3f40*/  IMAD.MOV.U32 R195, RZ, RZ, R234 ;  /* 0x000000ffffc37224 */ /* 0x000fe400078e00ea */
[----:B------:R-:W-:Y:S02]  /*3f50*/  IMAD.MOV.U32 R196, RZ, RZ, R233 ;  /* 0x000000ffffc47224 */ /* 0x000fe400078e00e9 */
[----:B------:R-:W-:Y:S02]  /*3f60*/  IMAD.MOV.U32 R197, RZ, RZ, R232 ;  /* 0x000000ffffc57224 */ /* 0x000fe400078e00e8 */
[----:B------:R-:W-:-:S02]  /*3f70*/  IMAD.MOV.U32 R198, RZ, RZ, R231 ;  /* 0x000000ffffc67224 */ /* 0x000fc400078e00e7 */
[----:B------:R-:W-:Y:S02]  /*3f80*/  IMAD.MOV.U32 R199, RZ, RZ, R230 ;  /* 0x000000ffffc77224 */ /* 0x000fe400078e00e6 */
[----:B------:R-:W-:Y:S02]  /*3f90*/  IMAD.MOV.U32 R200, RZ, RZ, R229 ;  /* 0x000000ffffc87224 */ /* 0x000fe400078e00e5 */
[----:B------:R-:W-:Y:S02]  /*3fa0*/  IMAD.MOV.U32 R201, RZ, RZ, R228 ;  /* 0x000000ffffc97224 */ /* 0x000fe400078e00e4 */
[----:B------:R-:W-:Y:S02]  /*3fb0*/  IMAD.MOV.U32 R202, RZ, RZ, R227 ;  /* 0x000000ffffca7224 */ /* 0x000fe400078e00e3 */
[----:B------:R-:W-:Y:S02]  /*3fc0*/  IMAD.MOV.U32 R203, RZ, RZ, R226 ;  /* 0x000000ffffcb7224 */ /* 0x000fe400078e00e2 */
[----:B------:R-:W-:Y:S01]  /*3fd0*/  IMAD.MOV.U32 R204, RZ, RZ, R225 ;  /* 0x000000ffffcc7224 */ /* 0x000fe200078e00e1 */
[----:B------:R-:W-:-:S02]  /*3fe0*/  WARPGROUP.DEPBAR.LE gsb0, 0x0 ;  /* 0x00008000000079c5 */ /* 0x000fc40000010000 */
[----:B------:R-:W-:-:S06]  /*3ff0*/  WARPGROUP.ARRIVE ;  /* 0x00000000000079c5 */ /* 0x000fcc0000000000 */
[----:B------:R-:W-:Y:S01]  /*4000*/  QGMMA.64x128x32.F32.E4M3.E4M3 R24, gdesc[UR20], R24, gsb0 ;  /* 0x01e00000141879f3 */ /* 0x000fe20008000818 */
[----:B------:R-:W-:Y:S02]  /*4010*/  IMAD.MOV.U32 R205, RZ, RZ, R224 ;  /* 0x000000ffffcd7224 */ /* 0x000fe400078e00e0 */
        /* <DEDUP_REMOVED lines=21> */
[----:B------:R-:W-:Y:S01]  /*4170*/  IMAD.MOV.U32 R235, RZ, RZ, R2 ;  /* 0x000000ffffeb7224 */ /* 0x000fe200078e0002 */
[----:B------:R-:W-:Y:S01]  /*4180*/  UIADD3 UR20, UR25, 0x4, URZ ;  /* 0x0000000419147890 */ /* 0x000fe2000fffe03f */
[----:B------:R-:W-:Y:S01]  /*4190*/  IMAD.MOV.U32 R216, RZ, RZ, R21 ;  /* 0x000000ffffd87224 */ /* 0x000fe200078e0015 */
[----:B------:R-:W-:Y:S01]  /*41a0*/  UIADD3 UR22, UR26, 0x4, URZ ;  /* 0x000000041a167890 */ /* 0x000fe2000fffe03f */
[----:B------:R-:W-:Y:S01]  /*41b0*/  IMAD.MOV.U32 R217, RZ, RZ, R20 ;  /* 0x000000ffffd97224 */ /* 0x000fe200078e0014 */
[----:B------:R-:W-:Y:S01]  /*41c0*/  UMOV UR21, 0x40000040 ;  /* 0x4000004000157882 */ /* 0x000fe20000000000 */
[----:B------:R-:W-:Y:S01]  /*41d0*/  IMAD.MOV.U32 R218, RZ, RZ, R19 ;  /* 0x000000ffffda7224 */ /* 0x000fe200078e0013 */
[----:B------:R-:W-:Y:S01]  /*41e0*/  UMOV UR23, 0x40000040 ;  /* 0x4000004000177882 */ /* 0x000fe20000000000 */
[----:B------:R-:W-:Y:S01]  /*41f0*/  IMAD.MOV.U32 R219, RZ, RZ, R18 ;  /* 0x000000ffffdb7224 */ /* 0x000fe200078e0012 */
[----:B------:R0:W5:Y:S01]  /*4200*/  LDL.LU R0, [R1+0x5d0] ;  /* 0x0005d00001007983 */ /* 0x0001620000300800 */
[----:B------:R-:W-:-:S02]  /*4210*/  IMAD.MOV.U32 R220, RZ, RZ, R17 ;  /* 0x000000ffffdc7224 */ /* 0x000fc400078e0011 */
[----:B------:R-:W-:Y:S02]  /*4220*/  IMAD.MOV.U32 R221, RZ, RZ, R16 ;  /* 0x000000ffffdd7224 */ /* 0x000fe400078e0010 */
[----:B------:R-:W-:Y:S02]  /*4230*/  IMAD.MOV.U32 R222, RZ, RZ, R15 ;  /* 0x000000ffffde7224 */ /* 0x000fe400078e000f */
[----:B------:R-:W-:Y:S02]  /*4240*/  IMAD.MOV.U32 R223, RZ, RZ, R14 ;  /* 0x000000ffffdf7224 */ /* 0x000fe400078e000e */
[----:B------:R-:W-:Y:S01]  /*4250*/  IMAD.MOV.U32 R224, RZ, RZ, R13 ;  /* 0x000000ffffe07224 */ /* 0x000fe200078e000d */
[----:B------:R-:W-:-:S05]  /*4260*/  WARPGROUP.DEPBAR.LE gsb0, 0x0 ;  /* 0x00008000000079c5 */ /* 0x000fca0000010000 */
[----:B---3--:R-:W-:-:S06]  /*4270*/  WARPGROUP.ARRIVE ;  /* 0x00000000000079c5 */ /* 0x008fcc0000000000 */
[----:B------:R-:W-:Y:S01]  /*4280*/  QGMMA.64x128x32.F32.E4M3.E4M3 R172, gdesc[UR20], R172, gsb0 ;  /* 0x01e0000014ac79f3 */ /* 0x000fe200080008ac */
        /* <DEDUP_REMOVED lines=26> */
[----:B------:R-:W-:-:S03]  /*4430*/  WARPGROUP.DEPBAR.LE gsb0, 0x0 ;  /* 0x00008000000079c5 */ /* 0x000fc60000010000 */
[----:B------:R-:W-:Y:S04]  /*4440*/  STL.64 [R1], R172 ;  /* 0x000000ac01007387 */ /* 0x000fe80000100a00 */
        /* <DEDUP_REMOVED lines=31> */
[----:B-1----:R-:W3:Y:S04]  /*4640*/  LDL.LU.64 R214, [R1+0x5c8] ;  /* 0x0005c80001d67983 */ /* 0x002ee80000300a00 */
        /* <DEDUP_REMOVED lines=22> */
[----:B------:R-:W-:-:S02]  /*47b0*/  UMOV UR21, 0x40000040 ;  /* 0x4000004000157882 */ /* 0x000fc40000000000 */
        /* <DEDUP_REMOVED lines=8> */
[----:B---3--:R-:W-:-:S06]  /*4840*/  WARPGROUP.ARRIVE ;  /* 0x00000000000079c5 */ /* 0x008fcc0000000000 */
        /* <DEDUP_REMOVED lines=81> */
[----:B-1----:R-:W3:Y:S04]  /*4d60*/  LDL.LU.64 R172, [R1] ;  /* 0x0000000001ac7983 */ /* 0x002ee80000300a00 */
        /* <DEDUP_REMOVED lines=34> */
[----:B------:R-:W-:Y:S01]  /*4f90*/  QGMMA.64x128x32.F32.E4M3.E4M3 R88, gdesc[UR20], R88, gsb0 ;  /* 0x01e00000145879f3 */ /* 0x000fe20008000858 */
[----:B------:R-:W-:Y:S01]  /*4fa0*/  UIADD3 UR20, UR25, 0xc04, URZ ;  /* 0x00000c0419147890 */ /* 0x000fe2000fffe03f */
[----:B------:R-:W-:Y:S01]  /*4fb0*/  UMOV UR21, 0x40000040 ;  /* 0x4000004000157882 */ /* 0x000fe20000000000 */
[----:B------:R-:W-:Y:S02]  /*4fc0*/  WARPGROUP.DEPBAR.LE gsb0, 0x0 ;  /* 0x00008000000079c5 */ /* 0x000fe40000010000 */
[----:B------:R-:W-:-:S07]  /*4fd0*/  WARPGROUP.ARRIVE ;  /* 0x00000000000079c5 */ /* 0x000fce0000000000 */
[----:B------:R-:W-:Y:S01]  /*4fe0*/  QGMMA.64x128x32.F32.E4M3.E4M3 R24, gdesc[UR20], R24, gsb0 ;  /* 0x01e00000141879f3 */ /* 0x000fe20008000818 */
[----:B------:R-:W-:Y:S02]  /*4ff0*/  UIADD3 UR20, UR25, 0x6, URZ ;  /* 0x0000000619147890 */ /* 0x000fe4000fffe03f */
[----:B------:R-:W-:Y:S01]  /*5000*/  UIADD3 UR22, UR26, 0x6, URZ ;  /* 0x000000061a167890 */ /* 0x000fe2000fffe03f */
[----:B------:R-:W-:Y:S01]  /*5010*/  UMOV UR21, 0x40000040 ;  /* 0x4000004000157882 */ /* 0x000fe20000000000 */
[----:B------:R-:W-:Y:S01]  /*5020*/  UMOV UR23, 0x40000040 ;  /* 0x4000004000177882 */ /* 0x000fe20000000000 */
        /* <DEDUP_REMOVED lines=8> */
[----:B------:R-:W-:-:S02]  /*50b0*/  WARPGROUP.DEPBAR.LE gsb0, 0x0 ;  /* 0x00008000000079c5 */ /* 0x000fc40000010000 */
        /* <DEDUP_REMOVED lines=53> */
[----:B-1----:R-:W4:Y:S04]  /*5410*/  LDL.LU.64 R214, [R1+0x518] ;  /* 0x0005180001d67983 */ /* 0x002f280000300a00 */
[----:B------:R-:W4:Y:S04]  /*5420*/  LDL.LU.64 R212, [R1+0x510] ;  /* 0x0005100001d47983 */ /* 0x000f280000300a00 */
        /* <DEDUP_REMOVED lines=19> */
[----:B------:R-:W4:Y:S01]  /*5560*/  LDL.LU.64 R172, [R1+0x470] ;  /* 0x0004700001ac7983 */ /* 0x000f220000300a00 */
[----:B------:R-:W-:Y:S01]  /*5570*/  UIADD3 UR20, UR25, 0x406, URZ ;  /* 0x0000040619147890 */ /* 0x000fe2000fffe03f */
[----:B------:R-:W-:-:S02]  /*5580*/  UMOV UR21, 0x40000040 ;  /* 0x4000004000157882 */ /* 0x000fc40000000000 */
[----:B------:R0:W-:Y:S04]  /*5590*/  STL [R1+0x1d4], RZ ;  /* 0x0001d4ff01007387 */ /* 0x0001e80000100800 */
[----:B------:R0:W-:Y:S04]  /*55a0*/  STL [R1+0x1d0], RZ ;  /* 0x0001d0ff01007387 */ /* 0x0001e80000100800 */
[----:B------:R0:W-:Y:S04]  /*55b0*/  STL [R1+0x1cc], RZ ;  /* 0x0001ccff01007387 */ /* 0x0001e80000100800 */
[----:B------:R0:W-:Y:S04]  /*55c0*/  STL [R1+0x1c8], RZ ;  /* 0x0001c8ff01007387 */ /* 0x0001e80000100800 */
[----:B------:R0:W-:Y:S01]  /*55d0*/  STL [R1+0x1c4], RZ ;  /* 0x0001c4ff01007387 */ /* 0x0001e20000100800 */
[----:B----4-:R-:W-:-:S06]  /*55e0*/  WARPGROUP.ARRIVE ;  /* 0x00000000000079c5 */ /* 0x010fcc0000000000 */
[----:B------:R-:W-:Y:S01]  /*55f0*/  QGMMA.64x128x32.F32.E4M3.E4M3 R152, gdesc[UR20], R152, gsb0 ;  /* 0x01e00000149879f3 */ /* 0x000fe20008000898 */
[----:B------:R-:W-:Y:S01]  /*5600*/  UIADD3 UR20, UR25, 0x806, URZ ;  /* 0x0000080619147890 */ /* 0x000fe2000fffe03f */
[----:B------:R-:W-:Y:S01]  /*5610*/  UMOV UR21, 0x40000040 ;  /* 0x4000004000157882 */ /* 0x000fe20000000000 */
[----:B------:R-:W-:Y:S02]  /*5620*/  WARPGROUP.DEPBAR.LE gsb0, 0x0 ;  /* 0x00008000000079c5 */ /* 0x000fe40000010000 */
[----:B------:R-:W-:-:S07]  /*5630*/  WARPGROUP.ARRIVE ;  /* 0x00000000000079c5 */ /* 0x000fce0000000000 */
[----:B------:R-:W-:Y:S01]  /*5640*/  QGMMA.64x128x32.F32.E4M3.E4M3 R88, gdesc[UR20], R88, gsb0 ;  /* 0x01e00000145879f3 */ /* 0x000fe20008000858 */
[----:B------:R-:W-:Y:S01]  /*5650*/  UIADD3 UR20, UR25, 0xc06, URZ ;  /* 0x00000c0619147890 */ /* 0x000fe2000fffe03f */
[----:B------:R-:W-:Y:S01]  /*5660*/  UMOV UR21, 0x40000040 ;  /* 0x4000004000157882 */ /* 0x000fe20000000000 */
        /* <DEDUP_REMOVED lines=17> */
[----:B------:R-:W-:-:S02]  /*5780*/  WARPGROUP.DEPBAR.LE gsb0, 0x0 ;  /* 0x00008000000079c5 */ /* 0x000fc40000010000 */
[----:B------:R-:W-:-:S06]  /*5790*/  WARPGROUP.ARRIVE ;  /* 0x00000000000079c5 */ /* 0x000fcc0000000000 */
[----:B------:R-:W-:Y:S01]  /*57a0*/  QGMMA.64x128x32.F32.E4M3.E4M3 R24, gdesc[UR20], R24, gsb0 ;  /* 0x01e00000141879f3 */ /* 0x000fe20008000818 */
[----:B------:R0:W-:Y:S01]  /*57b0*/  STL [R1+0x17c], RZ ;  /* 0x00017cff01007387 */ /* 0x0001e20000100800 */
[----:B------:R-:W-:-:S03]  /*57c0*/  ULDC UR20, c[0x0][0x50c] ;  /* 0x0001430000147ab9 */ /* 0x000fc60000000800 */
        /* <DEDUP_REMOVED lines=22> */
[----:B------:R-:W-:-:S03]  /*5930*/  UISETP.NE.AND UP0, UPT, UR20, 0x4, UPT ;  /* 0x000000041400788c */ /* 0x000fc6000bf05270 */
[----:B------:R0:W-:Y:S04]  /*5940*/  STL [R1+0x120], RZ ;  /* 0x000120ff01007387 */ /* 0x0001e80000100800 */
[----:B------:R0:W-:Y:S04]  /*5950*/  STL [R1+0x11c], RZ ;  /* 0x00011cff01007387 */ /* 0x0001e80000100800 */
[----:B------:R0:W-:Y:S04]  /*5960*/  STL [R1+0x118], RZ ;  /* 0x000118ff01007387 */ /* 0x0001e80000100800 */
[----:B------:R0:W-:Y:S01]  /*5970*/  STL [R1+0x114], RZ ;  /* 0x000114ff01007387 */ /* 0x0001e20000100800 */
[----:B------:R-:W-:-:S03]  /*5980*/  USEL UR20, URZ, 0x1, UP0 ;  /* 0x000000013f147887 */ /* 0x000fc60008000000 */
[----:B------:R0:W-:Y:S04]  /*5990*/  STL [R1+0x110], RZ ;  /* 0x000110ff01007387 */ /* 0x0001e80000100800 */
[----:B------:R0:W-:Y:S04]  /*59a0*/  STL [R1+0x10c], RZ ;  /* 0x00010cff01007387 */ /* 0x0001e80000100800 */
[----:B------:R0:W-:Y:S04]  /*59b0*/  STL [R1+0x108], RZ ;  /* 0x000108ff01007387 */ /* 0x0001e80000100800 */
[----:B------:R0:W-:Y:S04]  /*59c0*/  STL [R1+0x104], RZ ;  /* 0x000104ff01007387 */ /* 0x0001e80000100800 */
[----:B------:R0:W-:Y:S01]  /*59d0*/  STL [R1+0x100], RZ ;  /* 0x000100ff01007387 */ /* 0x0001e20000100800 */
[----:B------:R-:W-:Y:S01]  /*59e0*/  ISETP.NE.AND P0, PT, RZ, UR20, PT ;  /* 0x00000014ff007c0c */ /* 0x000fe2000bf05270 */
[----:B------:R-:W-:Y:S01]  /*59f0*/  UMOV UR24, 0x4 ;  /* 0x0000000400187882 */ /* 0x000fe20000000000 */
[----:B------:R-:W-:Y:S01]  /*5a00*/  IMAD.MOV.U32 R3, RZ, RZ, R234 ;  /* 0x000000ffff037224 */ /* 0x000fe200078e00ea */
[----:B------:R-:W-:Y:S01]  /*5a10*/  CS2R R236, SRZ ;  /* 0x0000000000ec7805 */ /* 0x000fe2000001ff00 */
[----:B------:R-:W-:Y:S01]  /*5a20*/  IMAD.MOV.U32 R2, RZ, RZ, R235 ;  /* 0x000000ffff027224 */ /* 0x000fe200078e00eb */
[----:B---3--:R-:W-:Y:S01]  /*5a30*/  CS2R R234, SRZ ;  /* 0x0000000000ea7805 */ /* 0x008fe2000001ff00 */
[----:B------:R-:W-:-:S02]  /*5a40*/  WARPGROUP.DEPBAR.LE gsb0, 0x0 ;  /* 0x00008000000079c5 */ /* 0x000fc40000010000 */
[----:B------:R-:W-:Y:S02]  /*5a50*/  CS2R R232, SRZ ;  /* 0x0000000000e87805 */ /* 0x000fe4000001ff00 */
[----:B------:R-:W-:Y:S02]  /*5a60*/  CS2R R230, SRZ ;  /* 0x0000000000e67805 */ /* 0x000fe4000001ff00 */
[----:B------:R-:W-:Y:S02]  /*5a70*/  CS2R R228, SRZ ;  /* 0x0000000000e47805 */ /* 0x000fe4000001ff00 */
[----:B------:R-:W-:Y:S02]  /*5a80*/  CS2R R226, SRZ ;  /* 0x0000000000e27805 */ /* 0x000fe4000001ff00 */
[----:B------:R-:W-:Y:S02]  /*5a90*/  CS2R R224, SRZ ;  /* 0x0000000000e07805 */ /* 0x000fe4000001ff00 */
[----:B------:R-:W-:-:S02]  /*5aa0*/  CS2R R222, SRZ ;  /* 0x0000000000de7805 */ /* 0x000fc4000001ff00 */
        /* <DEDUP_REMOVED lines=12> */
[----:B------:R-:W-:Y:S01]  /*5b70*/  CS2R R4, SRZ ;  /* 0x0000000000047805 */ /* 0x000fe2000001ff00 */
[----:B0-----:R-:W-:Y:S06]  /*5b80*/  @!P0 BRA `(.L_x_18) ;  /* 0x0000002400048947 */ /* 0x001fec0003800000 */
[----:B------:R-:W3:Y:S04]  /*5b90*/  LDL R4, [R1] ;  /* 0x0000000001047983 */ /* 0x000ee80000100800 */
[----:B------:R-:W4:Y:S04]  /*5ba0*/  LDL R5, [R1+0x4] ;  /* 0x0000040001057983 */ /* 0x000f280000100800 */
[----:B------:R-:W2:Y:S04]  /*5bb0*/  LDL R6, [R1+0x8] ;  /* 0x0000080001067983 */ /* 0x000ea80000100800 */
        /* <DEDUP_REMOVED lines=37> */
[----:B------:R0:W-:Y:S04]  /*5e10*/  STL [R1+0x4c0], R67 ;  /* 0x0004c04301007387 */ /* 0x0001e80000100800 */
[----:B0-----:R-:W2:Y:S04]  /*5e20*/  LDL R67, [R1+0xa0] ;  /* 0x0000a00001437983 */ /* 0x001ea80000100800 */
        /* <DEDUP_REMOVED lines=40> */
[----:B-----5:R0:W-:Y:S04]  /*60b0*/  STL [R1+0x46c], R0 ;  /* 0x00046c0001007387 */ /* 0x0201e80000100800 */
[----:B0-----:R-:W2:Y:S01]  /*60c0*/  LDL R0, [R1+0xf4] ;  /* 0x0000f40001007983 */ /* 0x001ea20000100800 */
[----:B------:R-:W-:-:S01]  /*60d0*/  FADD R3, RZ, R3 ;  /* 0x00000003ff037221 */ /* 0x000fc20000000000 */
[----:B------:R-:W-:Y:S01]  /*60e0*/  FADD R2, RZ, R2 ;  /* 0x00000002ff027221 */ /* 0x000fe20000000000 */
[----:B---3--:R-:W-:-:S01]  /*60f0*/  FADD R4, RZ, R4 ;  /* 0x00000004ff047221 */ /* 0x008fc20000000000 */
[----:B----4-:R-:W-:Y:S01]  /*6100*/  FADD R5, RZ, R5 ;  /* 0x00000005ff057221 */ /* 0x010fe20000000000 */
[----:B--2---:R-:W-:-:S01]  /*6110*/  FADD R6, RZ, R6 ;  /* 0x00000006ff067221 */ /* 0x004fc20000000000 */
[----:B------:R-:W-:Y:S01]  /*6120*/  FADD R236, RZ, R67 ;  /* 0x00000043ffec7221 */ /* 0x000fe20000000000 */
[----:B------:R-:W-:-:S01]  /*6130*/  FADD R7, RZ, R7 ;  /* 0x00000007ff077221 */ /* 0x000fc20000000000 */
[----:B------:R-:W2:Y:S01]  /*6140*/  LDL.LU R67, [R1+0x4c0] ;  /* 0x0004c00001437983 */ /* 0x000ea20000300800 */
[----:B------:R-:W-:-:S01]  /*6150*/  FADD R8, RZ, R8 ;  /* 0x00000008ff087221 */ /* 0x000fc20000000000 */
[----:B------:R-:W-:Y:S01]  /*6160*/  FADD R9, RZ, R9 ;  /* 0x00000009ff097221 */ /* 0x000fe20000000000 */
        /* <DEDUP_REMOVED lines=11> */
[----:B------:R-:W3:Y:S01]  /*6220*/  LDL.LU R68, [R1+0x4bc] ;  /* 0x0004bc0001447983 */ /* 0x000ee20000300800 */
        /* <DEDUP_REMOVED lines=16> */
[----:B------:R0:W-:Y:S01]  /*6330*/  STL [R1+0x100], R69 ;  /* 0x0001004501007387 */ /* 0x0001e20000100800 */
        /* <DEDUP_REMOVED lines=9> */
[----:B0-----:R-:W4:Y:S01]  /*63d0*/  LDL.LU R69, [R1+0x4b8] ;  /* 0x0004b80001457983 */ /* 0x001f220000300800 */
[----:B------:R-:W-:-:S03]  /*63e0*/  FADD R235, RZ, R235 ;  /* 0x000000ebffeb7221 */ /* 0x000fc60000000000 */
[----:B------:R0:W-:Y:S01]  /*63f0*/  STL [R1+0x104], R70 ;  /* 0x0001044601007387 */ /* 0x0001e20000100800 */
[----:B------:R-:W-:-:S03]  /*6400*/  FADD R71, RZ, R71 ;  /* 0x00000047ff477221 */ /* 0x000fc60000000000 */
[----:B0-----:R-:W4:Y:S04]  /*6410*/  LDL.LU R70, [R1+0x4b4] ;  /* 0x0004b40001467983 */ /* 0x001f280000300800 */
        /* <DEDUP_REMOVED lines=51> */
[----:B------:R0:W-:Y:S04]  /*6750*/  STL [R1+0x14c], R0 ;  /* 0x00014c0001007387 */ /* 0x0001e80000100800 */
[----:B0-----:R0:W5:Y:S04]  /*6760*/  LDL.LU R0, [R1+0x46c] ;  /* 0x00046c0001007983 */ /* 0x0011680000300800 */
[----:B------:R1:W-:Y:S04]  /*6770*/  STL [R1+0x150], R3 ;  /* 0x0001500301007387 */ /* 0x0003e80000100800 */
[----:B------:R2:W-:Y:S01]  /*6780*/  STL [R1+0x154], R2 ;  /* 0x0001540201007387 */ /* 0x0005e20000100800 */
[----:B-1----:R-:W-:-:S01]  /*6790*/  FADD R3, RZ, R152 ;  /* 0x00000098ff037221 */ /* 0x002fc20000000000 */
[----:B--2---:R-:W-:-:S04]  /*67a0*/  FADD R2, RZ, R153 ;  /* 0x00000099ff027221 */ /* 0x004fc80000000000 */
        /* <DEDUP_REMOVED lines=342> */
[----:B---3--:R-:W-:-:S01]  /*7d10*/  FADD R3, RZ, R68 ;  /* 0x00000044ff037221 */ /* 0x008fc20000000000 */
[----:B----4-:R-:W-:-:S04]  /*7d20*/  FADD R2, RZ, R69 ;  /* 0x00000045ff027221 */ /* 0x010fc80000000000 */
        /* <DEDUP_REMOVED lines=38> */
[----:B------:R-:W-:-:S05]  /*7f90*/  UMOV UR24, URZ ;  /* 0x0000003f00187c82 */ /* 0x000fca0008000000 */
.L_x_18:
[----:B------:R-:W-:-:S04]  /*7fa0*/  UIADD3 UR28, UR5, 0x1, URZ ;  /* 0x00000001051c7890 */ /* 0x000fc8000fffe03f */
[----:B------:R-:W-:-:S04]  /*7fb0*/  UISETP.NE.AND UP0, UPT, UR28, 0x2, UPT ;  /* 0x000000021c00788c */ /* 0x000fc8000bf05270 */
[----:B------:R-:W-:Y:S02]  /*7fc0*/  USEL UR21, URZ, 0x1, UP0 ;  /* 0x000000013f157887 */ /* 0x000fe40008000000 */
[----:B------:R-:W-:Y:S02]  /*7fd0*/  USEL UR28, UR28, URZ, UP0 ;  /* 0x0000003f1c1c7287 */ /* 0x000fe40008000000 */
[----:B------:R-:W-:-:S06]  /*7fe0*/  ULOP3.LUT UR21, UR4, UR21, URZ, 0x3c, !UPT ;  /* 0x0000001504157292 */ /* 0x000fcc000f8e3c3f */
[----:B0-----:R-:W-:Y:S01]  /*7ff0*/  IMAD.U32 R2, RZ, RZ, UR21 ;  /* 0x00000015ff027e24 */ /* 0x001fe2000f8e00ff */
[----:B------:R-:W-:-:S06]  /*8000*/  UMOV UR21, 0x1 ;  /* 0x0000000100157882 */ /* 0x000fcc0000000000 */
.L_x_13:
[----:B------:R-:W-:-:S04]  /*8010*/  UISETP.LT.AND UP0, UPT, UR14, 0x1, UPT ;  /* 0x000000010e00788c */ /* 0x000fc8000bf01270 */
[----:B------:R-:W-:-:S04]  /*8020*/  USEL UR22, UR14, 0x1, UP0 ;  /* 0x000000010e167887 */ /* 0x000fc80008000000 */
[----:B------:R-:W-:-:S04]  /*8030*/  UIADD3 UR27, UR14, -UR22, URZ ;  /* 0x800000160e1b7290 */ /* 0x000fc8000fffe03f */
[----:B------:R-:W-:-:S06]  /*8040*/  UISETP.GE.AND UP0, UPT, UR27, 0x1, UPT ;  /* 0x000000011b00788c */ /* 0x000fcc000bf06270 */
[----:B------:R-:W-:-:S13]  /*8050*/  PLOP3.LUT P0, PT, PT, PT, UP0, 0x80, 0x0 ;  /* 0x000000000000781c */ /* 0x000fda0003f0f008 */
[----:B------:R-:W-:Y:S05]  /*8060*/  @!P0 BRA `(.L_x_19) ;  /* 0x00000064009c8947 */ /* 0x000fea0003800000 */
[----:B------:R-:W-:Y:S01]  /*8070*/  UMOV UR26, UR5 ;  /* 0x00000005001a7c82 */ /* 0x000fe20008000000 */
[----:B------:R-:W-:-:S05]  /*8080*/  ULDC UR25, c[0x0][0x50c] ;  /* 0x0001430000197ab9 */ /* 0x000fca0000000800 */
.L_x_27:
[----:B------:R-:W-:-:S06]  /*8090*/  UISETP.NE.AND UP0, UPT, UR13, 0x3, UPT ;  /* 0x000000030d00788c */ /* 0x000fcc000bf05270 */
[----:B------:R-:W-:-:S13]  /*80a0*/  PLOP3.LUT P1, PT, PT, PT, UP0, 0x80, 0x0 ;  /* 0x000000000000781c */ /* 0x000fda0003f2f008 */
[----:B0-----:R-:W-:Y:S05]  /*80b0*/  @!P1 BRA `(.L_x_20) ;  /* 0x0000000000049947 */ /* 0x001fea0003800000 */
[----:B------:R-:W-:Y:S01]  /*80c0*/  BPT.TRAP 0x1 ;  /* 0x000000040000795c */ /* 0x000fe20000300000 */
.L_x_20:
[----:B------:R-:W0:Y:S01]  /*80d0*/  S2UR UR22, SR_CgaCtaId ;  /* 0x00000000001679c3 */ /* 0x000e220000008800 */
[----:B------:R-:W-:Y:S01]  /*80e0*/  UMOV UR16, 0x400 ;  /* 0x0000040000107882 */ /* 0x000fe20000000000 */
[----:B------:R-:W-:Y:S01]  /*80f0*/  SHF.L.U32 R3, R2, 0x1f, RZ ;  /* 0x0000001f02037819 */ /* 0x000fe200000006ff */
[----:B0-----:R-:W-:-:S04]  /*8100*/  ULEA UR16, UR22, UR16, 0x18 ;  /* 0x0000001016107291 */ /* 0x001fc8000f8ec03f */
[----:B------:R-:W-:-:S09]  /*8110*/  ULEA UR22, UR28, UR16, 0x3 ;  /* 0x000000101c167291 */ /* 0x000fd2000f8e183f */
[----:B------:R0:W1:Y:S01]  /*8120*/  SYNCS.PHASECHK.TRANS64.TRYWAIT P0, [UR22], R3 ;  /* 0x00000003ff0075a7 */ /* 0x0000620008000156 */
[----:B------:R-:W-:Y:S05]  /*8130*/  @!P1 BRA `(.L_x_21) ;  /* 0x0000000000049947 */ /* 0x000fea0003800000 */
[----:B------:R-:W-:Y:S01]  /*8140*/  BPT.TRAP 0x1 ;  /* 0x000000040000795c */ /* 0x000fe20000300000 */
.L_x_21:
[----:B-1----:R-:W-:Y:S05]  /*8150*/  @P0 BRA `(.L_x_22) ;  /* 0x0000000000080947 */ /* 0x002fea0003800000 */
[----:B------:R-:W1:Y:S02]  /*8160*/  SYNCS.PHASECHK.TRANS64.TRYWAIT P0, [UR22], R3 ;  /* 0x00000003ff0075a7 */ /* 0x000e640008000156 */
[----:B-1----:R-:W-:Y:S05]  /*8170*/  @!P0 BRA `(.L_x_23) ;  /* 0x0000028000588947 */ /* 0x002fea0003800000 */
.L_x_22:
        /* <DEDUP_REMOVED lines=64> */
[----:B------:R-:W-:-:S02]  /*8580*/  UIADD3 UR22, UR16, 0x20100, URZ ;  /* 0x0002010010167890 */ /* 0x000fc4000fffe03f */
[----:B------:R-:W-:Y:S01]  /*8590*/  UISETP.NE.AND UP0, UPT, UR20, URZ, UPT ;  /* 0x0000003f1400728c */ /* 0x000fe2000bf05270 */
[----:B------:R-:W-:Y:S01]  /*85a0*/  STL [R1+0x6c4], R23 ;  /* 0x0006c41701007387 */ /* 0x000fe20000100800 */
[----:B------:R-:W-:Y:S02]  /*85b0*/  USHF.R.U32.HI UR22, URZ, 0x4, UR22 ;  /* 0x000000043f167899 */ /* 0x000fe40008011616 */
[----:B------:R-:W-:Y:S01]  /*85c0*/  USEL UR21, UR21, URZ, !UP0 ;  /* 0x0000003f15157287 */ /* 0x000fe2000c000000 */
[----:B------:R-:W-:Y:S01]  /*85d0*/  STL [R1+0x6c0], R22 ;  /* 0x0006c01601007387 */ /* 0x000fe20000100800 */
[----:B------:R-:W-:Y:S02]  /*85e0*/  ULOP3.LUT UR22, UR22, 0x3fff, URZ, 0xc0, !UPT ;  /* 0x00003fff16167892 */ /* 0x000fe4000f8ec03f */
[----:B------:R-:W-:Y:S01]  /*85f0*/  ULOP3.LUT UR29, UR15, 0x10000, URZ, 0xfc, !UPT ;  /* 0x000100000f1d7892 */ /* 0x000fe2000f8efc3f */
[----:B------:R-:W-:Y:S01]  /*8600*/  STL [R1+0x6bc], R21 ;  /* 0x0006bc1501007387 */ /* 0x000fe20000100800 */
[----:B------:R-:W-:-:S02]  /*8610*/  ULOP3.LUT UR22, UR22, 0x10000, URZ, 0xfc, !UPT ;  /* 0x0001000016167892 */ /* 0x000fc4000f8efc3f */
[----:B------:R-:W-:Y:S01]  /*8620*/  UISETP.NE.U32.AND UP0, UPT, UR21, URZ, UPT ;  /* 0x0000003f1500728c */ /* 0x000fe2000bf05070 */
[----:B------:R-:W-:Y:S01]  /*8630*/  STL [R1+0x6b8], R20 ;  /* 0x0006b81401007387 */ /* 0x000fe20000100800 */
[----:B------:R-:W-:Y:S02]  /*8640*/  ULEA UR29, UR28, UR29, 0xc ;  /* 0x0000001d1c1d7291 */ /* 0x000fe4000f8e603f */
[----:B------:R-:W-:Y:S01]  /*8650*/  ULEA UR32, UR28, UR22, 0xa ;  /* 0x000000161c207291 */ /* 0x000fe2000f8e503f */
[----:B------:R-:W-:Y:S01]  /*8660*/  STL [R1+0x6b4], R19 ;  /* 0x0006b41301007387 */ /* 0x000fe20000100800 */
[----:B------:R-:W-:Y:S01]  /*8670*/  UMOV UR21, 0x40000040 ;  /* 0x4000004000157882 */ /* 0x000fe20000000000 */
[----:B------:R-:W-:Y:S02]  /*8680*/  UMOV UR23, 0x40000040 ;  /* 0x4000004000177882 */ /* 0x000fe40000000000 */
[----:B------:R-:W-:Y:S01]  /*8690*/  UMOV UR20, UR29 ;  /* 0x0000001d00147c82 */ /* 0x000fe20008000000 */
[----:B------:R-:W-:Y:S01]  /*86a0*/  STL [R1+0x6b0], R18 ;  /* 0x0006b01201007387 */ /* 0x000fe20000100800 */
[----:B------:R-:W-:-:S03]  /*86b0*/  UMOV UR22, UR32 ;  /* 0x0000002000167c82 */ /* 0x000fc60008000000 */
[----:B------:R-:W-:Y:S04]  /*86c0*/  STL [R1+0x6ac], R17 ;  /* 0x0006ac1101007387 */ /* 0x000fe80000100800 */
        /* <DEDUP_REMOVED lines=14> */
[----:B-----5:R-:W-:Y:S01]  /*87b0*/  STL [R1+0x670], R0 ;  /* 0x0006700001007387 */ /* 0x020fe20000100800 */
[----:B---3--:R-:W-:-:S06]  /*87c0*/  WARPGROUP.ARRIVE ;  /* 0x00000000000079c5 */ /* 0x008fcc0000000000 */
[----:B------:R-:W-:Y:S01]  /*87d0*/  QGMMA.64x128x32.F32.E4M3.E4M3 R24, gdesc[UR20], R24, UP0, gsb0 ;  /* 0x01e00000141879f3 */ /* 0x000fe2000b800818 */
[----:B------:R-:W-:Y:S01]  /*87e0*/  UIADD3 UR20, UR29, 0x400, URZ ;  /* 0x000004001d147890 */ /* 0x000fe2000fffe03f */
[----:B------:R-:W-:Y:S01]  /*87f0*/  UMOV UR21, 0x40000040 ;  /* 0x4000004000157882 */ /* 0x000fe20000000000 */
[----:B------:R-:W-:Y:S02]  /*8800*/  WARPGROUP.DEPBAR.LE gsb0, 0x0 ;  /* 0x00008000000079c5 */ /* 0x000fe40000010000 */
[----:B------:R-:W-:Y:S04]  /*8810*/  STL.64 [R1], R24 ;  /* 0x0000001801007387 */ /* 0x000fe80000100a00 */
[----:B------:R-:W-:Y:S04]  /*8820*/  STL.64 [R1+0x8], R26 ;  /* 0x0000081a01007387 */ /* 0x000fe80000100a00 */
[----:B------:R-:W-:Y:S04]  /*8830*/  STL.64 [R1+0x10], R28 ;  /* 0x0000101c01007387 */ /* 0x000fe80000100a00 */
[----:B------:R-:W-:Y:S04]  /*8840*/  STL.64 [R1+0x18], R30 ;  /* 0x0000181e01007387 */ /* 0x000fe80000100a00 */
[----:B------:R-:W-:Y:S04]  /*8850*/  STL.64 [R1+0x20], R32 ;  /* 0x0000202001007387 */ /* 0x000fe80000100a00 */
[----:B------:R-:W-:Y:S04]  /*8860*/  STL.64 [R1+0x28], R34 ;  /* 0x0000282201007387 */ /* 0x000fe80000100a00 */
[----:B------:R-:W-:Y:S04]  /*8870*/  STL.64 [R1+0x30], R36 ;  /* 0x0000302401007387 */ /* 0x000fe80000100a00 */
[----:B------:R-:W-:Y:S01]  /*8880*/  STL.64 [R1+0x38], R38 ;  /* 0x0000382601007387 */ /* 0x000fe20000100a00 */
[----:B------:R-:W-:-:S03]  /*8890*/  WARPGROUP.ARRIVE ;  /* 0x00000000000079c5 */ /* 0x000fc60000000000 */
[----:B------:R-:W-:Y:S03]  /*88a0*/  STL.64 [R1+0x40], R40 ;  /* 0x0000402801007387 */ /* 0x000fe60000100a00 */
[----:B------:R-:W-:Y:S01]  /*88b0*/  QGMMA.64x128x32.F32.E4M3.E4M3 R152, gdesc[UR20], R152, UP0, gsb0 ;  /* 0x01e00000149879f3 */ /* 0x000fe2000b800898 */
        /* <DEDUP_REMOVED lines=88> */
[----:B-1----:R-:W4:Y:S04]  /*8e40*/  LDL.LU.64 R172, [R1] ;  /* 0x0000000001ac7983 */ /* 0x002f280000300a00 */
        /* <DEDUP_REMOVED lines=32> */
[----:B------:R-:W-:Y:S01]  /*9050*/  WARPGROUP.ARRIVE ;  /* 0x00000000000079c5 */ /* 0x000fe20000000000 */
[----:B------:R-:W-:-:S07]  /*9060*/  UMOV UR21, 0x40000040 ;  /* 0x4000004000157882 */ /* 0x000fce0000000000 */
[----:B------:R-:W-:Y:S01]  /*9070*/  QGMMA.64x128x32.F32.E4M3.E4M3 R88, gdesc[UR20], R88, UP0, gsb0 ;  /* 0x01e00000145879f3 */ /* 0x000fe2000b800858 */
[----:B------:R-:W-:Y:S01]  /*9080*/  UIADD3 UR20, UR29, 0xc00, URZ ;  /* 0x00000c001d147890 */ /* 0x000fe2000fffe03f */
[----:B------:R-:W-:Y:S01]  /*9090*/  UMOV UR21, 0x40000040 ;  /* 0x4000004000157882 */ /* 0x000fe20000000000 */
[----:B------:R-:W-:Y:S02]  /*90a0*/  WARPGROUP.DEPBAR.LE gsb0, 0x0 ;  /* 0x00008000000079c5 */ /* 0x000fe40000010000 */
[----:B---3--:R-:W-:-:S07]  /*90b0*/  WARPGROUP.ARRIVE ;  /* 0x00000000000079c5 */ /* 0x008fce0000000000 */
[----:B------:R-:W-:Y:S01]  /*90c0*/  QGMMA.64x128x32.F32.E4M3.E4M3 R24, gdesc[UR20], R24, UP0, gsb0 ;  /* 0x01e00000141879f3 */ /* 0x000fe2000b800818 */
[----:B------:R-:W-:Y:S02]  /*90d0*/  UIADD3 UR20, UR29, 0x2, URZ ;  /* 0x000000021d147890 */ /* 0x000fe4000fffe03f */
[----:B------:R-:W-:Y:S01]  /*90e0*/  UIADD3 UR22, UR32, 0x2, URZ ;  /* 0x0000000220167890 */ /* 0x000fe2000fffe03f */
[----:B------:R-:W-:Y:S01]  /*90f0*/  UMOV UR21, 0x40000040 ;  /* 0x4000004000157882 */ /* 0x000fe20000000000 */
[----:B------:R-:W-:Y:S01]  /*9100*/  UMOV UR23, 0x40000040 ;  /* 0x4000004000177882 */ /* 0x000fe20000000000 */
[----:B------:R-:W-:Y:S02]  /*9110*/  WARPGROUP.DEPBAR.LE gsb0, 0x0 ;  /* 0x00008000000079c5 */ /* 0x000fe40000010000 */
[----:B----4-:R-:W-:-:S06]  /*9120*/  WARPGROUP.ARRIVE ;  /* 0x00000000000079c5 */ /* 0x010fcc0000000000 */
[----:B------:R-:W-:Y:S03]  /*9130*/  QGMMA.64x128x32.F32.E4M3.E4M3 R172, gdesc[UR20], R172, gsb0 ;  /* 0x01e0000014ac79f3 */ /* 0x000fe600080008ac */
[----:B------:R-:W-:Y:S02]  /*9140*/  WARPGROUP.DEPBAR.LE gsb0, 0x0 ;  /* 0x00008000000079c5 */ /* 0x000fe40000010000 */
[----:B------:R-:W-:Y:S01]  /*9150*/  STL.64 [R1], R172 ;  /* 0x000000ac01007387 */ /* 0x000fe20000100a00 */
[----:B------:R-:W-:Y:S02]  /*9160*/  IMAD.MOV.U32 R0, RZ, RZ, R234 ;  /* 0x000000ffff007224 */ /* 0x000fe400078e00ea */
        /* <DEDUP_REMOVED lines=32> */
[----:B------:R-:W-:-:S03]  /*9370*/  IMAD.MOV.U32 R23, RZ, RZ, R213 ;  /* 0x000000ffff177224 */ /* 0x000fc600078e00d5 */
        /* <DEDUP_REMOVED lines=8> */
[----:B------:R0:W-:Y:S04]  /*9400*/  STL [R1+0xa0], R212 ;  /* 0x0000a0d401007387 */ /* 0x0001e80000100800 */
[----:B------:R-:W3:Y:S04]  /*9410*/  LDL.LU.64 R234, [R1+0x7c0] ;  /* 0x0007c00001ea7983 */ /* 0x000ee80000300a00 */
[----:B------:R-:W4:Y:S04]  /*9420*/  LDL.LU.64 R232, [R1+0x7b8] ;  /* 0x0007b80001e87983 */ /* 0x000f280000300a00 */
[----:B------:R-:W2:Y:S04]  /*9430*/  LDL.LU.64 R230, [R1+0x7b0] ;  /* 0x0007b00001e67983 */ /* 0x000ea80000300a00 */
        /* <DEDUP_REMOVED lines=8> */
[----:B0-----:R-:W2:Y:S04]  /*94c0*/  LDL.LU.64 R212, [R1+0x768] ;  /* 0x0007680001d47983 */ /* 0x001ea80000300a00 */
        /* <DEDUP_REMOVED lines=19> */
[----:B------:R-:W2:Y:S01]  /*9600*/  LDL.LU.64 R172, [R1+0x6c8] ;  /* 0x0006c80001ac7983 */ /* 0x000ea20000300a00 */
[----:B------:R-:W-:Y:S01]  /*9610*/  UIADD3 UR20, UR29, 0x402, URZ ;  /* 0x000004021d147890 */ /* 0x000fe2000fffe03f */
[----:B------:R-:W-:-:S02]  /*9620*/  UMOV UR21, 0x40000040 ;  /* 0x4000004000157882 */ /* 0x000fc40000000000 */
[----:B---3--:R-:W-:Y:S04]  /*9630*/  STL.64 [R1+0x668], R234 ;  /* 0x000668ea01007387 */ /* 0x008fe80000100a00 */
[----:B----4-:R-:W-:Y:S04]  /*9640*/  STL.64 [R1+0x660], R232 ;  /* 0x000660e801007387 */ /* 0x010fe80000100a00 */
[----:B--2---:R-:W-:Y:S04]  /*9650*/  STL.64 [R1+0x658], R230 ;  /* 0x000658e601007387 */ /* 0x004fe80000100a00 */
[----:B------:R-:W-:Y:S04]  /*9660*/  STL.64 [R1+0x650], R228 ;  /* 0x000650e401007387 */ /* 0x000fe80000100a00 */
[----:B------:R-:W-:Y:S04]  /*9670*/  STL.64 [R1+0x648], R226 ;  /* 0x000648e201007387 */ /* 0x000fe80000100a00 */
[----:B------:R-:W-:Y:S04]  /*9680*/  STL.64 [R1+0x640], R224 ;  /* 0x000640e001007387 */ /* 0x000fe80000100a00 */
[----:B------:R-:W-:Y:S04]  /*9690*/  STL.64 [R1+0x638], R222 ;  /* 0x000638de01007387 */ /* 0x000fe80000100a00 */
[----:B------:R-:W-:Y:S04]  /*96a0*/  STL.64 [R1+0x630], R220 ;  /* 0x000630dc01007387 */ /* 0x000fe80000100a00 */
[----:B------:R-:W-:Y:S04]  /*96b0*/  STL.64 [R1+0x628], R218 ;  /* 0x000628da01007387 */ /* 0x000fe80000100a00 */
[----:B------:R-:W-:Y:S01]  /*96c0*/  STL.64 [R1+0x620], R216 ;  /* 0x000620d801007387 */ /* 0x000fe20000100a00 */
[----:B------:R-:W-:-:S06]  /*96d0*/  WARPGROUP.ARRIVE ;  /* 0x00000000000079c5 */ /* 0x000fcc0000000000 */
[----:B------:R-:W-:Y:S01]  /*96e0*/  QGMMA.64x128x32.F32.E4M3.E4M3 R152, gdesc[UR20], R152, gsb0 ;  /* 0x01e00000149879f3 */ /* 0x000fe20008000898 */
[----:B------:R-:W-:Y:S02]  /*96f0*/  UIADD3 UR20, UR29, 0x802, URZ ;  /* 0x000008021d147890 */ /* 0x000fe4000fffe03f */
        /* <DEDUP_REMOVED lines=23> */
[----:B0-----:R-:W2:Y:S04]  /*9870*/  LDL.LU R172, [R1] ;  /* 0x0000000001ac7983 */ /* 0x001ea80000300800 */
[----:B------:R-:W2:Y:S04]  /*9880*/  LDL.LU R173, [R1+0x4] ;  /* 0x0000040001ad7983 */ /* 0x000ea80000300800 */
        /* <DEDUP_REMOVED lines=38> */
[----:B------:R-:W2:Y:S01]  /*9af0*/  LDL.LU R212, [R1+0xa0] ;  /* 0x0000a00001d47983 */ /* 0x000ea20000300800 */
[----:B------:R-:W-:Y:S01]  /*9b00*/  WARPGROUP.ARRIVE ;  /* 0x00000000000079c5 */ /* 0x000fe20000000000 */
[----:B------:R-:W-:Y:S01]  /*9b10*/  UMOV UR21, 0x40000040 ;  /* 0x4000004000157882 */ /* 0x000fe20000000000 */
[----:B------:R-:W-:-:S02]  /*9b20*/  IMAD.MOV.U32 R213, RZ, RZ, R23 ;  /* 0x000000ffffd57224 */ /* 0x000fc400078e0017 */
[----:B------:R-:W-:Y:S01]  /*9b30*/  IMAD.MOV.U32 R214, RZ, RZ, R22 ;  /* 0x000000ffffd67224 */ /* 0x000fe200078e0016 */
[----:B------:R0:W5:Y:S01]  /*9b40*/  LDL.LU R23, [R1+0x6c4] ;  /* 0x0006c40001177983 */ /* 0x0001620000300800 */
[----:B------:R-:W-:Y:S01]  /*9b50*/  QGMMA.64x128x32.F32.E4M3.E4M3 R88, gdesc[UR20], R88, gsb0 ;  /* 0x01e00000145879f3 */ /* 0x000fe20008000858 */
[----:B------:R-:W-:Y:S01]  /*9b60*/  UIADD3 UR20, UR29, 0xc02, URZ ;  /* 0x00000c021d147890 */ /* 0x000fe2000fffe03f */
[----:B------:R-:W-:Y:S01]  /*9b70*/  UMOV UR21, 0x40000040 ;  /* 0x4000004000157882 */ /* 0x000fe20000000000 */
[----:B------:R-:W-:Y:S01]  /*9b80*/  IMAD.MOV.U32 R215, RZ, RZ, R21 ;  /* 0x000000ffffd77224 */ /* 0x000fe200078e0015 */
[----:B------:R0:W5:Y:S01]  /*9b90*/  LDL.LU R22, [R1+0x6c0] ;  /* 0x0006c00001167983 */ /* 0x0001620000300800 */
[----:B------:R-:W-:Y:S02]  /*9ba0*/  IMAD.MOV.U32 R216, RZ, RZ, R20 ;  /* 0x000000ffffd87224 */ /* 0x000fe400078e0014 */
[----:B------:R-:W-:Y:S01]  /*9bb0*/  IMAD.MOV.U32 R217, RZ, RZ, R19 ;  /* 0x000000ffffd97224 */ /* 0x000fe200078e0013 */
[----:B------:R0:W5:Y:S01]  /*9bc0*/  LDL.LU R21, [R1+0x6bc] ;  /* 0x0006bc0001157983 */ /* 0x0001620000300800 */
[----:B------:R-:W-:-:S02]  /*9bd0*/  IMAD.MOV.U32 R218, RZ, RZ, R18 ;  /* 0x000000ffffda7224 */ /* 0x000fc400078e0012 */
[----:B------:R-:W-:Y:S01]  /*9be0*/  IMAD.MOV.U32 R219, RZ, RZ, R17 ;  /* 0x000000ffffdb7224 */ /* 0x000fe200078e0011 */
[----:B------:R0:W5:Y:S01]  /*9bf0*/  LDL.LU R20, [R1+0x6b8] ;  /* 0x0006b80001147983 */ /* 0x0001620000300800 */
[----:B------:R-:W-:Y:S02]  /*9c00*/  IMAD.MOV.U32 R220, RZ, RZ, R16 ;  /* 0x000000ffffdc7224 */ /* 0x000fe400078e0010 */
        /* <DEDUP_REMOVED lines=22> */
[----:B------:R0:W5:Y:S04]  /*9d70*/  LDL.LU R12, [R1+0x698] ;  /* 0x00069800010c7983 */ /* 0x0001680000300800 */
        /* <DEDUP_REMOVED lines=9> */
[----:B------:R0:W5:Y:S01]  /*9e10*/  LDL.LU R0, [R1+0x670] ;  /* 0x0006700001007983 */ /* 0x0001620000300800 */
[----:B------:R-:W-:-:S02]  /*9e20*/  WARPGROUP.DEPBAR.LE gsb0, 0x0 ;  /* 0x00008000000079c5 */ /* 0x000fc40000010000 */
[----:B------:R-:W-:-:S06]  /*9e30*/  WARPGROUP.ARRIVE ;  /* 0x00000000000079c5 */ /* 0x000fcc0000000000 */
[----:B------:R-:W-:Y:S01]  /*9e40*/  QGMMA.64x128x32.F32.E4M3.E4M3 R24, gdesc[UR20], R24, gsb0 ;  /* 0x01e00000141879f3 */ /* 0x000fe20008000818 */
[----:B------:R-:W-:Y:S02]  /*9e50*/  UIADD3 UR20, UR29, 0x4, URZ ;  /* 0x000000041d147890 */ /* 0x000fe4000fffe03f */
[----:B------:R-:W-:Y:S01]  /*9e60*/  UIADD3 UR22, UR32, 0x4, URZ ;  /* 0x0000000420167890 */ /* 0x000fe2000fffe03f */
[----:B------:R-:W-:Y:S01]  /*9e70*/  UMOV UR21, 0x40000040 ;  /* 0x4000004000157882 */ /* 0x000fe20000000000 */
[----:B------:R-:W-:Y:S01]  /*9e80*/  UMOV UR23, 0x40000040 ;  /* 0x4000004000177882 */ /* 0x000fe20000000000 */
[----:B------:R-:W-:Y:S02]  /*9e90*/  WARPGROUP.DEPBAR.LE gsb0, 0x0 ;  /* 0x00008000000079c5 */ /* 0x000fe40000010000 */
[----:B--2---:R-:W-:-:S06]  /*9ea0*/  WARPGROUP.ARRIVE ;  /* 0x00000000000079c5 */ /* 0x004fcc0000000000 */
[----:B------:R-:W-:Y:S03]  /*9eb0*/  QGMMA.64x128x32.F32.E4M3.E4M3 R172, gdesc[UR20], R172, gsb0 ;  /* 0x01e0000014ac79f3 */ /* 0x000fe600080008ac */
        /* <DEDUP_REMOVED lines=33> */
[----:B-1----:R-:W2:Y:S04]  /*a0d0*/  LDL.LU.64 R234, [R1+0x668] ;  /* 0x0006680001ea7983 */ /* 0x002ea80000300a00 */
[----:B------:R-:W3:Y:S04]  /*a0e0*/  LDL.LU.64 R232, [R1+0x660] ;  /* 0x0006600001e87983 */ /* 0x000ee80000300a00 */
        /* <DEDUP_REMOVED lines=32> */
[----:B--2---:R-:W-:Y:S04]  /*a2f0*/  STL.64 [R1+0x568], R234 ;  /* 0x000568ea01007387 */ /* 0x004fe80000100a00 */
[----:B---3--:R-:W-:Y:S04]  /*a300*/  STL.64 [R1+0x560], R232 ;  /* 0x000560e801007387 */ /* 0x008fe80000100a00 */
[----:B----4-:R-:W-:Y:S04]  /*a310*/  STL.64 [R1+0x558], R230 ;  /* 0x000558e601007387 */ /* 0x010fe80000100a00 */
        /* <DEDUP_REMOVED lines=9> */
[----:B------:R-:W-:Y:S01]  /*a3b0*/  UIADD3 UR20, UR29, 0x804, URZ ;  /* 0x000008041d147890 */ /* 0x000fe2000fffe03f */
[----:B------:R-:W-:Y:S01]  /*a3c0*/  UMOV UR21, 0x40000040 ;  /* 0x4000004000157882 */ /* 0x000fe20000000000 */
        /* <DEDUP_REMOVED lines=23> */
[----:B-1----:R-:W2:Y:S04]  /*a540*/  LDL.LU.64 R172, [R1] ;  /* 0x0000000001ac7983 */ /* 0x002ea80000300a00 */
        /* <DEDUP_REMOVED lines=31> */
[----:B------:R-:W-:-:S06]  /*a740*/  WARPGROUP.ARRIVE ;  /* 0x00000000000079c5 */ /* 0x000fcc0000000000 */
        /* <DEDUP_REMOVED lines=14> */
[----:B------:R-:W-:Y:S01]  /*a830*/  STL.64 [R1], R172 ;  /* 0x000000ac01007387 */ /* 0x000fe20000100a00 */
        /* <DEDUP_REMOVED lines=32> */
[----:B-1----:R0:W5:Y:S04]  /*aa40*/  LDL.LU.64 R234, [R1+0x568] ;  /* 0x0005680001ea7983 */ /* 0x0021680000300a00 */
[----:B------:R0:W5:Y:S04]  /*aa50*/  LDL.LU.64 R232, [R1+0x560] ;  /* 0x0005600001e87983 */ /* 0x0001680000300a00 */
        /* <DEDUP_REMOVED lines=31> */
[----:B------:R-:W-:Y:S01]  /*ac50*/  UMOV UR21, 0x40000040 ;  /* 0x4000004000157882 */ /* 0x000fe20000000000 */
[----:B------:R-:W-:-:S04]  /*ac60*/  UIADD3 UR24, UR24, 0x4, URZ ;  /* 0x0000000418187890 */ /* 0x000fc8000fffe03f */
[----:B------:R-:W-:Y:S01]  /*ac70*/  UISETP.NE.AND UP0, UPT, UR24, UR25, UPT ;  /* 0x000000191800728c */ /* 0x000fe2000bf05270 */
[----:B--2---:R-:W-:-:S06]  /*ac80*/  WARPGROUP.ARRIVE ;  /* 0x00000000000079c5 */ /* 0x004fcc0000000000 */
        /* <DEDUP_REMOVED lines=8> */
[----:B------:R-:W-:Y:S02]  /*ad10*/  WARPGROUP.DEPBAR.LE gsb0, 0x0 ;  /* 0x00008000000079c5 */ /* 0x000fe40000010000 */
[----:B------:R-:W-:-:S07]  /*ad20*/  WARPGROUP.ARRIVE ;  /* 0x00000000000079c5 */ /* 0x000fce0000000000 */
[----:B------:R-:W-:Y:S01]  /*ad30*/  QGMMA.64x128x32.F32.E4M3.E4M3 R24, gdesc[UR20], R24, gsb0 ;  /* 0x01e00000141879f3 */ /* 0x000fe20008000818 */
[----:B------:R-:W-:-:S06]  /*ad40*/  USEL UR20, URZ, 0x1, UP0 ;  /* 0x000000013f147887 */ /* 0x000fcc0008000000 */
[----:B------:R-:W-:Y:S01]  /*ad50*/  ISETP.NE.AND P0, PT, RZ, UR20, PT ;  /* 0x00000014ff007c0c */ /* 0x000fe2000bf05270 */
[----:B------:R-:W-:-:S12]  /*ad60*/  WARPGROUP.DEPBAR.LE gsb0, 0x0 ;  /* 0x00008000000079c5 */ /* 0x000fd80000010000 */
[----:B0-----:R-:W-:Y:S05]  /*ad70*/  @!P0 BRA `(.L_x_24) ;  /* 0x0000003400fc8947 */ /* 0x001fea0003800000 */
[----:B------:R0:W-:Y:S04]  /*ad80*/  STL [R1+0x58c], R145 ;  /* 0x00058c9101007387 */ /* 0x0001e80000100800 */
[----:B------:R1:W-:Y:S01]  /*ad90*/  STL [R1+0x588], R146 ;  /* 0x0005889201007387 */ /* 0x0003e20000100800 */
[----:B0-----:R-:W-:-:S03]  /*ada0*/  IMAD.MOV.U32 R145, RZ, RZ, R3 ;  /* 0x000000ffff917224 */ /* 0x001fc600078e0003 */
[----:B-1----:R-:W2:Y:S04]  /*adb0*/  LDL R146, [R1+0x4] ;  /* 0x0000040001927983 */ /* 0x002ea80000100800 */
[----:B------:R0:W-:Y:S04]  /*adc0*/  STL [R1+0x584], R147 ;  /* 0x0005849301007387 */ /* 0x0001e80000100800 */
[----:B0-----:R-:W3:Y:S04]  /*add0*/  LDL R147, [R1+0x8] ;  /* 0x0000080001937983 */ /* 0x001ee80000100800 */
[----:B------:R0:W-:Y:S04]  /*ade0*/  STL [R1+0x580], R148 ;  /* 0x0005809401007387 */ /* 0x0001e80000100800 */
[----:B0-----:R-:W4:Y:S04]  /*adf0*/  LDL R148, [R1+0xc] ;  /* 0x00000c0001947983 */ /* 0x001f280000100800 */
        /* <DEDUP_REMOVED lines=79> */
[----:B0-----:R-:W4:Y:S04]  /*b2f0*/  LDL.LU R60, [R1+0x100] ;  /* 0x00010000013c7983 */ /* 0x001f280000300800 */
[----:B------:R0:W-:Y:S04]  /*b300*/  STL [R1+0x4dc], R61 ;  /* 0x0004dc3d01007387 */ /* 0x0001e80000100800 */
[----:B0-----:R-:W4:Y:S04]  /*b310*/  LDL R61, [R1+0xac] ;  /* 0x0000ac00013d7983 */ /* 0x001f280000100800 */
[----:B------:R-:W4:Y:S04]  /*b320*/  LDL.LU R3, [R1+0x124] ;  /* 0x0001240001037983 */ /* 0x000f280000300800 */
        /* <DEDUP_REMOVED lines=52> */
[----:B-----5:R0:W-:Y:S04]  /*b670*/  STL [R1+0x470], R2 ;  /* 0x0004700201007387 */ /* 0x0201e80000100800 */
[----:B0-----:R-:W4:Y:S04]  /*b680*/  LDL R2, [R1+0xb0] ;  /* 0x0000b00001027983 */ /* 0x001f280000100800 */
[----:B------:R0:W-:Y:S04]  /*b690*/  STL [R1+0x46c], R0 ;  /* 0x00046c0001007387 */ /* 0x0001e80000100800 */
[----:B0-----:R-:W4:Y:S01]  /*b6a0*/  LDL.LU R0, [R1+0x104] ;  /* 0x0001040001007983 */ /* 0x001f220000300800 */
[----:B------:R-:W-:-:S01]  /*b6b0*/  FADD R4, R145, R4 ;  /* 0x0000000491047221 */ /* 0x000fc20000000000 */
[----:B--2---:R-:W-:Y:S01]  /*b6c0*/  FADD R5, R146, R5 ;  /* 0x0000000592057221 */ /* 0x004fe20000000000 */
[----:B---3--:R-:W-:-:S01]  /*b6d0*/  FADD R6, R147, R6 ;  /* 0x0000000693067221 */ /* 0x008fc20000000000 */
[----:B------:R-:W2:Y:S01]  /*b6e0*/  LDL.LU R145, [R1+0x58c] ;  /* 0x00058c0001917983 */ /* 0x000ea20000300800 */
[----:B----4-:R-:W-:-:S01]  /*b6f0*/  FADD R7, R148, R7 ;  /* 0x0000000794077221 */ /* 0x010fc20000000000 */
[----:B------:R-:W-:-:S02]  /*b700*/  FADD R8, R149, R8 ;  /* 0x0000000895087221 */ /* 0x000fc40000000000 */
[----:B------:R-:W3:Y:S01]  /*b710*/  LDL.LU R146, [R1+0x588] ;  /* 0x0005880001927983 */ /* 0x000ee20000300800 */
[----:B------:R-:W-:-:S03]  /*b720*/  FADD R9, R150, R9 ;  /* 0x0000000996097221 */ /* 0x000fc60000000000 */
[----:B------:R-:W4:Y:S01]  /*b730*/  LDL.LU R147, [R1+0x584] ;  /* 0x0005840001937983 */ /* 0x000f220000300800 */
        /* <DEDUP_REMOVED lines=66> */
[----:B------:R-:W-:-:S01]  /*bb60*/  FADD R235, R56, R235 ;  /* 0x000000eb38eb7221 */ /* 0x000fc20000000000 */
[----:B------:R-:W-:Y:S02]  /*bb70*/  FADD R60, R59, R60 ;  /* 0x0000003c3b3c7221 */ /* 0x000fe40000000000 */
[----:B------:R-:W4:Y:S01]  /*bb80*/  LDL.LU R53, [R1+0x4fc] ;  /* 0x0004fc0001357983 */ /* 0x000f220000300800 */
[----:B------:R-:W-:-:S03]  /*bb90*/  FADD R236, R57, R236 ;  /* 0x000000ec39ec7221 */ /* 0x000fc60000000000 */
[----:B------:R-:W4:Y:S01]  /*bba0*/  LDL.LU R54, [R1+0x4f8] ;  /* 0x0004f80001367983 */ /* 0x000f220000300800 */
[----:B------:R-:W-:-:S03]  /*bbb0*/  FADD R237, R58, R237 ;  /* 0x000000ed3aed7221 */ /* 0x000fc60000000000 */
[----:B------:R-:W4:Y:S04]  /*bbc0*/  LDL.LU R55, [R1+0x4f4] ;  /* 0x0004f40001377983 */ /* 0x000f280000300800 */
[----:B------:R-:W4:Y:S04]  /*bbd0*/  LDL.LU R56, [R1+0x4f0] ;  /* 0x0004f00001387983 */ /* 0x000f280000300800 */
[----:B------:R-:W4:Y:S04]  /*bbe0*/  LDL.LU R57, [R1+0x4ec] ;  /* 0x0004ec0001397983 */ /* 0x000f280000300800 */
[----:B------:R-:W4:Y:S01]  /*bbf0*/  LDL.LU R58, [R1+0x4e8] ;  /* 0x0004e800013a7983 */ /* 0x000f220000300800 */
[----:B------:R-:W-:-:S03]  /*bc00*/  FADD R75, R76, R75 ;  /* 0x0000004b4c4b7221 */ /* 0x000fc60000000000 */
[----:B------:R-:W4:Y:S01]  /*bc10*/  LDL.LU R59, [R1+0x4e4] ;  /* 0x0004e400013b7983 */ /* 0x000f220000300800 */
[----:B------:R-:W-:-:S03]  /*bc20*/  FADD R78, R80, R78 ;  /* 0x0000004e504e7221 */ /* 0x000fc60000000000 */
[----:B------:R0:W-:Y:S01]  /*bc30*/  STL [R1+0x100], R60 ;  /* 0x0001003c01007387 */ /* 0x0001e20000100800 */
[----:B------:R-:W-:-:S01]  /*bc40*/  FADD R73, R74, R73 ;  /* 0x000000494a497221 */ /* 0x000fc20000000000 */
[----:B------:R-:W-:Y:S01]  /*bc50*/  FADD R69, R71, R69 ;  /* 0x0000004547457221 */ /* 0x000fe20000000000 */
[----:B------:R-:W-:-:S01]  /*bc60*/  FADD R65, R67, R65 ;  /* 0x0000004143417221 */ /* 0x000fc20000000000 */
[----:B0-----:R-:W4:Y:S01]  /*bc70*/  LDL.LU R60, [R1+0x4e0] ;  /* 0x0004e000013c7983 */ /* 0x001f220000300800 */
[----:B------:R-:W-:-:S01]  /*bc80*/  FADD R3, R63, R3 ;  /* 0x000000033f037221 */ /* 0x000fc20000000000 */
[----:B------:R-:W-:Y:S01]  /*bc90*/  FADD R82, R84, R82 ;  /* 0x0000005254527221 */ /* 0x000fe20000000000 */
[----:B------:R-:W-:-:S01]  /*bca0*/  FADD R86, R2, R86 ;  /* 0x0000005602567221 */ /* 0x000fc20000000000 */
[----:B------:R-:W-:Y:S02]  /*bcb0*/  FADD R0, R61, R0 ;  /* 0x000000003d007221 */ /* 0x000fe40000000000 */
[----:B------:R-:W4:Y:S04]  /*bcc0*/  LDL.LU R61, [R1+0x4dc] ;  /* 0x0004dc00013d7983 */ /* 0x000f280000300800 */
[----:B------:R-:W-:Y:S04]  /*bcd0*/  STL [R1+0x104], R0 ;  /* 0x0001040001007387 */ /* 0x000fe80000100800 */
[----:B------:R-:W-:Y:S04]  /*bce0*/  STL [R1+0x108], R86 ;  /* 0x0001085601007387 */ /* 0x000fe80000100800 */
[----:B------:R-:W-:Y:S04]  /*bcf0*/  STL [R1+0x10c], R82 ;  /* 0x00010c5201007387 */ /* 0x000fe80000100800 */
[----:B------:R-:W-:Y:S04]  /*bd00*/  STL [R1+0x110], R78 ;  /* 0x0001104e01007387 */ /* 0x000fe80000100800 */
[----:B------:R-:W-:Y:S04]  /*bd10*/  STL [R1+0x114], R75 ;  /* 0x0001144b01007387 */ /* 0x000fe80000100800 */
[----:B------:R-:W-:Y:S04]  /*bd20*/  STL [R1+0x118], R73 ;  /* 0x0001184901007387 */ /* 0x000fe80000100800 */
[----:B------:R-:W2:Y:S04]  /*bd30*/  LDL.LU R63, [R1+0x128] ;  /* 0x00012800013f7983 */ /* 0x000ea80000300800 */
[----:B------:R-:W-:Y:S04]  /*bd40*/  STL [R1+0x11c], R69 ;  /* 0x00011c4501007387 */ /* 0x000fe80000100800 */
[----:B------:R0:W-:Y:S04]  /*bd50*/  STL [R1+0x120], R65 ;  /* 0x0001204101007387 */ /* 0x0001e80000100800 */
[----:B0-----:R-:W3:Y:S04]  /*bd60*/  LDL.LU R65, [R1+0x12c] ;  /* 0x00012c0001417983 */ /* 0x001ee80000300800 */
[----:B------:R-:W4:Y:S04]  /*bd70*/  LDL.LU R67, [R1+0x130] ;  /* 0x0001300001437983 */ /* 0x000f280000300800 */
[----:B------:R0:W-:Y:S04]  /*bd80*/  STL [R1+0x124], R3 ;  /* 0x0001240301007387 */ /* 0x0001e80000100800 */
[----:B------:R-:W4:Y:S04]  /*bd90*/  LDL.LU R69, [R1+0x134] ;  /* 0x0001340001457983 */ /* 0x000f280000300800 */
        /* <DEDUP_REMOVED lines=10> */
[----:B0-----:R-:W4:Y:S04]  /*be40*/  LDL.LU R3, [R1+0x160] ;  /* 0x0001600001037983 */ /* 0x001f280000300800 */
[----:B------:R-:W4:Y:S04]  /*be50*/  LDL.LU R2, [R1+0x164] ;  /* 0x0001640001027983 */ /* 0x000f280000300800 */
[----:B------:R-:W4:Y:S01]  /*be60*/  LDL.LU R0, [R1+0x168] ;  /* 0x0001680001007983 */ /* 0x000f220000300800 */
[----:B--2---:R-:W-:-:S03]  /*be70*/  FADD R63, R62, R63 ;  /* 0x0000003f3e3f7221 */ /* 0x004fc60000000000 */
[----:B------:R-:W2:Y:S04]  /*be80*/  LDL.LU R62, [R1+0x4d8] ;  /* 0x0004d800013e7983 */ /* 0x000ea80000300800 */
[----:B------:R0:W-:Y:S04]  /*be90*/  STL [R1+0x128], R63 ;  /* 0x0001283f01007387 */ /* 0x0001e80000100800 */
[----:B0-----:R-:W2:Y:S01]  /*bea0*/  LDL.LU R63, [R1+0x4d4] ;  /* 0x0004d400013f7983 */ /* 0x001ea20000300800 */
[----:B---3--:R-:W-:-:S03]  /*beb0*/  FADD R65, R64, R65 ;  /* 0x0000004140417221 */ /* 0x008fc60000000000 */
[----:B------:R-:W3:Y:S01]  /*bec0*/  LDL.LU R64, [R1+0x4d0] ;  /* 0x0004d00001407983 */ /* 0x000ee20000300800 */
[----:B----4-:R-:W-:-:S03]  /*bed0*/  FADD R67, R66, R67 ;  /* 0x0000004342437221 */ /* 0x010fc60000000000 */
[----:B------:R0:W-:Y:S01]  /*bee0*/  STL [R1+0x12c], R65 ;  /* 0x00012c4101007387 */ /* 0x0001e20000100800 */
[----:B------:R-:W-:-:S03]  /*bef0*/  FADD R69, R68, R69 ;  /* 0x0000004544457221 */ /* 0x000fc60000000000 */
[----:B0-----:R-:W4:Y:S01]  /*bf00*/  LDL.LU R65, [R1+0x4cc] ;  /* 0x0004cc0001417983 */ /* 0x001f220000300800 */
[----:B------:R-:W-:-:S03]  /*bf10*/  FADD R71, R70, R71 ;  /* 0x0000004746477221 */ /* 0x000fc60000000000 */
[----:B------:R-:W4:Y:S04]  /*bf20*/  LDL.LU R66, [R1+0x4c8] ;  /* 0x0004c80001427983 */ /* 0x000f280000300800 */
[----:B------:R0:W-:Y:S01]  /*bf30*/  STL [R1+0x130], R67 ;  /* 0x0001304301007387 */ /* 0x0001e20000100800 */
[----:B------:R-:W-:-:S01]  /*bf40*/  FADD R73, R72, R73 ;  /* 0x0000004948497221 */ /* 0x000fc20000000000 */
[----:B------:R-:W-:Y:S01]  /*bf50*/  FADD R86, R87, R86 ;  /* 0x0000005657567221 */ /* 0x000fe20000000000 */
[----:B------:R-:W-:-:S01]  /*bf60*/  FADD R84, R85, R84 ;  /* 0x0000005455547221 */ /* 0x000fc20000000000 */
[----:B0-----:R-:W4:Y:S04]  /*bf70*/  LDL.LU R67, [R1+0x4c4] ;  /* 0x0004c40001437983 */ /* 0x001f280000300800 */
        /* <DEDUP_REMOVED lines=15> */
[----:B------:R-:W-:-:S02]  /*c070*/  FADD R2, R155, R2 ;  /* 0x000000029b027221 */ /* 0x000fc40000000000 */
[----:B0-----:R-:W4:Y:S01]  /*c080*/  LDL.LU R73, [R1+0x4ac] ;  /* 0x0004ac0001497983 */ /* 0x001f220000300800 */
[----:B------:R-:W-:-:S03]  /*c090*/  FADD R0, R156, R0 ;  /* 0x000000009c007221 */ /* 0x000fc60000000000 */
[----:B------:R0:W-:Y:S04]  /*c0a0*/  STL [R1+0x140], R86 ;  /* 0x0001405601007387 */ /* 0x0001e80000100800 */
[----:B------:R1:W-:Y:S04]  /*c0b0*/  STL [R1+0x144], R84 ;  /* 0x0001445401007387 */ /* 0x0003e80000100800 */
[----:B------:R1:W-:Y:S04]  /*c0c0*/  STL [R1+0x148], R82 ;  /* 0x0001485201007387 */ /* 0x0003e80000100800 */
[----:B------:R1:W-:Y:S04]  /*c0d0*/  STL [R1+0x14c], R80 ;  /* 0x00014c5001007387 */ /* 0x0003e80000100800 */
[----:B------:R1:W-:Y:S04]  /*c0e0*/  STL [R1+0x150], R78 ;  /* 0x0001504e01007387 */ /* 0x0003e80000100800 */
[----:B------:R1:W-:Y:S04]  /*c0f0*/  STL [R1+0x154], R76 ;  /* 0x0001544c01007387 */ /* 0x0003e80000100800 */
[----:B------:R1:W-:Y:S04]  /*c100*/  STL [R1+0x158], R75 ;  /* 0x0001584b01007387 */ /* 0x0003e80000100800 */
[----:B------:R1:W-:Y:S04]  /*c110*/  STL [R1+0x15c], R74 ;  /* 0x00015c4a01007387 */ /* 0x0003e80000100800 */
[----:B------:R-:W2:Y:S04]  /*c120*/  LDL.LU R87, [R1+0x16c] ;  /* 0x00016c0001577983 */ /* 0x000ea80000300800 */
[----:B------:R1:W-:Y:S04]  /*c130*/  STL [R1+0x160], R3 ;  /* 0x0001600301007387 */ /* 0x0003e80000100800 */
[----:B0-----:R-:W3:Y:S04]  /*c140*/  LDL.LU R86, [R1+0x170] ;  /* 0x0001700001567983 */ /* 0x001ee80000300800 */
[----:B------:R0:W-:Y:S04]  /*c150*/  STL [R1+0x164], R2 ;  /* 0x0001640201007387 */ /* 0x0001e80000100800 */
[----:B------:R-:W4:Y:S04]  /*c160*/  LDL.LU R85, [R1+0x174] ;  /* 0x0001740001557983 */ /* 0x000f280000300800 */
[----:B------:R0:W-:Y:S04]  /*c170*/  STL [R1+0x168], R0 ;  /* 0x0001680001007387 */ /* 0x0001e80000100800 */
[----:B-1----:R-:W4:Y:S04]  /*c180*/  LDL.LU R84, [R1+0x178] ;  /* 0x0001780001547983 */ /* 0x002f280000300800 */
        /* <DEDUP_REMOVED lines=12> */
[----:B------:R-:W4:Y:S01]  /*c250*/  LDL.LU R0, [R1+0x1ac] ;  /* 0x0001ac0001007983 */ /* 0x000f220000300800 */
[----:B--2---:R-:W-:-:S05]  /*c260*/  FADD R87, R157, R87 ;  /* 0x000000579d577221 */ /* 0x004fca0000000000 */
[----:B------:R0:W-:Y:S01]  /*c270*/  STL [R1+0x16c], R87 ;  /* 0x00016c5701007387 */ /* 0x0001e20000100800 */
[----:B---3--:R-:W-:-:S05]  /*c280*/  FADD R86, R158, R86 ;  /* 0x000000569e567221 */ /* 0x008fca0000000000 */
[----:B------:R1:W-:Y:S01]  /*c290*/  STL [R1+0x170], R86 ;  /* 0x0001705601007387 */ /* 0x0003e20000100800 */
[----:B----4-:R-:W-:-:S05]  /*c2a0*/  FADD R85, R159, R85 ;  /* 0x000000559f557221 */ /* 0x010fca0000000000 */
[----:B------:R2:W-:Y:S01]  /*c2b0*/  STL [R1+0x174], R85 ;  /* 0x0001745501007387 */ /* 0x0005e20000100800 */
[----:B------:R-:W-:-:S01]  /*c2c0*/  FADD R84, R160, R84 ;  /* 0x00000054a0547221 */ /* 0x000fc20000000000 */
[----:B------:R-:W-:-:S04]  /*c2d0*/  FADD R83, R161, R83 ;  /* 0x00000053a1537221 */ /* 0x000fc80000000000 */
[----:B------:R3:W-:Y:S01]  /*c2e0*/  STL [R1+0x178], R84 ;  /* 0x0001785401007387 */ /* 0x0007e20000100800 */
[----:B------:R-:W-:-:S03]  /*c2f0*/  FADD R82, R162, R82 ;  /* 0x00000052a2527221 */ /* 0x000fc60000000000 */
        /* <DEDUP_REMOVED lines=20> */
[----:B0-----:R-:W4:Y:S01]  /*c440*/  LDL.LU R87, [R1+0x1b0] ;  /* 0x0001b00001577983 */ /* 0x001f220000300800 */
[----:B------:R-:W-:-:S03]  /*c450*/  FADD R0, R173, R0 ;  /* 0x00000000ad007221 */ /* 0x000fc60000000000 */
[----:B------:R0:W-:Y:S04]  /*c460*/  STL [R1+0x1a4], R3 ;  /* 0x0001a40301007387 */ /* 0x0001e80000100800 */
[----:B-1----:R-:W4:Y:S04]  /*c470*/  LDL.LU R86, [R1+0x1b4] ;  /* 0x0001b40001567983 */ /* 0x002f280000300800 */
[----:B------:R1:W-:Y:S04]  /*c480*/  STL [R1+0x1a8], R2 ;  /* 0x0001a80201007387 */ /* 0x0003e80000100800 */
[----:B--2---:R-:W2:Y:S04]  /*c490*/  LDL.LU R85, [R1+0x1b8] ;  /* 0x0001b80001557983 */ /* 0x004ea80000300800 */
[----:B------:R1:W-:Y:S04]  /*c4a0*/  STL [R1+0x1ac], R0 ;  /* 0x0001ac0001007387 */ /* 0x0003e80000100800 */
[----:B---3--:R-:W3:Y:S04]  /*c4b0*/  LDL.LU R84, [R1+0x1bc] ;  /* 0x0001bc0001547983 */ /* 0x008ee80000300800 */
[----:B----4-:R-:W4:Y:S04]  /*c4c0*/  LDL.LU R83, [R1+0x1c0] ;  /* 0x0001c00001537983 */ /* 0x010f280000300800 */
        /* <DEDUP_REMOVED lines=10> */
[----:B-1----:R-:W4:Y:S04]  /*c570*/  LDL.LU R2, [R1+0x1ec] ;  /* 0x0001ec0001027983 */ /* 0x002f280000300800 */
[----:B------:R-:W4:Y:S01]  /*c580*/  LDL.LU R0, [R1+0x1f0] ;  /* 0x0001f00001007983 */ /* 0x000f220000300800 */
[----:B------:R-:W-:-:S01]  /*c590*/  FADD R87, R174, R87 ;  /* 0x00000057ae577221 */ /* 0x000fc20000000000 */
[----:B------:R-:W-:-:S04]  /*c5a0*/  FADD R86, R175, R86 ;  /* 0x00000056af567221 */ /* 0x000fc80000000000 */
[----:B------:R0:W-:Y:S01]  /*c5b0*/  STL [R1+0x1b0], R87 ;  /* 0x0001b05701007387 */ /* 0x0001e20000100800 */
[----:B--2---:R-:W-:-:S03]  /*c5c0*/  FADD R85, R176, R85 ;  /* 0x00000055b0557221 */ /* 0x004fc60000000000 */
[----:B------:R1:W-:Y:S01]  /*c5d0*/  STL [R1+0x1b4], R86 ;  /* 0x0001b45601007387 */ /* 0x0003e20000100800 */
[----:B---3--:R-:W-:-:S03]  /*c5e0*/  FADD R84, R177, R84 ;  /* 0x00000054b1547221 */ /* 0x008fc60000000000 */
[----:B------:R2:W-:Y:S01]  /*c5f0*/  STL [R1+0x1b8], R85 ;  /* 0x0001b85501007387 */ /* 0x0005e20000100800 */
[----:B----4-:R-:W-:-:S03]  /*c600*/  FADD R83, R178, R83 ;  /* 0x00000053b2537221 */ /* 0x010fc60000000000 */
        /* <DEDUP_REMOVED lines=402> */
[----:B------:R-:W-:Y:S01]  /*df30*/  STL [R1+0x3d0], R87 ;  /* 0x0003d05701007387 */ /* 0x000fe20000100800 */
[----:B--2---:R-:W-:-:S03]  /*df40*/  FADD R85, R56, R85 ;  /* 0x0000005538557221 */ /* 0x004fc60000000000 */
[----:B------:R-:W-:Y:S01]  /*df50*/  STL [R1+0x3d4], R86 ;  /* 0x0003d45601007387 */ /* 0x000fe20000100800 */
[----:B---3--:R-:W-:-:S03]  /*df60*/  FADD R84, R57, R84 ;  /* 0x0000005439547221 */ /* 0x008fc60000000000 */
[----:B------:R-:W-:Y:S01]  /*df70*/  STL [R1+0x3d8], R85 ;  /* 0x0003d85501007387 */ /* 0x000fe20000100800 */
[----:B----4-:R-:W-:-:S03]  /*df80*/  FADD R83, R58, R83 ;  /* 0x000000533a537221 */ /* 0x010fc60000000000 */
[----:B------:R-:W-:Y:S01]  /*df90*/  STL [R1+0x3dc], R84 ;  /* 0x0003dc5401007387 */ /* 0x000fe20000100800 */
[----:B------:R-:W-:-:S03]  /*dfa0*/  FADD R82, R59, R82 ;  /* 0x000000523b527221 */ /* 0x000fc60000000000 */
        /* <DEDUP_REMOVED lines=18> */
[----:B------:R0:W-:Y:S04]  /*e0d0*/  STL [R1+0x404], R74 ;  /* 0x0004044a01007387 */ /* 0x0001e80000100800 */
[----:B0-----:R-:W2:Y:S04]  /*e0e0*/  LDL.LU R74, [R1+0x414] ;  /* 0x00041400014a7983 */ /* 0x001ea80000300800 */
[----:B------:R-:W-:Y:S04]  /*e0f0*/  STL [R1+0x408], R3 ;  /* 0x0004080301007387 */ /* 0x000fe80000100800 */
[----:B------:R-:W3:Y:S01]  /*e100*/  LDL.LU R75, [R1+0x418] ;  /* 0x00041800014b7983 */ /* 0x000ee20000300800 */
[----:B------:R-:W-:-:S01]  /*e110*/  FADD R2, R69, R2 ;  /* 0x0000000245027221 */ /* 0x000fc20000000000 */
[----:B------:R-:W-:-:S04]  /*e120*/  FADD R0, R70, R0 ;  /* 0x0000000046007221 */ /* 0x000fc80000000000 */
[----:B------:R0:W-:Y:S04]  /*e130*/  STL [R1+0x40c], R2 ;  /* 0x00040c0201007387 */ /* 0x0001e80000100800 */
        /* <DEDUP_REMOVED lines=16> */
[----:B--2---:R-:W-:-:S05]  /*e240*/  FADD R74, R71, R74 ;  /* 0x0000004a474a7221 */ /* 0x004fca0000000000 */
[----:B------:R0:W-:Y:S01]  /*e250*/  STL [R1+0x414], R74 ;  /* 0x0004144a01007387 */ /* 0x0001e20000100800 */
[----:B---3--:R-:W-:-:S03]  /*e260*/  FADD R75, R72, R75 ;  /* 0x0000004b484b7221 */ /* 0x008fc60000000000 */
[----:B0-----:R-:W2:Y:S04]  /*e270*/  LDL.LU R74, [R1+0x4a8] ;  /* 0x0004a800014a7983 */ /* 0x001ea80000300800 */
[----:B------:R0:W-:Y:S04]  /*e280*/  STL [R1+0x418], R75 ;  /* 0x0004184b01007387 */ /* 0x0001e80000100800 */
[----:B0-----:R-:W3:Y:S01]  /*e290*/  LDL.LU R75, [R1+0x4a4] ;  /* 0x0004a400014b7983 */ /* 0x001ee20000300800 */
[----:B----4-:R-:W-:-:S05]  /*e2a0*/  FADD R76, R73, R76 ;  /* 0x0000004c494c7221 */ /* 0x010fca0000000000 */
[----:B------:R0:W-:Y:S04]  /*e2b0*/  STL [R1+0x41c], R76 ;  /* 0x00041c4c01007387 */ /* 0x0001e80000100800 */
[----:B0-----:R-:W4:Y:S01]  /*e2c0*/  LDL.LU R76, [R1+0x4a0] ;  /* 0x0004a000014c7983 */ /* 0x001f220000300800 */
        /* <DEDUP_REMOVED lines=35> */
[----:B0-----:R0:W5:Y:S01]  /*e500*/  LDL.LU R2, [R1+0x470] ;  /* 0x0004700001027983 */ /* 0x0011620000300800 */
[----:B------:R-:W-:Y:S01]  /*e510*/  UMOV UR24, URZ ;  /* 0x0000003f00187c82 */ /* 0x000fe20008000000 */
[----:B--2---:R-:W-:-:S05]  /*e520*/  FADD R0, R86, R0 ;  /* 0x0000000056007221 */ /* 0x004fca0000000000 */
[----:B------:R1:W-:Y:S01]  /*e530*/  STL [R1+0x450], R0 ;  /* 0x0004500001007387 */ /* 0x0003e20000100800 */
[----:B---3--:R-:W-:-:S03]  /*e540*/  FADD R3, R3, R87 ;  /* 0x0000005703037221 */ /* 0x008fc60000000000 */
[----:B-1----:R0:W5:Y:S04]  /*e550*/  LDL.LU R0, [R1+0x46c] ;  /* 0x00046c0001007983 */ /* 0x0021680000300800 */
[----:B------:R0:W-:Y:S02]  /*e560*/  STL [R1+0x454], R3 ;  /* 0x0004540301007387 */ /* 0x0001e40000100800 */
.L_x_24:
[----:B------:R-:W-:Y:S05]  /*e570*/  @!P1 BRA `(.L_x_25) ;  /* 0x0000000000049947 */ /* 0x000fea0003800000 */
[----:B------:R-:W-:Y:S01]  /*e580*/  BPT.TRAP 0x1 ;  /* 0x000000040000795c */ /* 0x000fe20000300000 */
.L_x_25:
[----:B------:R-:W-:Y:S02]  /*e590*/  UISETP.GT.U32.AND UP0, UPT, UR6, 0x1, UPT ;  /* 0x000000010600788c */ /* 0x000fe4000bf04070 */
[----:B------:R-:W-:-:S04]  /*e5a0*/  ULEA UR21, UR26, UR16, 0x3 ;  /* 0x000000101a157291 */ /* 0x000fc8000f8e183f */
[----:B------:R-:W-:Y:S01]  /*e5b0*/  UIADD3 UR21, UR21, 0x10, URZ ;  /* 0x0000001015157890 */ /* 0x000fe2000fffe03f */
[----:B------:R-:W-:-:S03]  /*e5c0*/  PLOP3.LUT P0, PT, PT, PT, UP0, 0x80, 0x0 ;  /* 0x000000000000781c */ /* 0x000fc60003f0f008 */
[----:B------:R-:W-:-:S09]  /*e5d0*/  UPRMT UR21, URZ, 0x654, UR21 ;  /* 0x000006543f157896 */ /* 0x000fd20008000015 */
[----:B------:R-:W-:Y:S01]  /*e5e0*/  SYNCS.ARRIVE.TRANS64.RED.A1T0 RZ, [UR21], RZ ;  /* 0x000000ffffff79a7 */ /* 0x000fe20008100415 */
[----:B------:R-:W-:Y:S05]  /*e5f0*/  @P0 BRA `(.L_x_26) ;  /* 0x0000000000040947 */ /* 0x000fea0003800000 */
[----:B------:R-:W-:Y:S01]  /*e600*/  BPT.TRAP 0x1 ;  /* 0x000000040000795c */ /* 0x000fe20000300000 */
.L_x_26:
[----:B------:R-:W-:Y:S02]  /*e610*/  UISETP.GT.AND UP2, UPT, UR27, 0x1, UPT ;  /* 0x000000011b00788c */ /* 0x000fe4000bf44270 */
[----:B------:R-:W-:Y:S02]  /*e620*/  UIADD3 UR28, UR28, 0x1, URZ ;  /* 0x000000011c1c7890 */ /* 0x000fe4000fffe03f */
[----:B------:R-:W-:Y:S02]  /*e630*/  UIADD3 UR26, UR26, 0x1, URZ ;  /* 0x000000011a1a7890 */ /* 0x000fe4000fffe03f */
[----:B------:R-:W-:Y:S01]  /*e640*/  PLOP3.LUT P0, PT, PT, PT, UP2, 0x80, 0x0 ;  /* 0x000000000000781c */ /* 0x000fe20003f0f028 */
[----:B------:R-:W-:Y:S02]  /*e650*/  UISETP.NE.AND UP0, UPT, UR28, 0x2, UPT ;  /* 0x000000021c00788c */ /* 0x000fe4000bf05270 */
[----:B------:R-:W-:Y:S02]  /*e660*/  UISETP.NE.AND UP1, UPT, UR26, 0x2, UPT ;  /* 0x000000021a00788c */ /* 0x000fe4000bf25270 */
[----:B------:R-:W-:-:S02]  /*e670*/  USEL UR21, URZ, 0x1, UP0 ;  /* 0x000000013f157887 */ /* 0x000fc40008000000 */
[----:B------:R-:W-:Y:S02]  /*e680*/  UIADD3 UR27, UR27, -0x1, URZ ;  /* 0xffffffff1b1b7890 */ /* 0x000fe4000fffe03f */
[----:B------:R-:W-:Y:S02]  /*e690*/  USEL UR28, UR28, URZ, UP0 ;  /* 0x0000003f1c1c7287 */ /* 0x000fe40008000000 */
[----:B-----5:R-:W-:Y:S01]  /*e6a0*/  LOP3.LUT R2, R2, UR21, RZ, 0x3c, !PT ;  /* 0x0000001502027c12 */ /* 0x020fe2000f8e3cff */
[----:B------:R-:W-:Y:S01]  /*e6b0*/  USEL UR26, UR26, URZ, UP1 ;  /* 0x0000003f1a1a7287 */ /* 0x000fe20008800000 */
[----:B------:R-:W-:Y:S01]  /*e6c0*/  UMOV UR21, 0x1 ;  /* 0x0000000100157882 */ /* 0x000fe20000000000 */
[----:B------:R-:W-:Y:S10]  /*e6d0*/  @P0 BRA `(.L_x_27) ;  /* 0xffffff98006c0947 */ /* 0x000ff4000383ffff */
.L_x_19:
[----:B------:R-:W-:-:S04]  /*e6e0*/  UISETP.NE.AND UP0, UPT, UR24, URZ, UPT ;  /* 0x0000003f1800728c */ /* 0x000fc8000bf05270 */
[----:B------:R-:W-:-:S06]  /*e6f0*/  USEL UR15, URZ, 0x1, !UP0 ;  /* 0x000000013f0f7887 */ /* 0x000fcc000c000000 */
[----:B------:R-:W-:-:S13]  /*e700*/  ISETP.NE.AND P0, PT, RZ, UR15, PT ;  /* 0x0000000fff007c0c */ /* 0x000fda000bf05270 */
[----:B------:R-:W-:Y:S05]  /*e710*/  @!P0 BRA `(.L_x_28) ;  /* 0x0000003400108947 */ /* 0x000fea0003800000 */
[----:B------:R1:W-:Y:S04]  /*e720*/  STL [R1+0x518], R45 ;  /* 0x0005182d01007387 */ /* 0x0003e80000100800 */
[----:B-1----:R-:W3:Y:S04]  /*e730*/  LDL.LU R45, [R1] ;  /* 0x00000000012d7983 */ /* 0x002ee80000300800 */
[----:B------:R1:W-:Y:S04]  /*e740*/  STL [R1+0x514], R46 ;  /* 0x0005142e01007387 */ /* 0x0003e80000100800 */
[----:B-1----:R-:W4:Y:S04]  /*e750*/  LDL.LU R46, [R1+0x4] ;  /* 0x00000400012e7983 */ /* 0x002f280000300800 */
[----:B------:R1:W-:Y:S04]  /*e760*/  STL [R1+0x510], R47 ;  /* 0x0005102f01007387 */ /* 0x0003e80000100800 */
[----:B-1----:R-:W2:Y:S04]  /*e770*/  LDL.LU R47, [R1+0x8] ;  /* 0x00000800012f7983 */ /* 0x002ea80000300800 */
[----:B------:R1:W-:Y:S04]  /*e780*/  STL [R1+0x50c], R48 ;  /* 0x00050c3001007387 */ /* 0x0003e80000100800 */
[----:B-1----:R-:W2:Y:S04]  /*e790*/  LDL.LU R48, [R1+0xc] ;  /* 0x00000c0001307983 */ /* 0x002ea80000300800 */
[----:B------:R1:W-:Y:S04]  /*e7a0*/  STL [R1+0x508], R49 ;  /* 0x0005083101007387 */ /* 0x0003e80000100800 */
[----:B-1----:R-:W2:Y:S04]  /*e7b0*/  LDL.LU R49, [R1+0x10] ;  /* 0x0000100001317983 */ /* 0x002ea80000300800 */
[----:B------:R1:W-:Y:S04]  /*e7c0*/  STL [R1+0x504], R50 ;  /* 0x0005043201007387 */ /* 0x0003e80000100800 */
[----:B-1----:R-:W2:Y:S04]  /*e7d0*/  LDL.LU R50, [R1+0x14] ;  /* 0x0000140001327983 */ /* 0x002ea80000300800 */
[----:B------:R-:W2:Y:S04]  /*e7e0*/  LDL.LU R2, [R1+0xac] ;  /* 0x0000ac0001027983 */ /* 0x000ea80000300800 */
[----:B0-----:R-:W2:Y:S04]  /*e7f0*/  LDL.LU R3, [R1+0x104] ;  /* 0x0001040001037983 */ /* 0x001ea80000300800 */
[----:B------:R0:W-:Y:S04]  /*e800*/  STL [R1+0x500], R51 ;  /* 0x0005003301007387 */ /* 0x0001e80000100800 */
        /* <DEDUP_REMOVED lines=70> */
[----:B0-----:R-:W2:Y:S01]  /*ec70*/  LDL.LU R86, [R1+0x20] ;  /* 0x0000200001567983 */ /* 0x001ea20000300800 */
[----:B---3--:R-:W-:-:S03]  /*ec80*/  FADD R4, R45, R4 ;  /* 0x000000042d047221 */ /* 0x008fc60000000000 */
[----:B------:R0:W-:Y:S01]  /*ec90*/  STL [R1+0x470], R87 ;  /* 0x0004705701007387 */ /* 0x0001e20000100800 */
[----:B----4-:R-:W-:Y:S01]  /*eca0*/  FADD R5, R46, R5 ;  /* 0x000000052e057221 */ /* 0x010fe20000000000 */
[----:B--2---:R-:W-:Y:S01]  /*ecb0*/  FADD R6, R47, R6 ;  /* 0x000000062f067221 */ /* 0x004fe20000000000 */
[----:B------:R-:W-:Y:S01]  /*ecc0*/  FADD R51, R52, R51 ;  /* 0x0000003334337221 */ /* 0x000fe20000000000 */
[----:B------:R-:W-:Y:S01]  /*ecd0*/  FADD R7, R48, R7 ;  /* 0x0000000730077221 */ /* 0x000fe20000000000 */
[----:B0-----:R-:W2:Y:S04]  /*ece0*/  LDL.LU R87, [R1+0x1c] ;  /* 0x00001c0001577983 */ /* 0x001ea80000300800 */
[----:B-----5:R0:W-:Y:S01]  /*ecf0*/  STL [R1+0x46c], R0 ;  /* 0x00046c0001007387 */ /* 0x0201e20000100800 */
[----:B------:R-:W-:Y:S01]  /*ed00*/  FADD R8, R49, R8 ;  /* 0x0000000831087221 */ /* 0x000fe20000000000 */
[----:B------:R-:W-:Y:S01]  /*ed10*/  FADD R9, R50, R9 ;  /* 0x0000000932097221 */ /* 0x000fe20000000000 */
[----:B------:R-:W-:Y:S01]  /*ed20*/  FADD R3, R2, R3 ;  /* 0x0000000302037221 */ /* 0x000fe20000000000 */
[----:B0-----:R-:W3:Y:S04]  /*ed30*/  LDL.LU R0, [R1+0x18] ;  /* 0x0000180001007983 */ /* 0x001ee80000300800 */
[----:B------:R-:W4:Y:S04]  /*ed40*/  LDL.LU R45, [R1+0x518] ;  /* 0x00051800012d7983 */ /* 0x000f280000300800 */
[----:B------:R-:W4:Y:S04]  /*ed50*/  LDL.LU R46, [R1+0x514] ;  /* 0x00051400012e7983 */ /* 0x000f280000300800 */
[----:B------:R-:W4:Y:S04]  /*ed60*/  LDL.LU R47, [R1+0x510] ;  /* 0x00051000012f7983 */ /* 0x000f280000300800 */
[----:B------:R-:W4:Y:S04]  /*ed70*/  LDL.LU R48, [R1+0x50c] ;  /* 0x00050c0001307983 */ /* 0x000f280000300800 */
[----:B------:R-:W4:Y:S04]  /*ed80*/  LDL.LU R49, [R1+0x508] ;  /* 0x0005080001317983 */ /* 0x000f280000300800 */
[----:B------:R-:W4:Y:S01]  /*ed90*/  LDL.LU R50, [R1+0x504] ;  /* 0x0005040001327983 */ /* 0x000f220000300800 */
[----:B------:R-:W-:Y:S01]  /*eda0*/  FADD R237, R53, R237 ;  /* 0x000000ed35ed7221 */ /* 0x000fe20000000000 */
[----:B------:R-:W-:Y:S01]  /*edb0*/  FADD R236, R54, R236 ;  /* 0x000000ec36ec7221 */ /* 0x000fe20000000000 */
[----:B------:R-:W-:Y:S01]  /*edc0*/  FADD R235, R55, R235 ;  /* 0x000000eb37eb7221 */ /* 0x000fe20000000000 */
[----:B------:R0:W-:Y:S01]  /*edd0*/  STL [R1+0x100], R51 ;  /* 0x0001003301007387 */ /* 0x0001e20000100800 */
[----:B------:R-:W-:Y:S01]  /*ede0*/  FADD R234, R56, R234 ;  /* 0x000000ea38ea7221 */ /* 0x000fe20000000000 */
        /* <DEDUP_REMOVED lines=8> */
[----:B0-----:R-:W4:Y:S01]  /*ee70*/  LDL.LU R51, [R1+0xb0] ;  /* 0x0000b00001337983 */ /* 0x001f220000300800 */
        /* <DEDUP_REMOVED lines=18> */
[----:B------:R-:W-:-:S02]  /*efa0*/  FADD R15, R83, R15 ;  /* 0x0000000f530f7221 */ /* 0x000fc40000000000 */
[----:B------:R-:W4:Y:S04]  /*efb0*/  LDL.LU R83, [R1+0x108] ;  /* 0x0001080001537983 */ /* 0x000f280000300800 */
[----:B------:R-:W4:Y:S04]  /*efc0*/  LDL.LU R52, [R1+0xb4] ;  /* 0x0000b40001347983 */ /* 0x000f280000300800 */
[----:B------:R0:W-:Y:S01]  /*efd0*/  STL [R1+0x104], R3 ;  /* 0x0001040301007387 */ /* 0x0001e20000100800 */
[----:B------:R-:W-:-:S03]  /*efe0*/  FADD R14, R84, R14 ;  /* 0x0000000e540e7221 */ /* 0x000fc60000000000 */
[----:B------:R-:W4:Y:S04]  /*eff0*/  LDL.LU R84, [R1+0x10c] ;  /* 0x00010c0001547983 */ /* 0x000f280000300800 */
[----:B------:R-:W4:Y:S01]  /*f000*/  LDL.LU R53, [R1+0xb8] ;  /* 0x0000b80001357983 */ /* 0x000f220000300800 */
[----:B------:R-:W-:-:S03]  /*f010*/  FADD R13, R85, R13 ;  /* 0x0000000d550d7221 */ /* 0x000fc60000000000 */
[----:B------:R-:W4:Y:S04]  /*f020*/  LDL.LU R85, [R1+0x110] ;  /* 0x0001100001557983 */ /* 0x000f280000300800 */
[----:B------:R-:W4:Y:S01]  /*f030*/  LDL.LU R54, [R1+0xbc] ;  /* 0x0000bc0001367983 */ /* 0x000f220000300800 */
[----:B------:R-:W-:-:S03]  /*f040*/  FADD R12, R86, R12 ;  /* 0x0000000c560c7221 */ /* 0x000fc60000000000 */
[----:B------:R-:W4:Y:S04]  /*f050*/  LDL.LU R86, [R1+0x114] ;  /* 0x0001140001567983 */ /* 0x000f280000300800 */
[----:B------:R-:W4:Y:S04]  /*f060*/  LDL.LU R55, [R1+0xc0] ;  /* 0x0000c00001377983 */ /* 0x000f280000300800 */
[----:B------:R-:W4:Y:S04]  /*f070*/  LDL.LU R2, [R1+0x118] ;  /* 0x0001180001027983 */ /* 0x000f280000300800 */
[----:B------:R-:W4:Y:S01]  /*f080*/  LDL.LU R56, [R1+0xc4] ;  /* 0x0000c40001387983 */ /* 0x000f220000300800 */
[----:B--2---:R-:W-:-:S03]  /*f090*/  FADD R11, R87, R11 ;  /* 0x0000000b570b7221 */ /* 0x004fc60000000000 */
[----:B0-----:R-:W2:Y:S04]  /*f0a0*/  LDL.LU R3, [R1+0x11c] ;  /* 0x00011c0001037983 */ /* 0x001ea80000300800 */
[----:B------:R-:W2:Y:S04]  /*f0b0*/  LDL.LU R57, [R1+0xc8] ;  /* 0x0000c80001397983 */ /* 0x000ea80000300800 */
[----:B------:R-:W2:Y:S01]  /*f0c0*/  LDL.LU R58, [R1+0x120] ;  /* 0x00012000013a7983 */ /* 0x000ea20000300800 */
[----:B---3--:R-:W-:-:S03]  /*f0d0*/  FADD R10, R0, R10 ;  /* 0x0000000a000a7221 */ /* 0x008fc60000000000 */
        /* <DEDUP_REMOVED lines=26> */
[----:B----4-:R-:W-:-:S03]  /*f280*/  FADD R83, R51, R83 ;  /* 0x0000005333537221 */ /* 0x010fc60000000000 */
[----:B------:R-:W4:Y:S04]  /*f290*/  LDL.LU R51, [R1+0x500] ;  /* 0x0005000001337983 */ /* 0x000f280000300800 */
[----:B------:R0:W-:Y:S01]  /*f2a0*/  STL [R1+0x108], R83 ;  /* 0x0001085301007387 */ /* 0x0001e20000100800 */
[----:B------:R-:W-:-:S03]  /*f2b0*/  FADD R84, R52, R84 ;  /* 0x0000005434547221 */ /* 0x000fc60000000000 */
[----:B0-----:R-:W4:Y:S04]  /*f2c0*/  LDL.LU R83, [R1+0x158] ;  /* 0x0001580001537983 */ /* 0x001f280000300800 */
[----:B------:R-:W4:Y:S04]  /*f2d0*/  LDL.LU R52, [R1+0x4fc] ;  /* 0x0004fc0001347983 */ /* 0x000f280000300800 */
[----:B------:R0:W-:Y:S01]  /*f2e0*/  STL [R1+0x10c], R84 ;  /* 0x00010c5401007387 */ /* 0x0001e20000100800 */
[----:B------:R-:W-:-:S03]  /*f2f0*/  FADD R85, R53, R85 ;  /* 0x0000005535557221 */ /* 0x000fc60000000000 */
[----:B0-----:R-:W4:Y:S04]  /*f300*/  LDL.LU R84, [R1+0x15c] ;  /* 0x00015c0001547983 */ /* 0x001f280000300800 */
[----:B------:R-:W4:Y:S01]  /*f310*/  LDL.LU R53, [R1+0x4f8] ;  /* 0x0004f80001357983 */ /* 0x000f220000300800 */
[----:B------:R-:W-:-:S03]  /*f320*/  FADD R86, R54, R86 ;  /* 0x0000005636567221 */ /* 0x000fc60000000000 */
[----:B------:R0:W-:Y:S04]  /*f330*/  STL [R1+0x110], R85 ;  /* 0x0001105501007387 */ /* 0x0001e80000100800 */
[----:B0-----:R-:W4:Y:S04]  /*f340*/  LDL.LU R85, [R1+0x160] ;  /* 0x0001600001557983 */ /* 0x001f280000300800 */
[----:B------:R-:W4:Y:S04]  /*f350*/  LDL.LU R54, [R1+0x4f4] ;  /* 0x0004f40001367983 */ /* 0x000f280000300800 */
[----:B------:R0:W-:Y:S04]  /*f360*/  STL [R1+0x114], R86 ;  /* 0x0001145601007387 */ /* 0x0001e80000100800 */
[----:B0-----:R-:W4:Y:S01]  /*f370*/  LDL.LU R86, [R1+0x164] ;  /* 0x0001640001567983 */ /* 0x001f220000300800 */
[----:B------:R-:W-:Y:S01]  /*f380*/  FADD R2, R55, R2 ;  /* 0x0000000237027221 */ /* 0x000fe20000000000 */
[----:B--2---:R-:W-:-:S02]  /*f390*/  FADD R3, R56, R3 ;  /* 0x0000000338037221 */ /* 0x004fc40000000000 */
[----:B------:R-:W2:Y:S01]  /*f3a0*/  LDL.LU R55, [R1+0x4f0] ;  /* 0x0004f00001377983 */ /* 0x000ea20000300800 */
[----:B------:R-:W-:-:S03]  /*f3b0*/  FADD R58, R57, R58 ;  /* 0x0000003a393a7221 */ /* 0x000fc60000000000 */
[----:B------:R0:W-:Y:S01]  /*f3c0*/  STL [R1+0x118], R2 ;  /* 0x0001180201007387 */ /* 0x0001e20000100800 */
[----:B---3--:R-:W-:Y:S01]  /*f3d0*/  FADD R60, R59, R60 ;  /* 0x0000003c3b3c7221 */ /* 0x008fe20000000000 */
[----:B------:R-:W-:Y:S02]  /*f3e0*/  FADD R62, R61, R62 ;  /* 0x0000003e3d3e7221 */ /* 0x000fe40000000000 */
[----:B0-----:R-:W3:Y:S04]  /*f3f0*/  LDL.LU R2, [R1+0x168] ;  /* 0x0001680001027983 */ /* 0x001ee80000300800 */
[----:B------:R-:W2:Y:S04]  /*f400*/  LDL.LU R56, [R1+0x4ec] ;  /* 0x0004ec0001387983 */ /* 0x000ea80000300800 */
[----:B------:R0:W-:Y:S01]  /*f410*/  STL [R1+0x11c], R3 ;  /* 0x00011c0301007387 */ /* 0x0001e20000100800 */
[----:B------:R-:W-:-:S03]  /*f420*/  FADD R64, R63, R64 ;  /* 0x000000403f407221 */ /* 0x000fc60000000000 */
[----:B0-----:R-:W2:Y:S04]  /*f430*/  LDL.LU R3, [R1+0x16c] ;  /* 0x00016c0001037983 */ /* 0x001ea80000300800 */
        /* <DEDUP_REMOVED lines=41> */
[----:B------:R0:W-:Y:S04]  /*f6d0*/  STL [R1+0x148], R79 ;  /* 0x0001484f01007387 */ /* 0x0001e80000100800 */
[----:B0-----:R-:W2:Y:S04]  /*f6e0*/  LDL.LU R79, [R1+0x178] ;  /* 0x00017800014f7983 */ /* 0x001ea80000300800 */
[----:B------:R-:W2:Y:S04]  /*f6f0*/  LDL.LU R76, [R1+0x49c] ;  /* 0x00049c00014c7983 */ /* 0x000ea80000300800 */
[----:B------:R0:W-:Y:S01]  /*f700*/  STL [R1+0x14c], R80 ;  /* 0x00014c5001007387 */ /* 0x0001e20000100800 */
[----:B----4-:R-:W-:-:S03]  /*f710*/  FADD R83, R152, R83 ;  /* 0x0000005398537221 */ /* 0x010fc60000000000 */
[----:B0-----:R-:W4:Y:S04]  /*f720*/  LDL.LU R80, [R1+0x17c] ;  /* 0x00017c0001507983 */ /* 0x001f280000300800 */
[----:B------:R0:W-:Y:S01]  /*f730*/  STL [R1+0x150], R81 ;  /* 0x0001505101007387 */ /* 0x0001e20000100800 */
[----:B------:R-:W-:-:S03]  /*f740*/  FADD R84, R153, R84 ;  /* 0x0000005499547221 */ /* 0x000fc60000000000 */
[----:B0-----:R-:W4:Y:S04]  /*f750*/  LDL.LU R81, [R1+0x180] ;  /* 0x0001800001517983 */ /* 0x001f280000300800 */
[----:B------:R0:W-:Y:S04]  /*f760*/  STL [R1+0x154], R82 ;  /* 0x0001545201007387 */ /* 0x0001e80000100800 */
[----:B0-----:R-:W4:Y:S01]  /*f770*/  LDL.LU R82, [R1+0x184] ;  /* 0x0001840001527983 */ /* 0x001f220000300800 */
[----:B------:R-:W-:-:S03]  /*f780*/  FADD R85, R154, R85 ;  /* 0x000000559a557221 */ /* 0x000fc60000000000 */
[----:B------:R0:W-:Y:S04]  /*f790*/  STL [R1+0x158], R83 ;  /* 0x0001585301007387 */ /* 0x0001e80000100800 */
[----:B0-----:R-:W4:Y:S04]  /*f7a0*/  LDL.LU R83, [R1+0x188] ;  /* 0x0001880001537983 */ /* 0x001f280000300800 */
[----:B------:R0:W-:Y:S01]  /*f7b0*/  STL [R1+0x15c], R84 ;  /* 0x00015c5401007387 */ /* 0x0001e20000100800 */
[----:B------:R-:W-:-:S03]  /*f7c0*/  FADD R86, R155, R86 ;  /* 0x000000569b567221 */ /* 0x000fc60000000000 */
[----:B0-----:R-:W4:Y:S04]  /*f7d0*/  LDL.LU R84, [R1+0x18c] ;  /* 0x00018c0001547983 */ /* 0x001f280000300800 */
[----:B------:R0:W-:Y:S04]  /*f7e0*/  STL [R1+0x160], R85 ;  /* 0x0001605501007387 */ /* 0x0001e80000100800 */
[----:B0-----:R-:W4:Y:S04]  /*f7f0*/  LDL.LU R85, [R1+0x190] ;  /* 0x0001900001557983 */ /* 0x001f280000300800 */
[----:B------:R0:W-:Y:S04]  /*f800*/  STL [R1+0x164], R86 ;  /* 0x0001645601007387 */ /* 0x0001e80000100800 */
[----:B0-----:R-:W4:Y:S04]  /*f810*/  LDL.LU R86, [R1+0x194] ;  /* 0x0001940001567983 */ /* 0x001f280000300800 */
[----:B------:R-:W4:Y:S01]  /*f820*/  LDL.LU R87, [R1+0x198] ;  /* 0x0001980001577983 */ /* 0x000f220000300800 */
[----:B---3--:R-:W-:Y:S01]  /*f830*/  FADD R2, R156, R2 ;  /* 0x000000029c027221 */ /* 0x008fe20000000000 */
[----:B--2---:R-:W-:-:S02]  /*f840*/  FADD R3, R157, R3 ;  /* 0x000000039d037221 */ /* 0x004fc40000000000 */
[----:B------:R-:W2:Y:S04]  /*f850*/  LDL.LU R0, [R1+0x19c] ;  /* 0x00019c0001007983 */ /* 0x000ea80000300800 */
[----:B------:R0:W-:Y:S04]  /*f860*/  STL [R1+0x168], R2 ;  /* 0x0001680201007387 */ /* 0x0001e80000100800 */
[----:B------:R-:W3:Y:S04]  /*f870*/  LDL.LU R157, [R1+0x1cc] ;  /* 0x0001cc00019d7983 */ /* 0x000ee80000300800 */
[----:B------:R-:W3:Y:S04]  /*f880*/  LDL.LU R156, [R1+0x1d0] ;  /* 0x0001d000019c7983 */ /* 0x000ee80000300800 */
[----:B------:R1:W-:Y:S04]  /*f890*/  STL [R1+0x16c], R3 ;  /* 0x00016c0301007387 */ /* 0x0003e80000100800 */
[----:B------:R-:W3:Y:S04]  /*f8a0*/  LDL.LU R155, [R1+0x1d4] ;  /* 0x0001d400019b7983 */ /* 0x000ee80000300800 */
[----:B------:R-:W3:Y:S04]  /*f8b0*/  LDL.LU R154, [R1+0x1d8] ;  /* 0x0001d800019a7983 */ /* 0x000ee80000300800 */
[----:B------:R-:W3:Y:S04]  /*f8c0*/  LDL.LU R153, [R1+0x1dc] ;  /* 0x0001dc0001997983 */ /* 0x000ee80000300800 */
[----:B------:R-:W3:Y:S04]  /*f8d0*/  LDL.LU R152, [R1+0x1e0] ;  /* 0x0001e00001987983 */ /* 0x000ee80000300800 */
[----:B0-----:R-:W3:Y:S04]  /*f8e0*/  LDL.LU R2, [R1+0x1e4] ;  /* 0x0001e40001027983 */ /* 0x001ee80000300800 */
[----:B-1----:R-:W3:Y:S01]  /*f8f0*/  LDL.LU R3, [R1+0x1e8] ;  /* 0x0001e80001037983 */ /* 0x002ee20000300800 */
[----:B------:R-:W-:-:S05]  /*f900*/  FADD R77, R158, R77 ;  /* 0x0000004d9e4d7221 */ /* 0x000fca0000000000 */
[----:B------:R0:W-:Y:S04]  /*f910*/  STL [R1+0x170], R77 ;  /* 0x0001704d01007387 */ /* 0x0001e80000100800 */
[----:B0-----:R-:W3:Y:S01]  /*f920*/  LDL.LU R77, [R1+0x498] ;  /* 0x00049800014d7983 */ /* 0x001ee20000300800 */
[----:B------:R-:W-:-:S03]  /*f930*/  FADD R78, R159, R78 ;  /* 0x0000004e9f4e7221 */ /* 0x000fc60000000000 */
[----:B------:R-:W3:Y:S04]  /*f940*/  LDL.LU R158, [R1+0x1c8] ;  /* 0x0001c800019e7983 */ /* 0x000ee80000300800 */
[----:B------:R0:W-:Y:S04]  /*f950*/  STL [R1+0x174], R78 ;  /* 0x0001744e01007387 */ /* 0x0001e80000100800 */
[----:B0-----:R-:W3:Y:S01]  /*f960*/  LDL.LU R78, [R1+0x494] ;  /* 0x00049400014e7983 */ /* 0x001ee20000300800 */
[----:B------:R-:W-:-:S03]  /*f970*/  FADD R79, R160, R79 ;  /* 0x0000004fa04f7221 */ /* 0x000fc60000000000 */
[----:B------:R-:W3:Y:S04]  /*f980*/  LDL.LU R159, [R1+0x1c4] ;  /* 0x0001c400019f7983 */ /* 0x000ee80000300800 */
[----:B------:R0:W-:Y:S04]  /*f990*/  STL [R1+0x178], R79 ;  /* 0x0001784f01007387 */ /* 0x0001e80000100800 */
[----:B0-----:R-:W3:Y:S01]  /*f9a0*/  LDL.LU R79, [R1+0x490] ;  /* 0x00049000014f7983 */ /* 0x001ee20000300800 */
        /* <DEDUP_REMOVED lines=12> */
[----:B0-----:R-:W4:Y:S01]  /*fa70*/  LDL.LU R82, [R1+0x484] ;  /* 0x0004840001527983 */ /* 0x001f220000300800 */
[----:B------:R-:W-:-:S03]  /*fa80*/  FADD R84, R165, R84 ;  /* 0x00000054a5547221 */ /* 0x000fc60000000000 */
[----:B------:R-:W4:Y:S04]  /*fa90*/  LDL.LU R163, [R1+0x1b4] ;  /* 0x0001b40001a37983 */ /* 0x000f280000300800 */
[----:B------:R0:W-:Y:S01]  /*faa0*/  STL [R1+0x188], R83 ;  /* 0x0001885301007387 */ /* 0x0001e20000100800 */
[----:B------:R-:W-:-:S03]  /*fab0*/  FADD R85, R166, R85 ;  /* 0x00000055a6557221 */ /* 0x000fc60000000000 */
[----:B0-----:R-:W4:Y:S04]  /*fac0*/  LDL.LU R83, [R1+0x480] ;  /* 0x0004800001537983 */ /* 0x001f280000300800 */
[----:B------:R-:W4:Y:S04]  /*fad0*/  LDL.LU R164, [R1+0x1b0] ;  /* 0x0001b00001a47983 */ /* 0x000f280000300800 */
[----:B------:R0:W-:Y:S01]  /*fae0*/  STL [R1+0x18c], R84 ;  /* 0x00018c5401007387 */ /* 0x0001e20000100800 */
[----:B------:R-:W-:-:S03]  /*faf0*/  FADD R86, R167, R86 ;  /* 0x00000056a7567221 */ /* 0x000fc60000000000 */
[----:B0-----:R-:W4:Y:S01]  /*fb00*/  LDL.LU R84, [R1+0x47c] ;  /* 0x00047c0001547983 */ /* 0x001f220000300800 */
[----:B------:R-:W-:-:S03]  /*fb10*/  FADD R87, R168, R87 ;  /* 0x00000057a8577221 */ /* 0x000fc60000000000 */
[----:B------:R-:W4:Y:S04]  /*fb20*/  LDL.LU R165, [R1+0x1ac] ;  /* 0x0001ac0001a57983 */ /* 0x000f280000300800 */
[----:B------:R0:W-:Y:S04]  /*fb30*/  STL [R1+0x190], R85 ;  /* 0x0001905501007387 */ /* 0x0001e80000100800 */
[----:B0-----:R-:W4:Y:S04]  /*fb40*/  LDL.LU R85, [R1+0x478] ;  /* 0x0004780001557983 */ /* 0x001f280000300800 */
[----:B------:R-:W4:Y:S04]  /*fb50*/  LDL.LU R166, [R1+0x1a8] ;  /* 0x0001a80001a67983 */ /* 0x000f280000300800 */
[----:B------:R0:W-:Y:S04]  /*fb60*/  STL [R1+0x194], R86 ;  /* 0x0001945601007387 */ /* 0x0001e80000100800 */
[----:B0-----:R-:W4:Y:S04]  /*fb70*/  LDL.LU R86, [R1+0x474] ;  /* 0x0004740001567983 */ /* 0x001f280000300800 */
[----:B------:R-:W4:Y:S04]  /*fb80*/  LDL.LU R167, [R1+0x1a4] ;  /* 0x0001a40001a77983 */ /* 0x000f280000300800 */
[----:B------:R0:W-:Y:S04]  /*fb90*/  STL [R1+0x198], R87 ;  /* 0x0001985701007387 */ /* 0x0001e80000100800 */
[----:B0-----:R-:W4:Y:S04]  /*fba0*/  LDL.LU R87, [R1+0x470] ;  /* 0x0004700001577983 */ /* 0x001f280000300800 */
[----:B------:R-:W4:Y:S01]  /*fbb0*/  LDL.LU R168, [R1+0x1a0] ;  /* 0x0001a00001a87983 */ /* 0x000f220000300800 */
[----:B--2---:R-:W-:-:S05]  /*fbc0*/  FADD R0, R169, R0 ;  /* 0x00000000a9007221 */ /* 0x004fca0000000000 */
[----:B------:R0:W-:Y:S01]  /*fbd0*/  STL [R1+0x19c], R0 ;  /* 0x00019c0001007387 */ /* 0x0001e20000100800 */
[----:B---3--:R-:W-:Y:S01]  /*fbe0*/  FADD R157, R181, R157 ;  /* 0x0000009db59d7221 */ /* 0x008fe20000000000 */
[----:B------:R-:W-:Y:S02]  /*fbf0*/  FADD R156, R182, R156 ;  /* 0x0000009cb69c7221 */ /* 0x000fe40000000000 */
[----:B0-----:R1:W5:Y:S01]  /*fc00*/  LDL.LU R0, [R1+0x46c] ;  /* 0x00046c0001007983 */ /* 0x0013620000300800 */
        /* <DEDUP_REMOVED lines=8> */
[----:B----4-:R-:W-:Y:S01]  /*fc90*/  FADD R160, R178, R160 ;  /* 0x000000a0b2a07221 */ /* 0x010fe20000000000 */
[----:B------:R-:W-:Y:S01]  /*fca0*/  FADD R161, R177, R161 ;  /* 0x000000a1b1a17221 */ /* 0x000fe20000000000 */
[----:B------:R-:W-:Y:S01]  /*fcb0*/  FADD R162, R176, R162 ;  /* 0x000000a2b0a27221 */ /* 0x000fe20000000000 */
[----:B------:R-:W-:Y:S01]  /*fcc0*/  FADD R163, R175, R163 ;  /* 0x000000a3afa37221 */ /* 0x000fe20000000000 */
[----:B------:R-:W-:Y:S01]  /*fcd0*/  FADD R164, R174, R164 ;  /* 0x000000a4aea47221 */ /* 0x000fe20000000000 */
[----:B------:R-:W-:Y:S01]  /*fce0*/  FADD R165, R173, R165 ;  /* 0x000000a5ada57221 */ /* 0x000fe20000000000 */
[----:B------:R-:W-:Y:S01]  /*fcf0*/  FADD R166, R172, R166 ;  /* 0x000000a6aca67221 */ /* 0x000fe20000000000 */
[----:B------:R-:W-:Y:S01]  /*fd00*/  FADD R167, R171, R167 ;  /* 0x000000a7aba77221 */ /* 0x000fe20000000000 */
[----:B------:R-:W-:-:S05]  /*fd10*/  FADD R168, R170, R168 ;  /* 0x000000a8aaa87221 */ /* 0x000fca0000000000 */
        /* <DEDUP_REMOVED lines=16> */
[----:B------:R-:W4:Y:S04]  /*fe20*/  LDL.LU R180, [R1+0x1ec] ;  /* 0x0001ec0001b47983 */ /* 0x000f280000300800 */
[----:B------:R1:W-:Y:S04]  /*fe30*/  STL [R1+0x1e0], R152 ;  /* 0x0001e09801007387 */ /* 0x0003e80000100800 */
[----:B------:R-:W4:Y:S04]  /*fe40*/  LDL.LU R179, [R1+0x1f0] ;  /* 0x0001f00001b37983 */ /* 0x000f280000300800 */
        /* <DEDUP_REMOVED lines=13> */
[----:B--2---:R-:W2:Y:S04]  /*ff20*/  LDL.LU R167, [R1+0x220] ;  /* 0x0002200001a77983 */ /* 0x004ea80000300800 */
[----:B---3--:R-:W3:Y:S04]  /*ff30*/  LDL.LU R166, [R1+0x224] ;  /* 0x0002240001a67983 */ /* 0x008ee80000300800 */
[----:B----4-:R-:W4:Y:S04]  /*ff40*/  LDL.LU R165, [R1+0x228] ;  /* 0x0002280001a57983 */ /* 0x010f280000300800 */
        /* <DEDUP_REMOVED lines=14> */
[----:B------:R-:W4:Y:S01]  /*10030*/  LDL.LU R3, [R1+0x264] ;  /* 0x0002640001037983 */ /* 0x000f220000300800 */
[----:B------:R-:W-:Y:S01]  /*10040*/  FADD R180, R189, R180 ;  /* 0x000000b4bdb47221 */ /* 0x000fe20000000000 */
        /* <DEDUP_REMOVED lines=73> */
[----:B--2---:R-:W2:Y:S04]  /*104e0*/  LDL.LU R168, [R1+0x298] ;  /* 0x0002980001a87983 */ /* 0x004ea80000300800 */
        /* <DEDUP_REMOVED lines=354> */
[----:B------:R-:W-:Y:S01]  /*11b10*/  FADD R2, R86, R2 ;  /* 0x0000000256027221 */ /* 0x000fe20000000000 */
[----:B------:R-:W-:-:S05]  /*11b20*/  FADD R3, R3, R87 ;  /* 0x0000005703037221 */ /* 0x000fca0000000000 */
[----:B------:R1:W-:Y:S04]  /*11b30*/  STL [R1+0x454], R3 ;  /* 0x0004540301007387 */ /* 0x0003e80000100800 */
[----:B------:R1:W-:Y:S04]  /*11b40*/  STL [R1+0x44c], R152 ;  /* 0x00044c9801007387 */ /* 0x0003e80000100800 */
[----:B------:R1:W-:Y:S02]  /*11b50*/  STL [R1+0x450], R2 ;  /* 0x0004500201007387 */ /* 0x0003e40000100800 */
.L_x_28:
[----:B-1----:R-:W1:Y:S02]  /*11b60*/  LDC R2, c[0x0][0x28c] ;  /* 0x0000a300ff027b82 */ /* 0x002e640000000800 */
[----:B-1----:R-:W-:-:S13]  /*11b70*/  ISETP.GE.AND P0, PT, R2, 0x1, PT ;  /* 0x000000010200780c */ /* 0x002fda0003f06270 */
[----:B------:R-:W-:Y:S05]  /*11b80*/  @!P0 BRA `(.L_x_29) ;  /* 0x0000000000408947 */ /* 0x000fea0003800000 */
[----:B------:R-:W-:-:S06]  /*11b90*/  UISETP.NE.AND UP0, UPT, UR13, 0x3, UPT ;  /* 0x000000030d00788c */ /* 0x000fcc000bf05270 */
[----:B------:R-:W-:-:S13]  /*11ba0*/  PLOP3.LUT P0, PT, PT, PT, UP0, 0x80, 0x0 ;  /* 0x000000000000781c */ /* 0x000fda0003f0f008 */
[----:B------:R-:W-:Y:S05]  /*11bb0*/  @!P0 BRA `(.L_x_30) ;  /* 0x0000000000048947 */ /* 0x000fea0003800000 */
[----:B------:R-:W-:Y:S01]  /*11bc0*/  BPT.TRAP 0x1 ;  /* 0x000000040000795c */ /* 0x000fe20000300000 */
.L_x_30:
[----:B------:R-:W-:-:S04]  /*11bd0*/  UISETP.LT.AND UP0, UPT, UR14, 0x1, UPT ;  /* 0x000000010e00788c */ /* 0x000fc8000bf01270 */
[----:B------:R-:W-:Y:S02]  /*11be0*/  USEL UR15, UR14, 0x1, UP0 ;  /* 0x000000010e0f7887 */ /* 0x000fe40008000000 */
[----:B------:R-:W-:Y:S02]  /*11bf0*/  UISETP.GT.U32.AND UP0, UPT, UR6, 0x1, UPT ;  /* 0x000000010600788c */ /* 0x000fe4000bf04070 */
[----:B------:R-:W-:-:S04]  /*11c00*/  UIADD3 UR15, UR5, UR14, -UR15 ;  /* 0x0000000e050f7290 */ /* 0x000fc8000fffe80f */
[----:B------:R-:W-:Y:S01]  /*11c10*/  USHF.L.U32 UR15, UR15, 0x3, URZ ;  /* 0x000000030f0f7899 */ /* 0x000fe2000800063f */
[----:B------:R-:W-:-:S03]  /*11c20*/  PLOP3.LUT P0, PT, PT, PT, UP0, 0x80, 0x0 ;  /* 0x000000000000781c */ /* 0x000fc60003f0f008 */
[----:B------:R-:W-:-:S04]  /*11c30*/  ULOP3.LUT UR15, UR15, 0x8, URZ, 0xc0, !UPT ;  /* 0x000000080f0f7892 */ /* 0x000fc8000f8ec03f */
[----:B------:R-:W-:-:S04]  /*11c40*/  UIADD3 UR15, UR16, 0x10, UR15 ;  /* 0x00000010100f7890 */ /* 0x000fc8000fffe00f */
[----:B------:R-:W-:-:S09]  /*11c50*/  UPRMT UR15, URZ, 0x654, UR15 ;  /* 0x000006543f0f7896 */ /* 0x000fd2000800000f */
[----:B------:R-:W-:Y:S01]  /*11c60*/  SYNCS.ARRIVE.TRANS64.RED.A1T0 RZ, [UR15], RZ ;  /* 0x000000ffffff79a7 */ /* 0x000fe2000810040f */
[----:B------:R-:W-:Y:S05]  /*11c70*/  @P0 BRA `(.L_x_29) ;  /* 0x0000000000040947 */ /* 0x000fea0003800000 */
[----:B------:R-:W-:Y:S01]  /*11c80*/  BPT.TRAP 0x1 ;  /* 0x000000040000795c */ /* 0x000fe20000300000 */
.L_x_29:
[----:B------:R-:W3:Y:S01]  /*11c90*/  LDL.LU R25, [R1+0x458] ;  /* 0x0004580001197983 */ /* 0x000ee20000300800 */
[----:B------:R-:W1:Y:S01]  /*11ca0*/  LDC R2, c[0x0][0x288] ;  /* 0x0000a200ff027b82 */ /* 0x000e620000000800 */
[----:B------:R-:W-:Y:S01]  /*11cb0*/  ULDC UR15, c[0x0][0x284] ;  /* 0x0000a100000f7ab9 */ /* 0x000fe20000000800 */
[----:B0-----:R-:W0:Y:S01]  /*11cc0*/  S2R R3, SR_TID.X ;  /* 0x0000000000037919 */ /* 0x001e220000002100 */
[----:B------:R-:W-:Y:S01]  /*11cd0*/  USHF.R.S32.HI UR16, URZ, 0x1f, UR19 ;  /* 0x0000001f3f107899 */ /* 0x000fe20008011413 */
[----:B------:R-:W-:Y:S01]  /*11ce0*/  ULDC.64 UR20, c[0x0][0x5d0] ;  /* 0x0001740000147ab9 */ /* 0x000fe20000000a00 */
[----:B------:R-:W4:Y:S01]  /*11cf0*/  LDL.LU R24, [R1+0x45c] ;  /* 0x00045c0001187983 */ /* 0x000f220000300800 */
[----:B------:R-:W-:Y:S01]  /*11d00*/  IMAD.MOV.U32 R148, RZ, RZ, -0x1 ;  /* 0xffffffffff947424 */ /* 0x000fe200078e00ff */
[C---:B0-----:R-:W-:Y:S01]  /*11d10*/  LOP3.LUT R28, R3.reuse, 0x3, RZ, 0xc0, !PT ;  /* 0x00000003031c7812 */ /* 0x041fe200078ec0ff */
[----:B------:R-:W-:Y:S01]  /*11d20*/  IMAD.SHL.U32 R27, R3, 0x2, RZ ;  /* 0x00000002031b7824 */ /* 0x000fe200078e00ff */
[----:B------:R-:W-:-:S03]  /*11d30*/  SHF.R.U32.HI R29, RZ, 0x7, R3 ;  /* 0x00000007ff1d7819 */ /* 0x000fc60000011603 */
[----:B-1----:R-:W-:Y:S01]  /*11d40*/  IMAD R28, R28, -0x2, R2 ;  /* 0xfffffffe1c1c7824 */ /* 0x002fe200078e0202 */
[----:B------:R-:W-:-:S05]  /*11d50*/  LOP3.LUT R29, R29, 0x1, RZ, 0xc0, !PT ;  /* 0x000000011d1d7812 */ /* 0x000fca00078ec0ff */
[----:B------:R-:W-:Y:S02]  /*11d60*/  IMAD.SHL.U32 R31, R29, 0x40, RZ ;  /* 0x000000401d1f7824 */ /* 0x000fe400078e00ff */
[----:B---3--:R-:W-:-:S04]  /*11d70*/  IMAD.SHL.U32 R26, R25, 0x80, RZ ;  /* 0x00000080191a7824 */ /* 0x008fc800078e00ff */
[----:B------:R-:W-:Y:S01]  /*11d80*/  IMAD.IADD R28, R28, 0x1, -R26 ;  /* 0x000000011c1c7824 */ /* 0x000fe200078e0a1a */
[----:B------:R-:W-:Y:S02]  /*11d90*/  ISETP.GE.AND P0, PT, R26, R2, PT ;  /* 0x000000021a00720c */ /* 0x000fe40003f06270 */
[----:B------:R-:W-:Y:S01]  /*11da0*/  SHF.R.U32.HI R2, RZ, 0x2, R3 ;  /* 0x00000002ff027819 */ /* 0x000fe20000011603 */
[----:B----4-:R-:W-:Y:S01]  /*11db0*/  IMAD.WIDE R36, R24, 0x200, RZ ;  /* 0x0000020018247825 */ /* 0x010fe200078e02ff */
[----:B------:R-:W-:Y:S02]  /*11dc0*/  LOP3.LUT R3, R3, 0x60, RZ, 0xc0, !PT ;  /* 0x0000006003037812 */ /* 0x000fe400078ec0ff */
[----:B------:R-:W-:Y:S02]  /*11dd0*/  LOP3.LUT R2, R2, 0x7, RZ, 0xc0, !PT ;  /* 0x0000000702027812 */ /* 0x000fe400078ec0ff */
[----:B------:R-:W-:Y:S02]  /*11de0*/  SHF.R.U32.HI R3, RZ, 0x1, R3 ;  /* 0x00000001ff037819 */ /* 0x000fe40000011603 */
[----:B------:R-:W-:-:S02]  /*11df0*/  LOP3.LUT R31, R31, 0x40, R2, 0xe2, !PT ;  /* 0x000000401f1f7812 */ /* 0x000fc400078ee202 */
[----:B------:R-:W-:Y:S02]  /*11e00*/  IADD3 R2, RZ, -R3, -R2 ;  /* 0x80000003ff027210 */ /* 0x000fe40007ffe802 */
[----:B------:R-:W-:Y:S02]  /*11e10*/  LOP3.LUT R26, R26, 0x6, R27, 0xf8, !PT ;  /* 0x000000061a1a7812 */ /* 0x000fe400078ef81b */
[----:B------:R-:W-:Y:S01]  /*11e20*/  LOP3.LUT R31, R36, R31, R3, 0xfe, !PT ;  /* 0x0000001f241f7212 */ /* 0x000fe200078efe03 */
[----:B------:R-:W-:Y:S01]  /*11e30*/  IMAD R29, R29, -0x40, R2 ;  /* 0xffffffc01d1d7824 */ /* 0x000fe200078e0202 */
[----:B------:R-:W-:Y:S01]  /*11e40*/  SHF.R.S32.HI R27, RZ, 0x1f, R26 ;  /* 0x0000001fff1b7819 */ /* 0x000fe2000001141a */
[----:B------:R-:W-:Y:S02]  /*11e50*/  IMAD.SHL.U32 R2, R24, 0x200, RZ ;  /* 0x0000020018027824 */ /* 0x000fe400078e00ff */
[----:B------:R-:W-:-:S03]  /*11e60*/  IMAD.U32 R24, RZ, RZ, UR20 ;  /* 0x00000014ff187e24 */ /* 0x000fc6000f8e00ff */
[----:B------:R-:W-:Y:S01]  /*11e70*/  ISETP.GE.OR P0, PT, R2, UR15, P0 ;  /* 0x0000000f02007c0c */ /* 0x000fe20008706670 */
[----:B------:R-:W-:Y:S01]  /*11e80*/  IMAD.WIDE.U32 R24, R24, UR19, R26 ;  /* 0x0000001318187c25 */ /* 0x000fe2000f8e001a */
[----:B------:R-:W-:Y:S01]  /*11e90*/  IADD3 R29, -R2, UR15, R29 ;  /* 0x0000000f021d7c10 */ /* 0x000fe2000fffe11d */
[----:B------:R-:W-:-:S04]  /*11ea0*/  UIMAD UR15, UR16, UR20, URZ ;  /* 0x00000014100f72a4 */ /* 0x000fc8000f8e023f */
[----:B------:R-:W-:-:S06]  /*11eb0*/  UIMAD UR15, UR19, UR21, UR15 ;  /* 0x00000015130f72a4 */ /* 0x000fcc000f8e020f */
[----:B------:R-:W-:Y:S01]  /*11ec0*/  VIADD R25, R25, UR15 ;  /* 0x0000000f19197c36 */ /* 0x000fe20008000000 */
[----:B------:R-:W-:Y:S06]  /*11ed0*/  @P0 BRA `(.L_x_31) ;  /* 0x000001c400640947 */ /* 0x000fec0003800000 */
[----:B------:R-:W0:Y:S01]  /*11ee0*/  LDC.64 R2, c[0x0][0x5c8] ;  /* 0x00017200ff027b82 */ /* 0x000e220000000a00 */
[----:B------:R-:W-:Y:S01]  /*11ef0*/  FSETP.NEU.AND P0, PT, RZ, UR17, PT ;  /* 0x00000011ff007c0b */ /* 0x000fe2000bf0d000 */
[----:B------:R-:W-:Y:S01]  /*11f00*/  BSSY B0, `(.L_x_31) ;  /* 0x0001c56000007945 */ /* 0x000fe20003800000 */
[-C--:B0-----:R-:W-:Y:S02]  /*11f10*/  IMAD R30, R37, R2.reuse, RZ ;  /* 0x00000002251e7224 */ /* 0x081fe400078e02ff */
[----:B------:R-:W-:-:S04]  /*11f20*/  IMAD.WIDE.U32 R24, R31, R2, R24 ;  /* 0x000000021f187225 */ /* 0x000fc800078e0018 */
[----:B------:R-:W-:-:S04]  /*11f30*/  IMAD R30, R31, R3, R30 ;  /* 0x000000031f1e7224 */ /* 0x000fc800078e021e */
[----:B------:R-:W-:Y:S01]  /*11f40*/  IMAD.IADD R30, R25, 0x1, R30 ;  /* 0x00000001191e7824 */ /* 0x000fe200078e021e */
[----:B------:R-:W-:Y:S06]  /*11f50*/  @!P0 BRA `(.L_x_32) ;  /* 0x0000010000248947 */ /* 0x000fec0003800000 */
[----:B------:R-:W-:Y:S01]  /*11f60*/  ULDC.64 UR20, c[0x0][0x5b8] ;  /* 0x00016e0000147ab9 */ /* 0x000fe20000000a00 */
[----:B------:R-:W-:Y:S01]  /*11f70*/  ISETP.GE.AND P1, PT, R29, 0x1, PT ;  /* 0x000000011d00780c */ /* 0x000fe20003f26270 */
[----:B------:R-:W-:Y:S02]  /*11f80*/  UIMAD UR15, UR16, UR20, URZ ;  /* 0x00000014100f72a4 */ /* 0x000fe4000f8e023f */
[----:B------:R-:W-:Y:S01]  /*11f90*/  IMAD.U32 R32, RZ, RZ, UR20 ;  /* 0x00000014ff207e24 */ /* 0x000fe2000f8e00ff */
[----:B------:R-:W-:Y:S01]  /*11fa0*/  ULDC.64 UR22, c[0x0][0x5a8] ;  /* 0x00016a0000167ab9 */ /* 0x000fe20000000a00 */
[----:B------:R-:W3:Y:S01]  /*11fb0*/  LDL.LU R39, [R1+0x100] ;  /* 0x0001000001277983 */ /* 0x000ee20000300800 */
[----:B------:R-:W-:Y:S02]  /*11fc0*/  UIMAD UR15, UR19, UR21, UR15 ;  /* 0x00000015130f72a4 */ /* 0x000fe4000f8e020f */
[----:B------:R-:W-:Y:S01]  /*11fd0*/  IMAD.WIDE.U32 R26, R32, UR19, R26 ;  /* 0x00000013201a7c25 */ /* 0x000fe2000f8e001a */
[----:B------:R-:W-:Y:S01]  /*11fe0*/  ULDC.64 UR20, c[0x0][0x5b0] ;  /* 0x00016c0000147ab9 */ /* 0x000fe20000000a00 */
[----:B------:R-:W-:-:S02]  /*11ff0*/  ISETP.LT.OR P2, PT, R28, 0x1, !P1 ;  /* 0x000000011c00780c */ /* 0x000fc40004f41670 */
[----:B------:R-:W-:Y:S01]  /*12000*/  IMAD.MOV.U32 R32, RZ, RZ, R26 ;  /* 0x000000ffff207224 */ /* 0x000fe200078e001a */
[----:B------:R-:W-:Y:S01]  /*12010*/  PRMT R36, RZ, 0x7610, R36 ;  /* 0x00007610ff247816 */ /* 0x000fe20000000024 */
[----:B------:R-:W-:Y:S01]  /*12020*/  VIADD R33, R27, UR15 ;  /* 0x0000000f1b217c36 */ /* 0x000fe20008000000 */
[----:B------:R-:W-:Y:S01]  /*12030*/  ISETP.LT.OR P3, PT, R28, 0x2, !P1 ;  /* 0x000000021c00780c */ /* 0x000fe20004f61670 */
[----:B------:R-:W-:Y:S01]  /*12040*/  IMAD R34, R37, UR20, RZ ;  /* 0x0000001425227c24 */ /* 0x000fe2000f8e02ff */
[----:B------:R-:W4:Y:S01]  /*12050*/  LDL.LU R40, [R1+0x104] ;  /* 0x0001040001287983 */ /* 0x000f220000300800 */
[----:B------:R-:W-:-:S03]  /*12060*/  IMAD.WIDE.U32 R26, R31, UR20, R32 ;  /* 0x000000141f1a7c25 */ /* 0x000fc6000f8e0020 */
[----:B------:R-:W2:Y:S01]  /*12070*/  LDL.LU R38, [R1+0x108] ;  /* 0x0001080001267983 */ /* 0x000ea20000300800 */
[----:B------:R-:W-:Y:S01]  /*12080*/  IMAD R34, R31, UR21, R34 ;  /* 0x000000151f227c24 */ /* 0x000fe2000f8e0222 */
[----:B------:R-:W-:-:S04]  /*12090*/  IADD3 R26, P0, R26, UR22, RZ ;  /* 0x000000161a1a7c10 */ /* 0x000fc8000ff1e0ff */
[----:B------:R-:W-:Y:S02]  /*120a0*/  IADD3.X R27, R27, UR23, R34, P0, !PT ;  /* 0x000000171b1b7c10 */ /* 0x000fe400087fe422 */
[----:B------:R-:W0:Y:S03]  /*120b0*/  @!P2 LDC.64 R34, c[0x0][0x5c0] ;  /* 0x00017000ff22ab82 */ /* 0x000e260000000a00 */
[----:B------:R-:W3:Y:S01]  /*120c0*/  @!P2 LDG.E.U8 R36, desc[UR30][R26.64] ;  /* 0x0000001e1a24a981 */ /* 0x000ee2000c1e1100 */
[----:B0-----:R-:W-:-:S05]  /*120d0*/  @!P2 IADD3 R34, P0, R24, R34, RZ ;  /* 0x000000221822a210 */ /* 0x001fca0007f1e0ff */
[----:B------:R-:W-:Y:S01]  /*120e0*/  @!P2 IMAD.X R35, R30, 0x1, R35, P0 ;  /* 0x000000011e23a824 */ /* 0x000fe200000e0623 */
[----:B---3--:R-:W-:-:S04]  /*120f0*/  LOP3.LUT R36, R36, 0xff, RZ, 0xc0, !PT ;  /* 0x000000ff24247812 */ /* 0x008fc800078ec0ff */
[----:B------:R-:W-:-:S05]  /*12100*/  F2FP.F16.E4M3.UNPACK_B R36, R36 ;  /* 0x00000024ff24723e */ /* 0x000fca00020006ff */
[----:B------:R-:W-:-:S05]  /*12110*/  HADD2.F32 R36, -RZ, R36.H0_H0 ;  /* 0x20000024ff247230 */ /* 0x000fca0000004100 */
[----:B------:R-:W-:-:S04]  /*12120*/  FMUL R36, R36, UR17 ;  /* 0x0000001124247c20 */ /* 0x000fc80008400000 */
[----:B------:R-:W-:Y:S01]  /*12130*/  FFMA R36, R4, UR18, R36 ;  /* 0x0000001204247c23 */ /* 0x000fe20008000024 */
[----:B------:R-:W-:-:S04]  /*12140*/  PRMT R4, RZ, 0x7610, R4 ;  /* 0x00007610ff047816 */ /* 0x000fc80000000004 */
[----:B------:R-:W-:-:S05]  /*12150*/  F2FP.SATFINITE.E4M3.F32.PACK_AB_MERGE_C R36, RZ, R36, RZ ;  /* 0x00000024ff24723e */ /* 0x000fca00048070ff */
[----:B------:R0:W-:Y:S04]  /*12160*/  @!P2 STG.E.U8 desc[UR30][R34.64], R36 ;  /* 0x000000242200a986 */ /* 0x0001e8000c10111e */
[----:B------:R-:W3:Y:S01]  /*12170*/  @!P3 LDG.E.U8 R4, desc[UR30][R26.64+0x1] ;  /* 0x0000011e1a04b981 */ /* 0x000ee2000c1e1100 */
[----:B0-----:R-:W0:Y:S01]  /*12180*/  @!P3 LDC.64 R34, c[0x0][0x5c0] ;  /* 0x00017000ff22bb82 */ /* 0x001e220000000a00 */
[----:B---3--:R-:W-:-:S04]  /*12190*/  LOP3.LUT R4, R4, 0xff, RZ, 0xc0, !PT ;  /* 0x000000ff04047812 */ /* 0x008fc800078ec0ff */
[----:B------:R-:W-:-:S05]  /*121a0*/  F2FP.F16.E4M3.UNPACK_B R4, R4 ;  /* 0x00000004ff04723e */ /* 0x000fca00020006ff */
[----:B------:R-:W-:-:S05]  /*121b0*/  HADD2.F32 R4, -RZ, R4.H0_H0 ;  /* 0x20000004ff047230 */ /* 0x000fca0000004100 */
[----:B------:R-:W-:-:S04]  /*121c0*/  FMUL R4, R4, UR17 ;  /* 0x0000001104047c20 */ /* 0x000fc80008400000 */
[----:B------:R-:W-:Y:S01]  /*121d0*/  FFMA R36, R5, UR18, R4 ;  /* 0x0000001205247c23 */ /* 0x000fe20008000004 */
[----:B0-----:R-:W-:-:S04]  /*121e0*/  @!P3 IADD3 R4, P0, R24, R34, RZ ;  /* 0x000000221804b210 */ /* 0x001fc80007f1e0ff */
[----:B------:R-:W-:Y:S01]  /*121f0*/  F2FP.SATFINITE.E4M3.F32.PACK_AB_MERGE_C R36, RZ, R36, RZ ;  /* 0x00000024ff24723e */ /* 0x000fe200048070ff */
[----:B------:R-:W-:-:S05]  /*12200*/  @!P3 IMAD.X R5, R30, 0x1, R35, P0 ;  /* 0x000000011e05b824 */ /* 0x000fca00000e0623 */
[----:B------:R0:W-:Y:S02]  /*12210*/  @!P3 STG.E.U8 desc[UR30][R4.64+0x1], R36 ;  /* 0x000001240400b986 */ /* 0x0001e4000c10111e */
[----:B0-----:R-:W-:Y:S02]  /*12220*/  IADD3 R4, P0, R31, 0x8, RZ ;  /* 0x000000081f047810 */ /* 0x001fe40007f1e0ff */
[----:B------:R-:W-:-:S03]  /*12230*/  PRMT R36, RZ, 0x7610, R36 ;  /* 0x00007610ff247816 */ /* 0x000fc60000000024 */
[----:B------:R-:W-:Y:S01]  /*12240*/  IMAD.X R34, RZ, RZ, R37, P0 ;  /* 0x000000ffff227224 */ /* 0x000fe200000e0625 */
[----:B------:R-:W-:-:S03]  /*12250*/  ISETP.GE.AND P0, PT, R29, 0x9, PT ;  /* 0x000000091d00780c */ /* 0x000fc60003f06270 */
[----:B------:R-:W-:Y:S01]  /*12260*/  IMAD R34, R34, UR20, RZ ;  /* 0x0000001422227c24 */ /* 0x000fe2000f8e02ff */
[----:B------:R-:W-:-:S03]  /*12270*/  ISETP.LT.OR P2, PT, R28, 0x1, !P0 ;  /* 0x000000011c00780c */ /* 0x000fc60004741670 */
[C---:B------:R-:W-:Y:S02]  /*12280*/  IMAD R34, R4.reuse, UR21, R34 ;  /* 0x0000001504227c24 */ /* 0x040fe4000f8e0222 */
[----:B------:R-:W-:-:S03]  /*12290*/  IMAD.WIDE.U32 R4, R4, UR20, R32 ;  /* 0x0000001404047c25 */ /* 0x000fc6000f8e0020 */
[----:B------:R-:W-:-:S04]  /*122a0*/  IADD3 R4, P3, R4, UR22, RZ ;  /* 0x0000001604047c10 */ /* 0x000fc8000ff7e0ff */
[----:B------:R-:W-:Y:S02]  /*122b0*/  IADD3.X R5, R5, UR23, R34, P3, !PT ;  /* 0x0000001705057c10 */ /* 0x000fe40009ffe422 */
[----:B------:R-:W0:Y:S03]  /*122c0*/  @!P2 LDC.64 R34, c[0x0][0x5c0] ;  /* 0x00017000ff22ab82 */ /* 0x000e260000000a00 */
[----:B------:R-:W3:Y:S01]  /*122d0*/  @!P2 LDG.E.U8 R36, desc[UR30][R4.64] ;  /* 0x0000001e0424a981 */ /* 0x000ee2000c1e1100 */
[----:B------:R-:W-:Y:S02]  /*122e0*/  ISETP.LT.OR P3, PT, R28, 0x2, !P0 ;  /* 0x000000021c00780c */ /* 0x000fe40004761670 */
[----:B0-----:R-:W-:-:S04]  /*122f0*/  @!P2 IADD3 R34, P4, P5, R24, UR10, R34 ;  /* 0x0000000a1822ac10 */ /* 0x001fc8000fd9e022 */
[----:B------:R-:W-:Y:S02]  /*12300*/  @!P2 IADD3.X R35, R30, UR9, R35, P4, P5 ;  /* 0x000000091e23ac10 */ /* 0x000fe4000a7ea423 */
        /* <DEDUP_REMOVED lines=9> */
[----:B------:R-:W-:Y:S01]  /*123a0*/  ISETP.LT.OR P2, PT, R28, 0x9, !P1 ;  /* 0x000000091c00780c */ /* 0x000fe20004f41670 */
[----:B0-----:R-:W0:Y:S01]  /*123b0*/  @!P3 LDC.64 R34, c[0x0][0x5c0] ;  /* 0x00017000ff22bb82 */ /* 0x001e220000000a00 */
[----:B---3--:R-:W-:-:S04]  /*123c0*/  LOP3.LUT R6, R6, 0xff, RZ, 0xc0, !PT ;  /* 0x000000ff06067812 */ /* 0x008fc800078ec0ff */
[----:B------:R-:W-:-:S05]  /*123d0*/  F2FP.F16.E4M3.UNPACK_B R6, R6 ;  /* 0x00000006ff06723e */ /* 0x000fca00020006ff */
[----:B------:R-:W-:-:S05]  /*123e0*/  HADD2.F32 R6, -RZ, R6.H0_H0 ;  /* 0x20000006ff067230 */ /* 0x000fca0000004100 */
[----:B------:R-:W-:-:S04]  /*123f0*/  FMUL R6, R6, UR17 ;  /* 0x0000001106067c20 */ /* 0x000fc80008400000 */
[----:B------:R-:W-:Y:S01]  /*12400*/  FFMA R36, R7, UR18, R6 ;  /* 0x0000001207247c23 */ /* 0x000fe20008000006 */
[--C-:B0-----:R-:W-:Y:S02]  /*12410*/  @!P3 IADD3 R6, P4, P5, R24, UR10, R34.reuse ;  /* 0x0000000a1806bc10 */ /* 0x101fe4000fd9e022 */
[----:B------:R-:W-:Y:S02]  /*12420*/  PRMT R34, RZ, 0x7610, R34 ;  /* 0x00007610ff227816 */ /* 0x000fe40000000022 */
[----:B------:R-:W-:Y:S02]  /*12430*/  @!P3 IADD3.X R7, R30, UR9, R35, P4, P5 ;  /* 0x000000091e07bc10 */ /* 0x000fe4000a7ea423 */
[----:B------:R-:W-:-:S05]  /*12440*/  F2FP.SATFINITE.E4M3.F32.PACK_AB_MERGE_C R36, RZ, R36, RZ ;  /* 0x00000024ff24723e */ /* 0x000fca00048070ff */
[----:B------:R0:W-:Y:S04]  /*12450*/  @!P3 STG.E.U8 desc[UR30][R6.64+0x1], R36 ;  /* 0x000001240600b986 */ /* 0x0001e8000c10111e */
[----:B------:R-:W3:Y:S01]  /*12460*/  @!P2 LDG.E.U8 R34, desc[UR30][R26.64+0x8] ;  /* 0x0000081e1a22a981 */ /* 0x000ee2000c1e1100 */
[----:B------:R-:W-:Y:S01]  /*12470*/  ISETP.LT.OR P3, PT, R28, 0xa, !P1 ;  /* 0x0000000a1c00780c */ /* 0x000fe20004f61670 */
[----:B0-----:R-:W0:Y:S02]  /*12480*/  @!P2 LDC.64 R6, c[0x0][0x5c0] ;  /* 0x00017000ff06ab82 */ /* 0x001e240000000a00 */
        /* <DEDUP_REMOVED lines=19> */
[----:B------:R-:W-:-:S05]  /*125c0*/  FFMA R8, R9, UR18, R8 ;  /* 0x0000001209087c23 */ /* 0x000fca0008000008 */
[----:B------:R-:W-:-:S05]  /*125d0*/  F2FP.SATFINITE.E4M3.F32.PACK_AB_MERGE_C R8, RZ, R8, RZ ;  /* 0x00000008ff08723e */ /* 0x000fca00048070ff */
[----:B------:R0:W-:Y:S02]  /*125e0*/  @!P3 STG.E.U8 desc[UR30][R6.64+0x9], R8 ;  /* 0x000009080600b986 */ /* 0x0001e4000c10111e */
[----:B0-----:R-:W-:Y:S01]  /*125f0*/  PRMT R8, RZ, 0x7610, R8 ;  /* 0x00007610ff087816 */ /* 0x001fe20000000008 */
[----:B------:R-:W0:Y:S05]  /*12600*/  @!P2 LDC.64 R6, c[0x0][0x5c0] ;  /* 0x00017000ff06ab82 */ /* 0x000e2a0000000a00 */
        /* <DEDUP_REMOVED lines=74> */
[----:B------:R-:W-:Y:S02]  /*12ab0*/  F2FP.SATFINITE.E4M3.F32.PACK_AB_MERGE_C R9, RZ, R8, RZ ;  /* 0x00000008ff09723e */ /* 0x000fe400048070ff */
[----:B------:R-:W-:-:S03]  /*12ac0*/  PRMT R8, RZ, 0x7610, R8 ;  /* 0x00007610ff087816 */ /* 0x000fc60000000008 */
        /* <DEDUP_REMOVED lines=23> */
[--C-:B------:R-:W-:Y:S01]  /*12c40*/  FFMA R17, R17, UR18, R8.reuse ;  /* 0x0000001211117c23 */ /* 0x100fe20008000008 */
[----:B------:R-:W-:-:S04]  /*12c50*/  PRMT R8, RZ, 0x7610, R8 ;  /* 0x00007610ff087816 */ /* 0x000fc80000000008 */
[----:B------:R-:W-:-:S05]  /*12c60*/  F2FP.SATFINITE.E4M3.F32.PACK_AB_MERGE_C R17, RZ, R17, RZ ;  /* 0x00000011ff11723e */ /* 0x000fca00048070ff */
[----:B------:R0:W-:Y:S04]  /*12c70*/  @!P3 STG.E.U8 desc[UR30][R6.64+0x19], R17 ;  /* 0x000019110600b986 */ /* 0x0001e8000c10111e */
[----:B------:R-:W3:Y:S01]  /*12c80*/  @!P2 LDG.E.U8 R8, desc[UR30][R4.64+0x18] ;  /* 0x0000181e0408a981 */ /* 0x000ee2000c1e1100 */
[----:B------:R-:W-:Y:S01]  /*12c90*/  ISETP.LT.OR P3, PT, R28, 0x1a, !P0 ;  /* 0x0000001a1c00780c */ /* 0x000fe20004761670 */
[----:B0-----:R-:W0:Y:S02]  /*12ca0*/  @!P2 LDC.64 R6, c[0x0][0x5c0] ;  /* 0x00017000ff06ab82 */ /* 0x001e240000000a00 */
[----:B0-----:R-:W-:-:S04]  /*12cb0*/  @!P2 IADD3 R6, P4, P5, R24, UR10, R6 ;  /* 0x0000000a1806ac10 */ /* 0x001fc8000fd9e006 */
[----:B------:R-:W-:Y:S02]  /*12cc0*/  @!P2 IADD3.X R7, R30, UR9, R7, P4, P5 ;  /* 0x000000091e07ac10 */ /* 0x000fe4000a7ea407 */
        /* <DEDUP_REMOVED lines=368> */
[----:B------:R-:W-:Y:S02]  /*143d0*/  FFMA R8, R39, UR18, R8 ;  /* 0x0000001227087c23 */ /* 0x000fe40008000008 */
[----:B------:R-:W3:Y:S03]  /*143e0*/  LDL.LU R39, [R1+0x10c] ;  /* 0x00010c0001277983 */ /* 0x000ee60000300800 */
[----:B------:R-:W-:Y:S02]  /*143f0*/  F2FP.SATFINITE.E4M3.F32.PACK_AB_MERGE_C R9, RZ, R8, RZ ;  /* 0x00000008ff09723e */ /* 0x000fe400048070ff */
[----:B------:R-:W-:-:S03]  /*14400*/  PRMT R8, RZ, 0x7610, R8 ;  /* 0x00007610ff087816 */ /* 0x000fc60000000008 */
[----:B------:R0:W-:Y:S04]  /*14410*/  @!P2 STG.E.U8 desc[UR30][R6.64+0x50], R9 ;  /* 0x000050090600a986 */ /* 0x0001e8000c10111e */
[----:B------:R-:W4:Y:S01]  /*14420*/  @!P3 LDG.E.U8 R8, desc[UR30][R4.64+0x51] ;  /* 0x0000511e0408b981 */ /* 0x000f22000c1e1100 */
[----:B------:R-:W-:Y:S01]  /*14430*/  ISETP.LT.OR P2, PT, R28, 0x59, !P1 ;  /* 0x000000591c00780c */ /* 0x000fe20004f41670 */
[----:B0-----:R-:W0:Y:S02]  /*14440*/  @!P3 LDC.64 R6, c[0x0][0x5c0] ;  /* 0x00017000ff06bb82 */ /* 0x001e240000000a00 */
[----:B0-----:R-:W-:-:S04]  /*14450*/  @!P3 IADD3 R6, P4, P5, R24, UR10, R6 ;  /* 0x0000000a1806bc10 */ /* 0x001fc8000fd9e006 */
[----:B------:R-:W-:Y:S02]  /*14460*/  @!P3 IADD3.X R7, R30, UR9, R7, P4, P5 ;  /* 0x000000091e07bc10 */ /* 0x000fe4000a7ea407 */
[----:B----4-:R-:W-:-:S04]  /*14470*/  LOP3.LUT R8, R8, 0xff, RZ, 0xc0, !PT ;  /* 0x000000ff08087812 */ /* 0x010fc800078ec0ff */
[----:B------:R-:W-:-:S05]  /*14480*/  F2FP.F16.E4M3.UNPACK_B R8, R8 ;  /* 0x00000008ff08723e */ /* 0x000fca00020006ff */
[----:B------:R-:W-:-:S05]  /*14490*/  HADD2.F32 R8, -RZ, R8.H0_H0 ;  /* 0x20000008ff087230 */ /* 0x000fca0000004100 */
[----:B------:R-:W-:-:S04]  /*144a0*/  FMUL R8, R8, UR17 ;  /* 0x0000001108087c20 */ /* 0x000fc80008400000 */
[----:B------:R-:W-:Y:S02]  /*144b0*/  FFMA R8, R40, UR18, R8 ;  /* 0x0000001228087c23 */ /* 0x000fe40008000008 */
[----:B------:R-:W4:Y:S03]  /*144c0*/  LDL.LU R40, [R1+0x110] ;  /* 0x0001100001287983 */ /* 0x000f260000300800 */
[----:B------:R-:W-:Y:S02]  /*144d0*/  F2FP.SATFINITE.E4M3.F32.PACK_AB_MERGE_C R9, RZ, R8, RZ ;  /* 0x00000008ff09723e */ /* 0x000fe400048070ff */
[----:B------:R-:W-:-:S03]  /*144e0*/  PRMT R8, RZ, 0x7610, R8 ;  /* 0x00007610ff087816 */ /* 0x000fc60000000008 */
[----:B------:R0:W-:Y:S04]  /*144f0*/  @!P3 STG.E.U8 desc[UR30][R6.64+0x51], R9 ;  /* 0x000051090600b986 */ /* 0x0001e8000c10111e */
[----:B------:R-:W2:Y:S01]  /*14500*/  @!P2 LDG.E.U8 R8, desc[UR30][R26.64+0x58] ;  /* 0x0000581e1a08a981 */ /* 0x000ea2000c1e1100 */
[----:B------:R-:W-:Y:S01]  /*14510*/  ISETP.LT.OR P3, PT, R28, 0x5a, !P1 ;  /* 0x0000005a1c00780c */ /* 0x000fe20004f61670 */
[----:B0-----:R-:W0:Y:S02]  /*14520*/  @!P2 LDC.64 R6, c[0x0][0x5c0] ;  /* 0x00017000ff06ab82 */ /* 0x001e240000000a00 */
[----:B0-----:R-:W-:-:S05]  /*14530*/  @!P2 IADD3 R6, P4, R24, R6, RZ ;  /* 0x000000061806a210 */ /* 0x001fca0007f9e0ff */
[----:B------:R-:W-:Y:S01]  /*14540*/  @!P2 IMAD.X R7, R30, 0x1, R7, P4 ;  /* 0x000000011e07a824 */ /* 0x000fe200020e0607 */
[----:B--2---:R-:W-:-:S04]  /*14550*/  LOP3.LUT R8, R8, 0xff, RZ, 0xc0, !PT ;  /* 0x000000ff08087812 */ /* 0x004fc800078ec0ff */
[----:B------:R-:W-:-:S05]  /*14560*/  F2FP.F16.E4M3.UNPACK_B R8, R8 ;  /* 0x00000008ff08723e */ /* 0x000fca00020006ff */
[----:B------:R-:W-:-:S05]  /*14570*/  HADD2.F32 R8, -RZ, R8.H0_H0 ;  /* 0x20000008ff087230 */ /* 0x000fca0000004100 */
[----:B------:R-:W-:-:S04]  /*14580*/  FMUL R8, R8, UR17 ;  /* 0x0000001108087c20 */ /* 0x000fc80008400000 */
[----:B------:R-:W-:Y:S02]  /*14590*/  FFMA R8, R38, UR18, R8 ;  /* 0x0000001226087c23 */ /* 0x000fe40008000008 */
[----:B------:R-:W2:Y:S03]  /*145a0*/  LDL.LU R38, [R1+0x114] ;  /* 0x0001140001267983 */ /* 0x000ea60000300800 */
        /* <DEDUP_REMOVED lines=34> */
[----:B0-----:R-:W-:-:S04]  /*147d0*/  @!P3 IADD3 R6, P4, P5, R24, UR10, R6 ;  /* 0x0000000a1806bc10 */ /* 0x001fc8000fd9e006 */
[----:B------:R-:W-:Y:S02]  /*147e0*/  @!P3 IADD3.X R7, R30, UR9, R7, P4, P5 ;  /* 0x000000091e07bc10 */ /* 0x000fe4000a7ea407 */
        /* <DEDUP_REMOVED lines=26> */
[----:B0-----:R-:W-:-:S05]  /*14990*/  @!P3 IADD3 R6, P4, R24, R6, RZ ;  /* 0x000000061806b210 */ /* 0x001fca0007f9e0ff */
[----:B------:R-:W-:Y:S01]  /*149a0*/  @!P3 IMAD.X R7, R30, 0x1, R7, P4 ;  /* 0x000000011e07b824 */ /* 0x000fe200020e0607 */
        /* <DEDUP_REMOVED lines=144> */
[----:B------:R-:W-:Y:S01]  /*152b0*/  FFMA R8, R38, UR18, R8 ;  /* 0x0000001226087c23 */ /* 0x000fe20008000008 */
[----:B------:R-:W-:Y:S01]  /*152c0*/  ISETP.LT.OR P1, PT, R28, 0x7a, !P1 ;  /* 0x0000007a1c00780c */ /* 0x000fe20004f21670 */
[----:B------:R-:W2:Y:S03]  /*152d0*/  LDL.LU R38, [R1+0x150] ;  /* 0x0001500001267983 */ /* 0x000ea60000300800 */
[----:B------:R-:W-:Y:S02]  /*152e0*/  F2FP.SATFINITE.E4M3.F32.PACK_AB_MERGE_C R9, RZ, R8, RZ ;  /* 0x00000008ff09723e */ /* 0x000fe400048070ff */
[----:B------:R-:W-:-:S03]  /*152f0*/  PRMT R8, RZ, 0x7610, R8 ;  /* 0x00007610ff087816 */ /* 0x000fc60000000008 */
[----:B------:R0:W-:Y:S04]  /*15300*/  @!P3 STG.E.U8 desc[UR30][R6.64+0x71], R9 ;  /* 0x000071090600b986 */ /* 0x0001e8000c10111e */
[----:B------:R-:W3:Y:S01]  /*15310*/  @!P2 LDG.E.U8 R8, desc[UR30][R26.64+0x78] ;  /* 0x0000781e1a08a981 */ /* 0x000ee2000c1e1100 */
        /* <DEDUP_REMOVED lines=21> */
[----:B------:R-:W-:-:S05]  /*15470*/  FFMA R8, R40, UR18, R8 ;  /* 0x0000001228087c23 */ /* 0x000fca0008000008 */
        /* <DEDUP_REMOVED lines=12> */
[----:B--2---:R-:W-:Y:S01]  /*15540*/  FFMA R8, R38, UR18, R8 ;  /* 0x0000001226087c23 */ /* 0x004fe20008000008 */
[----:B------:R-:W-:Y:S01]  /*15550*/  IADD3 R9, P0, R31, 0x80, RZ ;  /* 0x000000801f097810 */ /* 0x000fe20007f1e0ff */
[----:B------:R-:W2:Y:S03]  /*15560*/  LDL.LU R38, [R1+0x158] ;  /* 0x0001580001267983 */ /* 0x000ea60000300800 */
[----:B------:R-:W-:Y:S02]  /*15570*/  F2FP.SATFINITE.E4M3.F32.PACK_AB_MERGE_C R11, RZ, R8, RZ ;  /* 0x00000008ff0b723e */ /* 0x000fe400048070ff */
[----:B------:R-:W-:-:S03]  /*15580*/  PRMT R8, RZ, 0x7610, R8 ;  /* 0x00007610ff087816 */ /* 0x000fc60000000008 */
[----:B------:R0:W-:Y:S04]  /*15590*/  @!P2 STG.E.U8 desc[UR30][R6.64+0x78], R11 ;  /* 0x0000780b0600a986 */ /* 0x0001e8000c10111e */
[----:B------:R1:W4:Y:S01]  /*155a0*/  @!P1 LDG.E.U8 R8, desc[UR30][R4.64+0x79] ;  /* 0x0000791e04089981 */ /* 0x000322000c1e1100 */
[----:B------:R-:W-:Y:S01]  /*155b0*/  IMAD.X R10, RZ, RZ, R37, P0 ;  /* 0x000000ffff0a7224 */ /* 0x000fe200000e0625 */
[----:B------:R-:W-:-:S03]  /*155c0*/  ISETP.GE.AND P0, PT, R29, 0x81, PT ;  /* 0x000000811d00780c */ /* 0x000fc60003f06270 */
[----:B------:R-:W-:Y:S01]  /*155d0*/  IMAD R10, R10, UR20, RZ ;  /* 0x000000140a0a7c24 */ /* 0x000fe2000f8e02ff */
[----:B0-----:R-:W0:Y:S01]  /*155e0*/  @!P1 LDC.64 R6, c[0x0][0x5c0] ;  /* 0x00017000ff069b82 */ /* 0x001e220000000a00 */
[----:B------:R-:W-:Y:S01]  /*155f0*/  ISETP.LT.OR P3, PT, R28, 0x1, !P0 ;  /* 0x000000011c00780c */ /* 0x000fe20004761670 */
[----:B-1----:R-:W-:-:S04]  /*15600*/  IMAD.WIDE.U32 R4, R9, UR20, R32 ;  /* 0x0000001409047c25 */ /* 0x002fc8000f8e0020 */
[----:B------:R-:W-:Y:S01]  /*15610*/  IMAD R9, R9, UR21, R10 ;  /* 0x0000001509097c24 */ /* 0x000fe2000f8e020a */
[----:B------:R-:W-:-:S04]  /*15620*/  IADD3 R4, P2, R4, UR22, RZ ;  /* 0x0000001604047c10 */ /* 0x000fc8000ff5e0ff */
[----:B------:R-:W-:Y:S02]  /*15630*/  IADD3.X R5, R5, UR23, R9, P2, !PT ;  /* 0x0000001705057c10 */ /* 0x000fe400097fe409 */
[----:B0-----:R-:W-:-:S04]  /*15640*/  @!P1 IADD3 R6, P4, P5, R24, UR10, R6 ;  /* 0x0000000a18069c10 */ /* 0x001fc8000fd9e006 */
[----:B------:R-:W-:Y:S02]  /*15650*/  @!P1 IADD3.X R7, R30, UR9, R7, P4, P5 ;  /* 0x000000091e079c10 */ /* 0x000fe4000a7ea407 */
[----:B----4-:R-:W-:-:S04]  /*15660*/  LOP3.LUT R8, R8, 0xff, RZ, 0xc0, !PT ;  /* 0x000000ff08087812 */ /* 0x010fc800078ec0ff */
[----:B------:R-:W-:-:S05]  /*15670*/  F2FP.F16.E4M3.UNPACK_B R8, R8 ;  /* 0x00000008ff08723e */ /* 0x000fca00020006ff */
[----:B------:R-:W-:-:S05]  /*15680*/  HADD2.F32 R8, -RZ, R8.H0_H0 ;  /* 0x20000008ff087230 */ /* 0x000fca0000004100 */
[----:B------:R-:W-:-:S04]  /*15690*/  FMUL R8, R8, UR17 ;  /* 0x0000001108087c20 */ /* 0x000fc80008400000 */
[----:B---3--:R-:W-:Y:S01]  /*156a0*/  FFMA R8, R39, UR18, R8 ;  /* 0x0000001227087c23 */ /* 0x008fe20008000008 */
[----:B------:R-:W-:Y:S01]  /*156b0*/  ISETP.LT.OR P2, PT, R28, 0x2, !P0 ;  /* 0x000000021c00780c */ /* 0x000fe20004741670 */
[----:B------:R-:W3:Y:S03]  /*156c0*/  LDL.LU R39, [R1+0x15c] ;  /* 0x00015c0001277983 */ /* 0x000ee60000300800 */
[----:B------:R-:W-:Y:S02]  /*156d0*/  F2FP.SATFINITE.E4M3.F32.PACK_AB_MERGE_C R11, RZ, R8, RZ ;  /* 0x00000008ff0b723e */ /* 0x000fe400048070ff */
[----:B------:R-:W-:-:S03]  /*156e0*/  PRMT R8, RZ, 0x7610, R8 ;  /* 0x00007610ff087816 */ /* 0x000fc60000000008 */
[----:B------:R0:W-:Y:S04]  /*156f0*/  @!P1 STG.E.U8 desc[UR30][R6.64+0x79], R11 ;  /* 0x0000790b06009986 */ /* 0x0001e8000c10111e */
[----:B------:R-:W4:Y:S01]  /*15700*/  @!P3 LDG.E.U8 R8, desc[UR30][R4.64] ;  /* 0x0000001e0408b981 */ /* 0x000f22000c1e1100 */
        /* <DEDUP_REMOVED lines=10> */
[----:B------:R-:W-:Y:S01]  /*157b0*/  F2FP.SATFINITE.E4M3.F32.PACK_AB_MERGE_C R13, RZ, R8, RZ ;  /* 0x00000008ff0d723e */ /* 0x000fe200048070ff */
[----:B------:R-:W-:Y:S01]  /*157c0*/  IMAD.X R9, RZ, RZ, R37, P1 ;  /* 0x000000ffff097224 */ /* 0x000fe200008e0625 */
[----:B------:R-:W-:Y:S01]  /*157d0*/  PRMT R8, RZ, 0x7610, R8 ;  /* 0x00007610ff087816 */ /* 0x000fe20000000008 */
[----:B------:R-:W-:Y:S01]  /*157e0*/  IMAD.U32 R17, RZ, RZ, UR9 ;  /* 0x00000009ff117e24 */ /* 0x000fe2000f8e00ff */
[----:B------:R-:W4:Y:S04]  /*157f0*/  LDL.LU R40, [R1+0x164] ;  /* 0x0001640001287983 */ /* 0x000f280000300800 */
[----:B------:R0:W-:Y:S04]  /*15800*/  @!P3 STG.E.U8 desc[UR30][R6.64], R13 ;  /* 0x0000000d0600b986 */ /* 0x0001e8000c10111e */
[----:B------:R-:W3:Y:S01]  /*15810*/  @!P2 LDG.E.U8 R8, desc[UR30][R4.64+0x1] ;  /* 0x0000011e0408a981 */ /* 0x000ee2000c1e1100 */
[----:B------:R-:W-:Y:S01]  /*15820*/  ISETP.GE.AND P1, PT, R29, 0x89, PT ;  /* 0x000000891d00780c */ /* 0x000fe20003f26270 */
[----:B------:R-:W-:-:S03]  /*15830*/  IMAD R12, R9, UR20, RZ ;  /* 0x00000014090c7c24 */ /* 0x000fc6000f8e02ff */
[----:B------:R-:W-:Y:S01]  /*15840*/  ISETP.LT.OR P3, PT, R28, 0x1, !P1 ;  /* 0x000000011c00780c */ /* 0x000fe20004f61670 */
[----:B0-----:R-:W0:Y:S01]  /*15850*/  @!P2 LDC.64 R6, c[0x0][0x5c0] ;  /* 0x00017000ff06ab82 */ /* 0x001e220000000a00 */
[----:B------:R-:W-:Y:S01]  /*15860*/  IMAD R13, R11, UR21, R12 ;  /* 0x000000150b0d7c24 */ /* 0x000fe2000f8e020c */
[----:B0-----:R-:W-:Y:S02]  /*15870*/  @!P2 IADD3 R10, P4, P5, R24, UR8, R6 ;  /* 0x00000008180aac10 */ /* 0x001fe4000fd9e006 */
[----:B---3--:R-:W-:-:S04]  /*15880*/  LOP3.LUT R8, R8, 0xff, RZ, 0xc0, !PT ;  /* 0x000000ff08087812 */ /* 0x008fc800078ec0ff */
[----:B------:R-:W-:-:S05]  /*15890*/  F2FP.F16.E4M3.UNPACK_B R8, R8 ;  /* 0x00000008ff08723e */ /* 0x000fca00020006ff */
[----:B------:R-:W-:-:S05]  /*158a0*/  HADD2.F32 R8, -RZ, R8.H0_H0 ;  /* 0x20000008ff087230 */ /* 0x000fca0000004100 */
[----:B------:R-:W-:Y:S01]  /*158b0*/  FMUL R6, R8, UR17 ;  /* 0x0000001108067c20 */ /* 0x000fe20008400000 */
[----:B------:R-:W-:Y:S01]  /*158c0*/  IMAD.WIDE.U32 R8, R11, UR20, R32 ;  /* 0x000000140b087c25 */ /* 0x000fe2000f8e0020 */
[----:B------:R-:W-:-:S03]  /*158d0*/  @!P2 IADD3.X R11, R30, UR7, R7, P4, P5 ;  /* 0x000000071e0bac10 */ /* 0x000fc6000a7ea407 */
[----:B------:R-:W-:Y:S01]  /*158e0*/  FFMA R12, R39, UR18, R6 ;  /* 0x00000012270c7c23 */ /* 0x000fe20008000006 */
[----:B------:R-:W-:-:S04]  /*158f0*/  IADD3 R6, P4, R8, UR22, RZ ;  /* 0x0000001608067c10 */ /* 0x000fc8000ff9e0ff */
[----:B------:R-:W-:Y:S02]  /*15900*/  F2FP.SATFINITE.E4M3.F32.PACK_AB_MERGE_C R15, RZ, R12, RZ ;  /* 0x0000000cff0f723e */ /* 0x000fe400048070ff */
[----:B------:R-:W-:Y:S02]  /*15910*/  PRMT R12, RZ, 0x7610, R12 ;  /* 0x00007610ff0c7816 */ /* 0x000fe4000000000c */
[----:B------:R-:W-:Y:S01]  /*15920*/  IADD3.X R7, R9, UR23, R13, P4, !PT ;  /* 0x0000001709077c10 */ /* 0x000fe2000a7fe40d */
[----:B------:R0:W-:Y:S01]  /*15930*/  @!P2 STG.E.U8 desc[UR30][R10.64+0x1], R15 ;  /* 0x0000010f0a00a986 */ /* 0x0001e2000c10111e */
[----:B------:R-:W1:Y:S03]  /*15940*/  @!P3 LDC.64 R8, c[0x0][0x5c0] ;  /* 0x00017000ff08bb82 */ /* 0x000e660000000a00 */
[----:B------:R-:W3:Y:S01]  /*15950*/  @!P3 LDG.E.U8 R12, desc[UR30][R6.64] ;  /* 0x0000001e060cb981 */ /* 0x000ee2000c1e1100 */
[----:B------:R-:W-:Y:S01]  /*15960*/  IMAD.U32 R13, RZ, RZ, UR10 ;  /* 0x0000000aff0d7e24 */ /* 0x000fe2000f8e00ff */
[----:B------:R-:W-:-:S04]  /*15970*/  ISETP.LT.OR P2, PT, R28, 0x2, !P1 ;  /* 0x000000021c00780c */ /* 0x000fc80004f41670 */
[----:B------:R-:W-:-:S04]  /*15980*/  @!P3 IADD3 R13, P4, P5, R13, UR8, R24 ;  /* 0x000000080d0dbc10 */ /* 0x000fc8000fd9e018 */
[----:B0-----:R-:W-:Y:S02]  /*15990*/  @!P3 IADD3.X R10, R17, UR7, R30, P4, P5 ;  /* 0x00000007110abc10 */ /* 0x001fe4000a7ea41e */
[----:B-1----:R-:W-:-:S05]  /*159a0*/  @!P3 IADD3 R8, P4, R13, R8, RZ ;  /* 0x000000080d08b210 */ /* 0x002fca0007f9e0ff */
[----:B------:R-:W-:Y:S01]  /*159b0*/  @!P3 IMAD.X R9, R10, 0x1, R9, P4 ;  /* 0x000000010a09b824 */ /* 0x000fe200020e0609 */
[----:B------:R-:W-:Y:S02]  /*159c0*/  PRMT R10, RZ, 0x7610, R10 ;  /* 0x00007610ff0a7816 */ /* 0x000fe4000000000a */
[----:B---3--:R-:W-:-:S04]  /*159d0*/  LOP3.LUT R12, R12, 0xff, RZ, 0xc0, !PT ;  /* 0x000000ff0c0c7812 */ /* 0x008fc800078ec0ff */
[----:B------:R-:W-:-:S05]  /*159e0*/  F2FP.F16.E4M3.UNPACK_B R12, R12 ;  /* 0x0000000cff0c723e */ /* 0x000fca00020006ff */
[----:B------:R-:W-:-:S05]  /*159f0*/  HADD2.F32 R12, -RZ, R12.H0_H0 ;  /* 0x2000000cff0c7230 */ /* 0x000fca0000004100 */
[----:B------:R-:W-:-:S04]  /*15a00*/  FMUL R12, R12, UR17 ;  /* 0x000000110c0c7c20 */ /* 0x000fc80008400000 */
[----:B--2---:R-:W-:Y:S01]  /*15a10*/  FFMA R12, R38, UR18, R12 ;  /* 0x00000012260c7c23 */ /* 0x004fe2000800000c */
[----:B------:R-:W-:Y:S01]  /*15a20*/  IMAD.U32 R13, RZ, RZ, UR10 ;  /* 0x0000000aff0d7e24 */ /* 0x000fe2000f8e00ff */
[----:B------:R-:W2:Y:S03]  /*15a30*/  LDL.LU R38, [R1+0x168] ;  /* 0x0001680001267983 */ /* 0x000ea60000300800 */
[----:B------:R-:W-:Y:S01]  /*15a40*/  F2FP.SATFINITE.E4M3.F32.PACK_AB_MERGE_C R11, RZ, R12, RZ ;  /* 0x0000000cff0b723e */ /* 0x000fe200048070ff */
[----:B------:R-:W-:Y:S01]  /*15a50*/  IMAD.U32 R15, RZ, RZ, UR9 ;  /* 0x00000009ff0f7e24 */ /* 0x000fe2000f8e00ff */
[----:B------:R-:W-:Y:S01]  /*15a60*/  @!P2 IADD3 R13, P4, P5, R13, UR8, R24 ;  /* 0x000000080d0dac10 */ /* 0x000fe2000fd9e018 */
[----:B------:R-:W3:Y:S04]  /*15a70*/  LDL.LU R39, [R1+0x16c] ;  /* 0x00016c0001277983 */ /* 0x000ee80000300800 */
[----:B------:R0:W-:Y:S04]  /*15a80*/  @!P3 STG.E.U8 desc[UR30][R8.64], R11 ;  /* 0x0000000b0800b986 */ /* 0x0001e8000c10111e */
[----:B------:R-:W4:Y:S01]  /*15a90*/  @!P2 LDG.E.U8 R10, desc[UR30][R6.64+0x1] ;  /* 0x0000011e060aa981 */ /* 0x000f22000c1e1100 */
[----:B0-----:R-:W0:Y:S01]  /*15aa0*/  @!P2 LDC.64 R8, c[0x0][0x5c0] ;  /* 0x00017000ff08ab82 */ /* 0x001e220000000a00 */
[----:B------:R-:W-:-:S02]  /*15ab0*/  ISETP.LT.OR P3, PT, R28, 0x9, !P0 ;  /* 0x000000091c00780c */ /* 0x000fc40004761670 */
[----:B------:R-:W-:Y:S02]  /*15ac0*/  @!P2 IADD3.X R12, R15, UR7, R30, P4, P5 ;  /* 0x000000070f0cac10 */ /* 0x000fe4000a7ea41e */
        /* <DEDUP_REMOVED lines=11> */
[----:B0-----:R-:W0:Y:S01]  /*15b80*/  @!P3 LDC.64 R8, c[0x0][0x5c0] ;  /* 0x00017000ff08bb82 */ /* 0x001e220000000a00 */
[----:B------:R-:W-:Y:S02]  /*15b90*/  ISETP.LT.OR P2, PT, R28, 0xa, !P0 ;  /* 0x0000000a1c00780c */ /* 0x000fe40004741670 */
[----:B0-----:R-:W-:-:S04]  /*15ba0*/  @!P3 IADD3 R8, P4, P5, R24, UR8, R8 ;  /* 0x000000081808bc10 */ /* 0x001fc8000fd9e008 */
[----:B------:R-:W-:Y:S02]  /*15bb0*/  @!P3 IADD3.X R9, R30, UR7, R9, P4, P5 ;  /* 0x000000071e09bc10 */ /* 0x000fe4000a7ea409 */
[----:B----4-:R-:W-:-:S04]  /*15bc0*/  LOP3.LUT R10, R10, 0xff, RZ, 0xc0, !PT ;  /* 0x000000ff0a0a7812 */ /* 0x010fc800078ec0ff */
[----:B------:R-:W-:-:S05]  /*15bd0*/  F2FP.F16.E4M3.UNPACK_B R10, R10 ;  /* 0x0000000aff0a723e */ /* 0x000fca00020006ff */
[----:B------:R-:W-:-:S05]  /*15be0*/  HADD2.F32 R10, -RZ, R10.H0_H0 ;  /* 0x2000000aff0a7230 */ /* 0x000fca0000004100 */
[----:B------:R-:W-:-:S04]  /*15bf0*/  FMUL R10, R10, UR17 ;  /* 0x000000110a0a7c20 */ /* 0x000fc80008400000 */
[----:B--2---:R-:W-:Y:S02]  /*15c00*/  FFMA R10, R38, UR18, R10 ;  /* 0x00000012260a7c23 */ /* 0x004fe4000800000a */
[----:B------:R-:W2:Y:S03]  /*15c10*/  LDL.LU R38, [R1+0x170] ;  /* 0x0001700001267983 */ /* 0x000ea60000300800 */
[----:B------:R-:W-:Y:S01]  /*15c20*/  F2FP.SATFINITE.E4M3.F32.PACK_AB_MERGE_C R11, RZ, R10, RZ ;  /* 0x0000000aff0b723e */ /* 0x000fe200048070ff */
[----:B------:R-:W-:Y:S01]  /*15c30*/  IMAD.U32 R13, RZ, RZ, UR10 ;  /* 0x0000000aff0d7e24 */ /* 0x000fe2000f8e00ff */
[----:B------:R-:W-:Y:S01]  /*15c40*/  PRMT R10, RZ, 0x7610, R10 ;  /* 0x00007610ff0a7816 */ /* 0x000fe2000000000a */
[----:B------:R-:W4:Y:S04]  /*15c50*/  LDL.LU R40, [R1+0x174] ;  /* 0x0001740001287983 */ /* 0x000f280000300800 */
[----:B------:R0:W-:Y:S04]  /*15c60*/  @!P3 STG.E.U8 desc[UR30][R8.64+0x8], R11 ;  /* 0x0000080b0800b986 */ /* 0x0001e8000c10111e */
[----:B------:R-:W3:Y:S01]  /*15c70*/  @!P2 LDG.E.U8 R10, desc[UR30][R4.64+0x9] ;  /* 0x0000091e040aa981 */ /* 0x000ee2000c1e1100 */
[----:B0-----:R-:W0:Y:S01]  /*15c80*/  @!P2 LDC.64 R8, c[0x0][0x5c0] ;  /* 0x00017000ff08ab82 */ /* 0x001e220000000a00 */
[----:B------:R-:W-:-:S02]  /*15c90*/  ISETP.LT.OR P3, PT, R28, 0x9, !P1 ;  /* 0x000000091c00780c */ /* 0x000fc40004f61670 */
        /* <DEDUP_REMOVED lines=11> */
[----:B0-----:R-:W0:Y:S01]  /*15d50*/  @!P3 LDC.64 R8, c[0x0][0x5c0] ;  /* 0x00017000ff08bb82 */ /* 0x001e220000000a00 */
[----:B------:R-:W-:Y:S02]  /*15d60*/  @!P3 IADD3 R13, P4, P5, R13, UR8, R24 ;  /* 0x000000080d0dbc10 */ /* 0x000fe4000fd9e018 */
[----:B------:R-:W-:Y:S02]  /*15d70*/  ISETP.LT.OR P2, PT, R28, 0xa, !P1 ;  /* 0x0000000a1c00780c */ /* 0x000fe40004f41670 */
[----:B------:R-:W-:-:S02]  /*15d80*/  @!P3 IADD3.X R12, R15, UR7, R30, P4, P5 ;  /* 0x000000070f0cbc10 */ /* 0x000fc4000a7ea41e */
[----:B0-----:R-:W-:-:S05]  /*15d90*/  @!P3 IADD3 R8, P4, R13, R8, RZ ;  /* 0x000000080d08b210 */ /* 0x001fca0007f9e0ff */
[----:B------:R-:W-:Y:S01]  /*15da0*/  @!P3 IMAD.X R9, R12, 0x1, R9, P4 ;  /* 0x000000010c09b824 */ /* 0x000fe200020e0609 */
        /* <DEDUP_REMOVED lines=8> */
[----:B------:R-:W3:Y:S01]  /*15e30*/  LDL.LU R39, [R1+0x17c] ;  /* 0x00017c0001277983 */ /* 0x000ee20000300800 */
[----:B------:R-:W-:-:S03]  /*15e40*/  PRMT R10, RZ, 0x7610, R10 ;  /* 0x00007610ff0a7816 */ /* 0x000fc6000000000a */
[----:B------:R0:W-:Y:S04]  /*15e50*/  @!P3 STG.E.U8 desc[UR30][R8.64+0x8], R11 ;  /* 0x0000080b0800b986 */ /* 0x0001e8000c10111e */
[----:B------:R-:W4:Y:S01]  /*15e60*/  @!P2 LDG.E.U8 R10, desc[UR30][R6.64+0x9] ;  /* 0x0000091e060aa981 */ /* 0x000f22000c1e1100 */
[----:B0-----:R-:W0:Y:S01]  /*15e70*/  @!P2 LDC.64 R8, c[0x0][0x5c0] ;  /* 0x00017000ff08ab82 */ /* 0x001e220000000a00 */
[----:B------:R-:W-:Y:S02]  /*15e80*/  @!P2 IADD3 R13, P4, P5, R13, UR8, R24 ;  /* 0x000000080d0dac10 */ /* 0x000fe4000fd9e018 */
[----:B------:R-:W-:Y:S02]  /*15e90*/  ISETP.LT.OR P3, PT, R28, 0x11, !P0 ;  /* 0x000000111c00780c */ /* 0x000fe40004761670 */
[----:B------:R-:W-:-:S02]  /*15ea0*/  @!P2 IADD3.X R12, R15, UR7, R30, P4, P5 ;  /* 0x000000070f0cac10 */ /* 0x000fc4000a7ea41e */
        /* <DEDUP_REMOVED lines=717> */
[----:B------:R-:W-:Y:S01]  /*18b80*/  FFMA R10, R39, UR18, R10 ;  /* 0x00000012270a7c23 */ /* 0x000fe2000800000a */
[----:B------:R-:W-:Y:S01]  /*18b90*/  @!P3 IADD3 R13, P4, P5, R13, UR8, R24 ;  /* 0x000000080d0dbc10 */ /* 0x000fe2000fd9e018 */
[----:B------:R-:W3:Y:S03]  /*18ba0*/  LDL.LU R39, [R1+0x238] ;  /* 0x0002380001277983 */ /* 0x000ee60000300800 */
[----:B------:R-:W-:Y:S02]  /*18bb0*/  F2FP.SATFINITE.E4M3.F32.PACK_AB_MERGE_C R11, RZ, R10, RZ ;  /* 0x0000000aff0b723e */ /* 0x000fe400048070ff */
[----:B------:R-:W-:-:S03]  /*18bc0*/  PRMT R10, RZ, 0x7610, R10 ;  /* 0x00007610ff0a7816 */ /* 0x000fc6000000000a */
[----:B------:R0:W-:Y:S04]  /*18bd0*/  @!P2 STG.E.U8 desc[UR30][R8.64+0x69], R11 ;  /* 0x0000690b0800a986 */ /* 0x0001e8000c10111e */
[----:B------:R-:W2:Y:S01]  /*18be0*/  @!P3 LDG.E.U8 R10, desc[UR30][R6.64+0x68] ;  /* 0x0000681e060ab981 */ /* 0x000ea2000c1e1100 */
[----:B0-----:R-:W0:Y:S01]  /*18bf0*/  @!P3 LDC.64 R8, c[0x0][0x5c0] ;  /* 0x00017000ff08bb82 */ /* 0x001e220000000a00 */
[----:B------:R-:W-:Y:S02]  /*18c00*/  ISETP.LT.OR P2, PT, R28, 0x6a, !P1 ;  /* 0x0000006a1c00780c */ /* 0x000fe40004f41670 */
[----:B------:R-:W-:Y:S02]  /*18c10*/  @!P3 IADD3.X R12, R15, UR7, R30, P4, P5 ;  /* 0x000000070f0cbc10 */ /* 0x000fe4000a7ea41e */
[----:B0-----:R-:W-:-:S05]  /*18c20*/  @!P3 IADD3 R8, P4, R13, R8, RZ ;  /* 0x000000080d08b210 */ /* 0x001fca0007f9e0ff */
[----:B------:R-:W-:Y:S01]  /*18c30*/  @!P3 IMAD.X R9, R12, 0x1, R9, P4 ;  /* 0x000000010c09b824 */ /* 0x000fe200020e0609 */
[----:B--2---:R-:W-:-:S04]  /*18c40*/  LOP3.LUT R10, R10, 0xff, RZ, 0xc0, !PT ;  /* 0x000000ff0a0a7812 */ /* 0x004fc800078ec0ff */
[----:B------:R-:W-:-:S05]  /*18c50*/  F2FP.F16.E4M3.UNPACK_B R10, R10 ;  /* 0x0000000aff0a723e */ /* 0x000fca00020006ff */
[----:B------:R-:W-:-:S05]  /*18c60*/  HADD2.F32 R10, -RZ, R10.H0_H0 ;  /* 0x2000000aff0a7230 */ /* 0x000fca0000004100 */
[----:B------:R-:W-:-:S04]  /*18c70*/  FMUL R10, R10, UR17 ;  /* 0x000000110a0a7c20 */ /* 0x000fc80008400000 */
[----:B------:R-:W-:Y:S01]  /*18c80*/  FFMA R10, R38, UR18, R10 ;  /* 0x00000012260a7c23 */ /* 0x000fe2000800000a */
[----:B------:R-:W-:Y:S01]  /*18c90*/  IMAD.U32 R13, RZ, RZ, UR10 ;  /* 0x0000000aff0d7e24 */ /* 0x000fe2000f8e00ff */
[----:B------:R-:W2:Y:S03]  /*18ca0*/  LDL.LU R38, [R1+0x23c] ;  /* 0x00023c0001267983 */ /* 0x000ea60000300800 */
[----:B------:R-:W-:Y:S02]  /*18cb0*/  F2FP.SATFINITE.E4M3.F32.PACK_AB_MERGE_C R11, RZ, R10, RZ ;  /* 0x0000000aff0b723e */ /* 0x000fe400048070ff */
        /* <DEDUP_REMOVED lines=26> */
[----:B---3--:R-:W-:Y:S02]  /*18e60*/  FFMA R10, R39, UR18, R10 ;  /* 0x00000012270a7c23 */ /* 0x008fe4000800000a */
[----:B------:R-:W3:Y:S03]  /*18e70*/  LDL.LU R39, [R1+0x240] ;  /* 0x0002400001277983 */ /* 0x000ee60000300800 */
        /* <DEDUP_REMOVED lines=12> */
[----:B--2---:R-:W-:Y:S01]  /*18f40*/  FFMA R10, R38, UR18, R10 ;  /* 0x00000012260a7c23 */ /* 0x004fe2000800000a */
[----:B------:R-:W-:Y:S01]  /*18f50*/  IMAD.U32 R13, RZ, RZ, UR10 ;  /* 0x0000000aff0d7e24 */ /* 0x000fe2000f8e00ff */
[----:B------:R-:W2:Y:S03]  /*18f60*/  LDL.LU R38, [R1+0x244] ;  /* 0x0002440001267983 */ /* 0x000ea60000300800 */
[----:B------:R-:W-:Y:S01]  /*18f70*/  F2FP.SATFINITE.E4M3.F32.PACK_AB_MERGE_C R11, RZ, R10, RZ ;  /* 0x0000000aff0b723e */ /* 0x000fe200048070ff */
[----:B------:R-:W4:Y:S01]  /*18f80*/  LDL.LU R40, [R1+0x248] ;  /* 0x0002480001287983 */ /* 0x000f220000300800 */
        /* <DEDUP_REMOVED lines=13> */
[----:B------:R-:W-:Y:S01]  /*19060*/  FFMA R10, R39, UR18, R10 ;  /* 0x00000012270a7c23 */ /* 0x000fe2000800000a */
[----:B------:R-:W-:Y:S01]  /*19070*/  IMAD.U32 R13, RZ, RZ, UR10 ;  /* 0x0000000aff0d7e24 */ /* 0x000fe2000f8e00ff */
[----:B------:R-:W3:Y:S03]  /*19080*/  LDL.LU R39, [R1+0x24c] ;  /* 0x00024c0001277983 */ /* 0x000ee60000300800 */
[----:B------:R-:W-:Y:S02]  /*19090*/  F2FP.SATFINITE.E4M3.F32.PACK_AB_MERGE_C R11, RZ, R10, RZ ;  /* 0x0000000aff0b723e */ /* 0x000fe400048070ff */
[----:B------:R-:W-:-:S03]  /*190a0*/  PRMT R10, RZ, 0x7610, R10 ;  /* 0x00007610ff0a7816 */ /* 0x000fc6000000000a */
[----:B------:R0:W-:Y:S04]  /*190b0*/  @!P3 STG.E.U8 desc[UR30][R8.64+0x70], R11 ;  /* 0x0000700b0800b986 */ /* 0x0001e8000c10111e */
[----:B------:R-:W2:Y:S01]  /*190c0*/  @!P2 LDG.E.U8 R10, desc[UR30][R6.64+0x71] ;  /* 0x0000711e060aa981 */ /* 0x000ea2000c1e1100 */
[----:B0-----:R-:W0:Y:S01]  /*190d0*/  @!P2 LDC.64 R8, c[0x0][0x5c0] ;  /* 0x00017000ff08ab82 */ /* 0x001e220000000a00 */
[----:B------:R-:W-:Y:S02]  /*190e0*/  @!P2 IADD3 R13, P4, P5, R13, UR8, R24 ;  /* 0x000000080d0dac10 */ /* 0x000fe4000fd9e018 */
[----:B------:R-:W-:Y:S02]  /*190f0*/  ISETP.LT.OR P3, PT, R28, 0x79, !P0 ;  /* 0x000000791c00780c */ /* 0x000fe40004761670 */
[----:B------:R-:W-:-:S02]  /*19100*/  @!P2 IADD3.X R12, R15, UR7, R30, P4, P5 ;  /* 0x000000070f0cac10 */ /* 0x000fc4000a7ea41e */
[----:B0-----:R-:W-:-:S05]  /*19110*/  @!P2 IADD3 R8, P4, R13, R8, RZ ;  /* 0x000000080d08a210 */ /* 0x001fca0007f9e0ff */
[----:B------:R-:W-:Y:S01]  /*19120*/  @!P2 IMAD.X R9, R12, 0x1, R9, P4 ;  /* 0x000000010c09a824 */ /* 0x000fe200020e0609 */
        /* <DEDUP_REMOVED lines=22> */
[----:B------:R1:W4:Y:S02]  /*19290*/  @!P0 LDG.E.U8 R10, desc[UR30][R4.64+0x79] ;  /* 0x0000791e040a8981 */ /* 0x000324000c1e1100 */
[----:B-1----:R-:W1:Y:S01]  /*192a0*/  @!P0 LDC.64 R4, c[0x0][0x5c0] ;  /* 0x00017000ff048b82 */ /* 0x002e620000000a00 */
[----:B------:R-:W-:Y:S02]  /*192b0*/  ISETP.LT.OR P2, PT, R28, 0x79, !P1 ;  /* 0x000000791c00780c */ /* 0x000fe40004f41670 */
[----:B0-----:R-:W-:Y:S02]  /*192c0*/  PRMT R8, RZ, 0x7610, R8 ;  /* 0x00007610ff087816 */ /* 0x001fe40000000008 */
[----:B-1----:R-:W-:-:S04]  /*192d0*/  @!P0 IADD3 R4, P3, P4, R24, UR8, R4 ;  /* 0x0000000818048c10 */ /* 0x002fc8000fc7e004 */
[----:B------:R-:W-:Y:S02]  /*192e0*/  @!P0 IADD3.X R5, R30, UR7, R5, P3, P4 ;  /* 0x000000071e058c10 */ /* 0x000fe40009fe8405 */
[----:B----4-:R-:W-:-:S04]  /*192f0*/  LOP3.LUT R10, R10, 0xff, RZ, 0xc0, !PT ;  /* 0x000000ff0a0a7812 */ /* 0x010fc800078ec0ff */
[----:B------:R-:W-:-:S05]  /*19300*/  F2FP.F16.E4M3.UNPACK_B R10, R10 ;  /* 0x0000000aff0a723e */ /* 0x000fca00020006ff */
[----:B------:R-:W-:-:S05]  /*19310*/  HADD2.F32 R10, -RZ, R10.H0_H0 ;  /* 0x2000000aff0a7230 */ /* 0x000fca0000004100 */
[----:B------:R-:W-:-:S04]  /*19320*/  FMUL R10, R10, UR17 ;  /* 0x000000110a0a7c20 */ /* 0x000fc80008400000 */
[----:B---3--:R-:W-:Y:S01]  /*19330*/  FFMA R10, R39, UR18, R10 ;  /* 0x00000012270a7c23 */ /* 0x008fe2000800000a */
[----:B------:R-:W-:Y:S02]  /*19340*/  IMAD.U32 R11, RZ, RZ, UR10 ;  /* 0x0000000aff0b7e24 */ /* 0x000fe4000f8e00ff */
[----:B------:R-:W-:Y:S01]  /*19350*/  IMAD.U32 R13, RZ, RZ, UR9 ;  /* 0x00000009ff0d7e24 */ /* 0x000fe2000f8e00ff */
[----:B------:R-:W-:Y:S01]  /*19360*/  ISETP.LT.OR P1, PT, R28, 0x7a, !P1 ;  /* 0x0000007a1c00780c */ /* 0x000fe20004f21670 */
[----:B------:R-:W3:Y:S01]  /*19370*/  LDL.LU R39, [R1+0x254] ;  /* 0x0002540001277983 */ /* 0x000ee20000300800 */
[----:B------:R-:W-:-:S05]  /*19380*/  F2FP.SATFINITE.E4M3.F32.PACK_AB_MERGE_C R9, RZ, R10, RZ ;  /* 0x0000000aff09723e */ /* 0x000fca00048070ff */
[----:B------:R0:W-:Y:S04]  /*19390*/  @!P0 STG.E.U8 desc[UR30][R4.64+0x79], R9 ;  /* 0x0000790904008986 */ /* 0x0001e8000c10111e */
[----:B------:R-:W4:Y:S01]  /*193a0*/  @!P2 LDG.E.U8 R8, desc[UR30][R6.64+0x78] ;  /* 0x0000781e0608a981 */ /* 0x000f22000c1e1100 */
[----:B0-----:R-:W0:Y:S01]  /*193b0*/  @!P2 LDC.64 R4, c[0x0][0x5c0] ;  /* 0x00017000ff04ab82 */ /* 0x001e220000000a00 */
[----:B------:R-:W-:-:S04]  /*193c0*/  @!P2 IADD3 R11, P0, P3, R11, UR8, R24 ;  /* 0x000000080b0bac10 */ /* 0x000fc8000fb1e018 */
[----:B------:R-:W-:Y:S02]  /*193d0*/  @!P2 IADD3.X R10, R13, UR7, R30, P0, P3 ;  /* 0x000000070d0aac10 */ /* 0x000fe400087e641e */
[----:B0-----:R-:W-:-:S05]  /*193e0*/  @!P2 IADD3 R4, P4, R11, R4, RZ ;  /* 0x000000040b04a210 */ /* 0x001fca0007f9e0ff */
[----:B------:R-:W-:Y:S01]  /*193f0*/  @!P2 IMAD.X R5, R10, 0x1, R5, P4 ;  /* 0x000000010a05a824 */ /* 0x000fe200020e0605 */
[----:B----4-:R-:W-:-:S04]  /*19400*/  LOP3.LUT R8, R8, 0xff, RZ, 0xc0, !PT ;  /* 0x000000ff08087812 */ /* 0x010fc800078ec0ff */
[----:B------:R-:W-:-:S05]  /*19410*/  F2FP.F16.E4M3.UNPACK_B R8, R8 ;  /* 0x00000008ff08723e */ /* 0x000fca00020006ff */
[----:B------:R-:W-:-:S05]  /*19420*/  HADD2.F32 R8, -RZ, R8.H0_H0 ;  /* 0x20000008ff087230 */ /* 0x000fca0000004100 */
[----:B------:R-:W-:-:S04]  /*19430*/  FMUL R8, R8, UR17 ;  /* 0x0000001108087c20 */ /* 0x000fc80008400000 */
[----:B--2---:R-:W-:Y:S01]  /*19440*/  FFMA R8, R38, UR18, R8 ;  /* 0x0000001226087c23 */ /* 0x004fe20008000008 */
[----:B------:R-:W-:Y:S01]  /*19450*/  IADD3 R9, P0, R31, 0x100, RZ ;  /* 0x000001001f097810 */ /* 0x000fe20007f1e0ff */
[----:B------:R-:W-:Y:S01]  /*19460*/  IMAD.U32 R13, RZ, RZ, UR10 ;  /* 0x0000000aff0d7e24 */ /* 0x000fe2000f8e00ff */
[----:B------:R-:W2:Y:S02]  /*19470*/  LDL.LU R38, [R1+0x258] ;  /* 0x0002580001267983 */ /* 0x000ea40000300800 */
[----:B------:R-:W-:Y:S02]  /*19480*/  F2FP.SATFINITE.E4M3.F32.PACK_AB_MERGE_C R11, RZ, R8, RZ ;  /* 0x00000008ff0b723e */ /* 0x000fe400048070ff */
[----:B------:R-:W-:-:S03]  /*19490*/  PRMT R8, RZ, 0x7610, R8 ;  /* 0x00007610ff087816 */ /* 0x000fc60000000008 */
[----:B------:R0:W-:Y:S04]  /*194a0*/  @!P2 STG.E.U8 desc[UR30][R4.64+0x78], R11 ;  /* 0x0000780b0400a986 */ /* 0x0001e8000c10111e */
[----:B------:R1:W4:Y:S02]  /*194b0*/  @!P1 LDG.E.U8 R8, desc[UR30][R6.64+0x79] ;  /* 0x0000791e06089981 */ /* 0x000324000c1e1100 */
[----:B-1----:R-:W1:Y:S01]  /*194c0*/  @!P1 LDC.64 R6, c[0x0][0x5c0] ;  /* 0x00017000ff069b82 */ /* 0x002e620000000a00 */
[----:B------:R-:W-:Y:S01]  /*194d0*/  IMAD.X R10, RZ, RZ, R37, P0 ;  /* 0x000000ffff0a7224 */ /* 0x000fe200000e0625 */
[----:B------:R-:W-:Y:S02]  /*194e0*/  ISETP.GE.AND P0, PT, R29, 0x101, PT ;  /* 0x000001011d00780c */ /* 0x000fe40003f06270 */
[----:B0-----:R-:W-:Y:S01]  /*194f0*/  @!P1 IADD3 R11, P4, P5, R13, UR8, R24 ;  /* 0x000000080d0b9c10 */ /* 0x001fe2000fd9e018 */
[----:B------:R-:W-:Y:S01]  /*19500*/  IMAD.U32 R13, RZ, RZ, UR9 ;  /* 0x00000009ff0d7e24 */ /* 0x000fe2000f8e00ff */
[----:B------:R-:W-:Y:S01]  /*19510*/  ISETP.LT.OR P2, PT, R28, 0x1, !P0 ;  /* 0x000000011c00780c */ /* 0x000fe20004741670 */
[----:B------:R-:W-:-:S02]  /*19520*/  IMAD R10, R10, UR20, RZ ;  /* 0x000000140a0a7c24 */ /* 0x000fc4000f8e02ff */
[----:B------:R-:W-:Y:S01]  /*19530*/  IMAD.WIDE.U32 R4, R9, UR20, R32 ;  /* 0x0000001409047c25 */ /* 0x000fe2000f8e0020 */
[----:B------:R-:W-:-:S03]  /*19540*/  @!P1 IADD3.X R12, R13, UR7, R30, P4, P5 ;  /* 0x000000070d0c9c10 */ /* 0x000fc6000a7ea41e */
[----:B------:R-:W-:Y:S01]  /*19550*/  IMAD R9, R9, UR21, R10 ;  /* 0x0000001509097c24 */ /* 0x000fe2000f8e020a */
[----:B------:R-:W-:-:S04]  /*19560*/  IADD3 R4, P4, R4, UR22, RZ ;  /* 0x0000001604047c10 */ /* 0x000fc8000ff9e0ff */
[----:B------:R-:W-:Y:S02]  /*19570*/  IADD3.X R5, R5, UR23, R9, P4, !PT ;  /* 0x0000001705057c10 */ /* 0x000fe4000a7fe409 */
[----:B-1----:R-:W-:-:S05]  /*19580*/  @!P1 IADD3 R6, P3, R11, R6, RZ ;  /* 0x000000060b069210 */ /* 0x002fca0007f7e0ff */
[----:B------:R-:W-:Y:S01]  /*19590*/  @!P1 IMAD.X R7, R12, 0x1, R7, P3 ;  /* 0x000000010c079824 */ /* 0x000fe200018e0607 */
        /* <DEDUP_REMOVED lines=24> */
[----:B------:R-:W4:Y:S04]  /*19720*/  LDL.LU R40, [R1+0x264] ;  /* 0x0002640001287983 */ /* 0x000f280000300800 */
[----:B------:R0:W-:Y:S04]  /*19730*/  @!P2 STG.E.U8 desc[UR30][R6.64], R13 ;  /* 0x0000000d0600a986 */ /* 0x0001e8000c10111e */
[----:B------:R-:W3:Y:S01]  /*19740*/  @!P3 LDG.E.U8 R8, desc[UR30][R4.64+0x1] ;  /* 0x0000011e0408b981 */ /* 0x000ee2000c1e1100 */
[----:B0-----:R-:W0:Y:S01]  /*19750*/  @!P3 LDC.64 R6, c[0x0][0x5c0] ;  /* 0x00017000ff06bb82 */ /* 0x001e220000000a00 */
[----:B------:R-:W-:Y:S01]  /*19760*/  ISETP.GE.AND P1, PT, R29, 0x109, PT ;  /* 0x000001091d00780c */ /* 0x000fe20003f26270 */
[----:B------:R-:W-:-:S03]  /*19770*/  IMAD R12, R9, UR20, RZ ;  /* 0x00000014090c7c24 */ /* 0x000fc6000f8e02ff */
[----:B------:R-:W-:Y:S01]  /*19780*/  ISETP.LT.OR P2, PT, R28, 0x1, !P1 ;  /* 0x000000011c00780c */ /* 0x000fe20004f41670 */
        /* <DEDUP_REMOVED lines=413> */
[----:B------:R-:W-:Y:S02]  /*1b160*/  PRMT R12, RZ, 0x7610, R12 ;  /* 0x00007610ff0c7816 */ /* 0x000fe4000000000c */
[----:B----4-:R-:W-:-:S04]  /*1b170*/  LOP3.LUT R10, R10, 0xff, RZ, 0xc0, !PT ;  /* 0x000000ff0a0a7812 */ /* 0x010fc800078ec0ff */
[----:B------:R-:W-:-:S05]  /*1b180*/  F2FP.F16.E4M3.UNPACK_B R10, R10 ;  /* 0x0000000aff0a723e */ /* 0x000fca00020006ff */
[----:B------:R-:W-:-:S05]  /*1b190*/  HADD2.F32 R10, -RZ, R10.H0_H0 ;  /* 0x2000000aff0a7230 */ /* 0x000fca0000004100 */
[----:B------:R-:W-:-:S04]  /*1b1a0*/  FMUL R10, R10, UR17 ;  /* 0x000000110a0a7c20 */ /* 0x000fc80008400000 */
[----:B------:R-:W-:-:S05]  /*1b1b0*/  FFMA R10, R40, UR18, R10 ;  /* 0x00000012280a7c23 */ /* 0x000fca000800000a */
[----:B------:R-:W-:Y:S02]  /*1b1c0*/  F2FP.SATFINITE.E4M3.F32.PACK_AB_MERGE_C R13, RZ, R10, RZ ;  /* 0x0000000aff0d723e */ /* 0x000fe400048070ff */
[----:B------:R-:W0:Y:S03]  /*1b1d0*/  @!P2 LDC.64 R10, c[0x0][0x5c0] ;  /* 0x00017000ff0aab82 */ /* 0x000e260000000a00 */
[----:B------:R1:W-:Y:S04]  /*1b1e0*/  @!P3 STG.E.U8 desc[UR30][R8.64+0x31], R13 ;  /* 0x0000310d0800b986 */ /* 0x0003e8000c10111e */
[----:B------:R-:W4:Y:S01]  /*1b1f0*/  @!P2 LDG.E.U8 R12, desc[UR30][R4.64+0x38] ;  /* 0x0000381e040ca981 */ /* 0x000f22000c1e1100 */
[----:B------:R-:W-:-:S13]  /*1b200*/  ISETP.LT.OR P3, PT, R28, 0x3a, !P0 ;  /* 0x0000003a1c00780c */ /* 0x000fda0004761670 */
[----:B-1----:R-:W1:Y:S01]  /*1b210*/  @!P3 LDC.64 R8, c[0x0][0x5c0] ;  /* 0x00017000ff08bb82 */ /* 0x002e620000000a00 */
[----:B0-----:R-:W-:-:S04]  /*1b220*/  @!P2 IADD3 R10, P4, P5, R24, UR12, R10 ;  /* 0x0000000c180aac10 */ /* 0x001fc8000fd9e00a */
[----:B------:R-:W-:Y:S02]  /*1b230*/  @!P2 IADD3.X R11, R30, UR11, R11, P4, P5 ;  /* 0x0000000b1e0bac10 */ /* 0x000fe4000a7ea40b */
[----:B----4-:R-:W-:-:S04]  /*1b240*/  LOP3.LUT R12, R12, 0xff, RZ, 0xc0, !PT ;  /* 0x000000ff0c0c7812 */ /* 0x010fc800078ec0ff */
[----:B------:R-:W-:-:S05]  /*1b250*/  F2FP.F16.E4M3.UNPACK_B R12, R12 ;  /* 0x0000000cff0c723e */ /* 0x000fca00020006ff */
[----:B------:R-:W-:-:S05]  /*1b260*/  HADD2.F32 R12, -RZ, R12.H0_H0 ;  /* 0x2000000cff0c7230 */ /* 0x000fca0000004100 */
[----:B------:R-:W-:-:S04]  /*1b270*/  FMUL R12, R12, UR17 ;  /* 0x000000110c0c7c20 */ /* 0x000fc80008400000 */
[----:B--2---:R-:W-:Y:S01]  /*1b280*/  FFMA R12, R38, UR18, R12 ;  /* 0x00000012260c7c23 */ /* 0x004fe2000800000c */
[----:B-1----:R-:W-:Y:S01]  /*1b290*/  @!P3 IADD3 R8, P4, P5, R24, UR12, R8 ;  /* 0x0000000c1808bc10 */ /* 0x002fe2000fd9e008 */
[----:B------:R-:W2:Y:S03]  /*1b2a0*/  LDL.LU R38, [R1+0x2d0] ;  /* 0x0002d00001267983 */ /* 0x000ea60000300800 */
[----:B------:R-:W-:Y:S01]  /*1b2b0*/  F2FP.SATFINITE.E4M3.F32.PACK_AB_MERGE_C R13, RZ, R12, RZ ;  /* 0x0000000cff0d723e */ /* 0x000fe200048070ff */
[----:B------:R-:W-:Y:S01]  /*1b2c0*/  IMAD.U32 R15, RZ, RZ, UR10 ;  /* 0x0000000aff0f7e24 */ /* 0x000fe2000f8e00ff */
[----:B------:R-:W-:Y:S01]  /*1b2d0*/  PRMT R12, RZ, 0x7610, R12 ;  /* 0x00007610ff0c7816 */ /* 0x000fe2000000000c */
[----:B------:R-:W4:Y:S04]  /*1b2e0*/  LDL.LU R40, [R1+0x2d4] ;  /* 0x0002d40001287983 */ /* 0x000f280000300800 */
[----:B------:R0:W-:Y:S04]  /*1b2f0*/  @!P2 STG.E.U8 desc[UR30][R10.64+0x38], R13 ;  /* 0x0000380d0a00a986 */ /* 0x0001e8000c10111e */
[----:B------:R-:W3:Y:S01]  /*1b300*/  @!P3 LDG.E.U8 R12, desc[UR30][R4.64+0x39] ;  /* 0x0000391e040cb981 */ /* 0x000ee2000c1e1100 */
[----:B------:R-:W-:-:S02]  /*1b310*/  ISETP.LT.OR P2, PT, R28, 0x39, !P1 ;  /* 0x000000391c00780c */ /* 0x000fc40004f41670 */
[----:B------:R-:W-:-:S11]  /*1b320*/  @!P3 IADD3.X R9, R30, UR11, R9, P4, P5 ;  /* 0x0000000b1e09bc10 */ /* 0x000fd6000a7ea409 */
[----:B0-----:R-:W0:Y:S01]  /*1b330*/  @!P2 LDC.64 R10, c[0x0][0x5c0] ;  /* 0x00017000ff0aab82 */ /* 0x001e220000000a00 */
        /* <DEDUP_REMOVED lines=9> */
[----:B------:R-:W-:Y:S02]  /*1b3d0*/  @!P2 IADD3 R15, P4, P5, R15, UR12, R24 ;  /* 0x0000000c0f0fac10 */ /* 0x000fe4000fd9e018 */
[----:B------:R-:W-:Y:S02]  /*1b3e0*/  ISETP.LT.OR P3, PT, R28, 0x3a, !P1 ;  /* 0x0000003a1c00780c */ /* 0x000fe40004f61670 */
[----:B-1----:R-:W-:Y:S02]  /*1b3f0*/  @!P2 IADD3.X R8, R17, UR11, R30, P4, P5 ;  /* 0x0000000b1108ac10 */ /* 0x002fe4000a7ea41e */
[----:B0-----:R-:W-:-:S05]  /*1b400*/  @!P2 IADD3 R10, P4, R15, R10, RZ ;  /* 0x0000000a0f0aa210 */ /* 0x001fca0007f9e0ff */
[----:B------:R-:W-:-:S04]  /*1b410*/  @!P2 IMAD.X R11, R8, 0x1, R11, P4 ;  /* 0x00000001080ba824 */ /* 0x000fc800020e060b */
[----:B------:R-:W0:Y:S01]  /*1b420*/  @!P3 LDC.64 R8, c[0x0][0x5c0] ;  /* 0x00017000ff08bb82 */ /* 0x000e220000000a00 */
        /* <DEDUP_REMOVED lines=12> */
[----:B------:R-:W-:Y:S02]  /*1b4f0*/  @!P3 IADD3 R15, P4, P5, R15, UR12, R24 ;  /* 0x0000000c0f0fbc10 */ /* 0x000fe4000fd9e018 */
[----:B------:R-:W-:Y:S02]  /*1b500*/  ISETP.LT.OR P2, PT, R28, 0x41, !P0 ;  /* 0x000000411c00780c */ /* 0x000fe40004741670 */
[----:B------:R-:W-:Y:S02]  /*1b510*/  @!P3 IADD3.X R14, R17, UR11, R30, P4, P5 ;  /* 0x0000000b110ebc10 */ /* 0x000fe4000a7ea41e */
[----:B0-----:R-:W-:-:S05]  /*1b520*/  @!P3 IADD3 R10, P4, R15, R8, RZ ;  /* 0x000000080f0ab210 */ /* 0x001fca0007f9e0ff */
[----:B------:R-:W-:-:S04]  /*1b530*/  @!P3 IMAD.X R11, R14, 0x1, R9, P4 ;  /* 0x000000010e0bb824 */ /* 0x000fc800020e0609 */
[----:B------:R-:W0:Y:S01]  /*1b540*/  @!P2 LDC.64 R8, c[0x0][0x5c0] ;  /* 0x00017000ff08ab82 */ /* 0x000e220000000a00 */
        /* <DEDUP_REMOVED lines=9> */
[----:B------:R-:W-:Y:S02]  /*1b5e0*/  ISETP.LT.OR P3, PT, R28, 0x42, !P0 ;  /* 0x000000421c00780c */ /* 0x000fe40004761670 */
[----:B-1----:R-:W-:Y:S02]  /*1b5f0*/  PRMT R10, RZ, 0x7610, R10 ;  /* 0x00007610ff0a7816 */ /* 0x002fe4000000000a */
[----:B----4-:R-:W-:-:S04]  /*1b600*/  LOP3.LUT R12, R12, 0xff, RZ, 0xc0, !PT ;  /* 0x000000ff0c0c7812 */ /* 0x010fc800078ec0ff */
[----:B------:R-:W-:-:S05]  /*1b610*/  F2FP.F16.E4M3.UNPACK_B R12, R12 ;  /* 0x0000000cff0c723e */ /* 0x000fca00020006ff */
[----:B------:R-:W-:-:S05]  /*1b620*/  HADD2.F32 R12, -RZ, R12.H0_H0 ;  /* 0x2000000cff0c7230 */ /* 0x000fca0000004100 */
[----:B------:R-:W-:Y:S01]  /*1b630*/  FMUL R13, R12, UR17 ;  /* 0x000000110c0d7c20 */ /* 0x000fe20008400000 */
[----:B0-----:R-:W-:-:S03]  /*1b640*/  @!P2 IADD3 R12, P4, P5, R24, UR12, R8 ;  /* 0x0000000c180cac10 */ /* 0x001fc6000fd9e008 */
[----:B--2---:R-:W-:Y:S01]  /*1b650*/  FFMA R8, R38, UR18, R13 ;  /* 0x0000001226087c23 */ /* 0x004fe2000800000d */
[----:B------:R-:W-:Y:S01]  /*1b660*/  @!P2 IADD3.X R13, R30, UR11, R9, P4, P5 ;  /* 0x0000000b1e0dac10 */ /* 0x000fe2000a7ea409 */
[----:B------:R-:W2:Y:S03]  /*1b670*/  LDL.LU R38, [R1+0x2e0] ;  /* 0x0002e00001267983 */ /* 0x000ea60000300800 */
[----:B------:R-:W-:Y:S01]  /*1b680*/  F2FP.SATFINITE.E4M3.F32.PACK_AB_MERGE_C R15, RZ, R8, RZ ;  /* 0x00000008ff0f723e */ /* 0x000fe200048070ff */
[----:B------:R-:W4:Y:S01]  /*1b690*/  LDL.LU R40, [R1+0x2e4] ;  /* 0x0002e40001287983 */ /* 0x000f220000300800 */
[----:B------:R-:W0:Y:S03]  /*1b6a0*/  @!P3 LDC.64 R8, c[0x0][0x5c0] ;  /* 0x00017000ff08bb82 */ /* 0x000e260000000a00 */
[----:B------:R1:W-:Y:S04]  /*1b6b0*/  @!P2 STG.E.U8 desc[UR30][R12.64+0x40], R15 ;  /* 0x0000400f0c00a986 */ /* 0x0003e8000c10111e */
[----:B------:R-:W3:Y:S01]  /*1b6c0*/  @!P3 LDG.E.U8 R10, desc[UR30][R4.64+0x41] ;  /* 0x0000411e040ab981 */ /* 0x000ee2000c1e1100 */
[----:B------:R-:W-:-:S02]  /*1b6d0*/  ISETP.LT.OR P2, PT, R28, 0x41, !P1 ;  /* 0x000000411c00780c */ /* 0x000fc40004f41670 */
[----:B-1----:R-:W-:Y:S02]  /*1b6e0*/  PRMT R12, RZ, 0x7610, R12 ;  /* 0x00007610ff0c7816 */ /* 0x002fe4000000000c */
[----:B---3--:R-:W-:-:S04]  /*1b6f0*/  LOP3.LUT R10, R10, 0xff, RZ, 0xc0, !PT ;  /* 0x000000ff0a0a7812 */ /* 0x008fc800078ec0ff */
[----:B------:R-:W-:-:S05]  /*1b700*/  F2FP.F16.E4M3.UNPACK_B R10, R10 ;  /* 0x0000000aff0a723e */ /* 0x000fca00020006ff */
[----:B------:R-:W-:-:S05]  /*1b710*/  HADD2.F32 R10, -RZ, R10.H0_H0 ;  /* 0x2000000aff0a7230 */ /* 0x000fca0000004100 */
[----:B------:R-:W-:Y:S01]  /*1b720*/  FMUL R11, R10, UR17 ;  /* 0x000000110a0b7c20 */ /* 0x000fe20008400000 */
[----:B0-----:R-:W-:-:S03]  /*1b730*/  @!P3 IADD3 R10, P4, P5, R24, UR12, R8 ;  /* 0x0000000c180abc10 */ /* 0x001fc6000fd9e008 */
[----:B------:R-:W-:Y:S01]  /*1b740*/  FFMA R8, R39, UR18, R11 ;  /* 0x0000001227087c23 */ /* 0x000fe2000800000b */
[----:B------:R-:W-:-:S04]  /*1b750*/  @!P3 IADD3.X R11, R30, UR11, R9, P4, P5 ;  /* 0x0000000b1e0bbc10 */ /* 0x000fc8000a7ea409 */
[----:B------:R-:W-:Y:S02]  /*1b760*/  F2FP.SATFINITE.E4M3.F32.PACK_AB_MERGE_C R13, RZ, R8, RZ ;  /* 0x00000008ff0d723e */ /* 0x000fe400048070ff */
[----:B------:R-:W0:Y:S03]  /*1b770*/  @!P2 LDC.64 R8, c[0x0][0x5c0] ;  /* 0x00017000ff08ab82 */ /* 0x000e260000000a00 */
[----:B------:R0:W-:Y:S04]  /*1b780*/  @!P3 STG.E.U8 desc[UR30][R10.64+0x41], R13 ;  /* 0x0000410d0a00b986 */ /* 0x0001e8000c10111e */
[----:B------:R-:W3:Y:S01]  /*1b790*/  @!P2 LDG.E.U8 R12, desc[UR30][R6.64+0x40] ;  /* 0x0000401e060ca981 */ /* 0x000ee2000c1e1100 */
[----:B------:R-:W-:Y:S01]  /*1b7a0*/  IMAD.U32 R15, RZ, RZ, UR10 ;  /* 0x0000000aff0f7e24 */ /* 0x000fe2000f8e00ff */
[----:B------:R-:W-:-:S04]  /*1b7b0*/  ISETP.LT.OR P3, PT, R28, 0x42, !P1 ;  /* 0x000000421c00780c */ /* 0x000fc80004f61670 */
[----:B------:R-:W-:-:S04]  /*1b7c0*/  @!P2 IADD3 R15, P4, P5, R15, UR12, R24 ;  /* 0x0000000c0f0fac10 */ /* 0x000fc8000fd9e018 */
[----:B------:R-:W-:Y:S02]  /*1b7d0*/  @!P2 IADD3.X R14, R17, UR11, R30, P4, P5 ;  /* 0x0000000b110eac10 */ /* 0x000fe4000a7ea41e */
[----:B0-----:R-:W-:-:S05]  /*1b7e0*/  @!P2 IADD3 R10, P4, R15, R8, RZ ;  /* 0x000000080f0aa210 */ /* 0x001fca0007f9e0ff */
[----:B------:R-:W-:Y:S02]  /*1b7f0*/  @!P2 IMAD.X R11, R14, 0x1, R9, P4 ;  /* 0x000000010e0ba824 */ /* 0x000fe400020e0609 */
        /* <DEDUP_REMOVED lines=15> */
[----:B-1----:R-:W-:Y:S02]  /*1b8f0*/  @!P3 IADD3.X R10, R17, UR11, R30, P4, P5 ;  /* 0x0000000b110abc10 */ /* 0x002fe4000a7ea41e */
[----:B0-----:R-:W-:-:S05]  /*1b900*/  @!P3 IADD3 R8, P4, R15, R8, RZ ;  /* 0x000000080f08b210 */ /* 0x001fca0007f9e0ff */
[----:B------:R-:W-:Y:S01]  /*1b910*/  @!P3 IMAD.X R9, R10, 0x1, R9, P4 ;  /* 0x000000010a09b824 */ /* 0x000fe200020e0609 */
[----:B------:R-:W-:-:S03]  /*1b920*/  PRMT R10, RZ, 0x7610, R10 ;  /* 0x00007610ff0a7816 */ /* 0x000fc6000000000a */
[----:B------:R-:W0:Y:S01]  /*1b930*/  @!P2 LDC.64 R14, c[0x0][0x5c0] ;  /* 0x00017000ff0eab82 */ /* 0x000e220000000a00 */
[----:B----4-:R-:W-:-:S04]  /*1b940*/  LOP3.LUT R12, R12, 0xff, RZ, 0xc0, !PT ;  /* 0x000000ff0c0c7812 */ /* 0x010fc800078ec0ff */
[----:B------:R-:W-:-:S05]  /*1b950*/  F2FP.F16.E4M3.UNPACK_B R12, R12 ;  /* 0x0000000cff0c723e */ /* 0x000fca00020006ff */
[----:B------:R-:W-:-:S05]  /*1b960*/  HADD2.F32 R12, -RZ, R12.H0_H0 ;  /* 0x2000000cff0c7230 */ /* 0x000fca0000004100 */
[----:B------:R-:W-:-:S04]  /*1b970*/  FMUL R12, R12, UR17 ;  /* 0x000000110c0c7c20 */ /* 0x000fc80008400000 */
[----:B------:R-:W-:-:S05]  /*1b980*/  FFMA R12, R40, UR18, R12 ;  /* 0x00000012280c7c23 */ /* 0x000fca000800000c */
[----:B------:R-:W-:-:S05]  /*1b990*/  F2FP.SATFINITE.E4M3.F32.PACK_AB_MERGE_C R13, RZ, R12, RZ ;  /* 0x0000000cff0d723e */ /* 0x000fca00048070ff */
        /* <DEDUP_REMOVED lines=11> */
[----:B------:R-:W2:Y:S01]  /*1ba50*/  LDL.LU R38, [R1+0x2f0] ;  /* 0x0002f00001267983 */ /* 0x000ea20000300800 */
[----:B------:R-:W0:Y:S02]  /*1ba60*/  @!P3 LDC.64 R14, c[0x0][0x5c0] ;  /* 0x00017000ff0ebb82 */ /* 0x000e240000000a00 */
[----:B------:R-:W-:Y:S01]  /*1ba70*/  F2FP.SATFINITE.E4M3.F32.PACK_AB_MERGE_C R13, RZ, R12, RZ ;  /* 0x0000000cff0d723e */ /* 0x000fe200048070ff */
[----:B------:R-:W4:Y:S04]  /*1ba80*/  LDL.LU R40, [R1+0x2f4] ;  /* 0x0002f40001287983 */ /* 0x000f280000300800 */
        /* <DEDUP_REMOVED lines=10> */
[----:B------:R-:W-:Y:S02]  /*1bb30*/  @!P3 IADD3.X R9, R30, UR11, R15, P4, P5 ;  /* 0x0000000b1e09bc10 */ /* 0x000fe4000a7ea40f */
[----:B------:R-:W0:Y:S02]  /*1bb40*/  @!P2 LDC.64 R14, c[0x0][0x5c0] ;  /* 0x00017000ff0eab82 */ /* 0x000e240000000a00 */
[----:B------:R-:W-:-:S05]  /*1bb50*/  F2FP.SATFINITE.E4M3.F32.PACK_AB_MERGE_C R11, RZ, R12, RZ ;  /* 0x0000000cff0b723e */ /* 0x000fca00048070ff */
        /* <DEDUP_REMOVED lines=245> */
[----:B------:R-:W-:Y:S01]  /*1cab0*/  @!P3 IADD3.X R9, R30, UR11, R15, P4, P5 ;  /* 0x0000000b1e09bc10 */ /* 0x000fe2000a7ea40f */
[----:B------:R-:W-:Y:S01]  /*1cac0*/  IMAD.U32 R13, RZ, RZ, UR10 ;  /* 0x0000000aff0d7e24 */ /* 0x000fe2000f8e00ff */
[----:B------:R-:W0:Y:S01]  /*1cad0*/  @!P2 LDC.64 R14, c[0x0][0x5c0] ;  /* 0x00017000ff0eab82 */ /* 0x000e220000000a00 */
[----:B------:R-:W3:Y:S01]  /*1cae0*/  LDL.LU R39, [R1+0x338] ;  /* 0x0003380001277983 */ /* 0x000ee20000300800 */
[----:B------:R-:W-:-:S05]  /*1caf0*/  F2FP.SATFINITE.E4M3.F32.PACK_AB_MERGE_C R11, RZ, R12, RZ ;  /* 0x0000000cff0b723e */ /* 0x000fca00048070ff */
[----:B------:R0:W-:Y:S04]  /*1cb00*/  @!P3 STG.E.U8 desc[UR30][R8.64+0x69], R11 ;  /* 0x0000690b0800b986 */ /* 0x0001e8000c10111e */
[----:B------:R-:W2:Y:S01]  /*1cb10*/  @!P2 LDG.E.U8 R10, desc[UR30][R6.64+0x68] ;  /* 0x0000681e060aa981 */ /* 0x000ea2000c1e1100 */
[----:B------:R-:W-:Y:S02]  /*1cb20*/  @!P2 IADD3 R13, P4, P5, R13, UR12, R24 ;  /* 0x0000000c0d0dac10 */ /* 0x000fe4000fd9e018 */
[----:B------:R-:W-:Y:S02]  /*1cb30*/  ISETP.LT.OR P3, PT, R28, 0x6a, !P1 ;  /* 0x0000006a1c00780c */ /* 0x000fe40004f61670 */
[----:B------:R-:W-:Y:S02]  /*1cb40*/  @!P2 IADD3.X R12, R17, UR11, R30, P4, P5 ;  /* 0x0000000b110cac10 */ /* 0x000fe4000a7ea41e */
[----:B0-----:R-:W-:-:S05]  /*1cb50*/  @!P2 IADD3 R8, P4, R13, R14, RZ ;  /* 0x0000000e0d08a210 */ /* 0x001fca0007f9e0ff */
[----:B------:R-:W-:-:S04]  /*1cb60*/  @!P2 IMAD.X R9, R12, 0x1, R15, P4 ;  /* 0x000000010c09a824 */ /* 0x000fc800020e060f */
[----:B------:R-:W0:Y:S01]  /*1cb70*/  @!P3 LDC.64 R14, c[0x0][0x5c0] ;  /* 0x00017000ff0ebb82 */ /* 0x000e220000000a00 */
        /* <DEDUP_REMOVED lines=33> */
[----:B---3--:R-:W-:Y:S01]  /*1cd90*/  FFMA R12, R39, UR18, R11 ;  /* 0x00000012270c7c23 */ /* 0x008fe2000800000b */
[----:B------:R-:W-:Y:S01]  /*1cda0*/  @!P2 IADD3.X R11, R30, UR11, R15, P4, P5 ;  /* 0x0000000b1e0bac10 */ /* 0x000fe2000a7ea40f */
[----:B------:R-:W3:Y:S01]  /*1cdb0*/  LDL.LU R39, [R1+0x340] ;  /* 0x0003400001277983 */ /* 0x000ee20000300800 */
[----:B------:R-:W0:Y:S02]  /*1cdc0*/  @!P3 LDC.64 R14, c[0x0][0x5c0] ;  /* 0x00017000ff0ebb82 */ /* 0x000e240000000a00 */
        /* <DEDUP_REMOVED lines=12> */
[----:B------:R-:W-:Y:S01]  /*1ce90*/  IMAD.U32 R13, RZ, RZ, UR10 ;  /* 0x0000000aff0d7e24 */ /* 0x000fe2000f8e00ff */
[----:B------:R-:W0:Y:S01]  /*1cea0*/  @!P2 LDC.64 R14, c[0x0][0x5c0] ;  /* 0x00017000ff0eab82 */ /* 0x000e220000000a00 */
[----:B------:R-:W2:Y:S01]  /*1ceb0*/  LDL.LU R38, [R1+0x344] ;  /* 0x0003440001267983 */ /* 0x000ea20000300800 */
[----:B------:R-:W-:Y:S02]  /*1cec0*/  F2FP.SATFINITE.E4M3.F32.PACK_AB_MERGE_C R11, RZ, R12, RZ ;  /* 0x0000000cff0b723e */ /* 0x000fe400048070ff */
[----:B------:R-:W-:Y:S01]  /*1ced0*/  @!P2 IADD3 R13, P4, P5, R13, UR12, R24 ;  /* 0x0000000c0d0dac10 */ /* 0x000fe2000fd9e018 */
[----:B------:R-:W4:Y:S04]  /*1cee0*/  LDL.LU R40, [R1+0x348] ;  /* 0x0003480001287983 */ /* 0x000f280000300800 */
[----:B------:R0:W-:Y:S04]  /*1cef0*/  @!P3 STG.E.U8 desc[UR30][R8.64+0x71], R11 ;  /* 0x0000710b0800b986 */ /* 0x0001e8000c10111e */
[----:B------:R-:W3:Y:S01]  /*1cf00*/  @!P2 LDG.E.U8 R10, desc[UR30][R6.64+0x70] ;  /* 0x0000701e060aa981 */ /* 0x000ee2000c1e1100 */
[----:B------:R-:W-:-:S02]  /*1cf10*/  ISETP.LT.OR P3, PT, R28, 0x72, !P1 ;  /* 0x000000721c00780c */ /* 0x000fc40004f61670 */
[----:B------:R-:W-:Y:S02]  /*1cf20*/  @!P2 IADD3.X R12, R17, UR11, R30, P4, P5 ;  /* 0x0000000b110cac10 */ /* 0x000fe4000a7ea41e */
[----:B0-----:R-:W-:-:S05]  /*1cf30*/  @!P2 IADD3 R8, P4, R13, R14, RZ ;  /* 0x0000000e0d08a210 */ /* 0x001fca0007f9e0ff */
[----:B------:R-:W-:-:S04]  /*1cf40*/  @!P2 IMAD.X R9, R12, 0x1, R15, P4 ;  /* 0x000000010c09a824 */ /* 0x000fc800020e060f */
[----:B------:R-:W0:Y:S01]  /*1cf50*/  @!P3 LDC.64 R14, c[0x0][0x5c0] ;  /* 0x00017000ff0ebb82 */ /* 0x000e220000000a00 */
        /* <DEDUP_REMOVED lines=28> */
[----:B-1----:R-:W-:Y:S02]  /*1d120*/  PRMT R8, RZ, 0x7610, R8 ;  /* 0x00007610ff087816 */ /* 0x002fe40000000008 */
[----:B----4-:R-:W-:-:S04]  /*1d130*/  LOP3.LUT R10, R10, 0xff, RZ, 0xc0, !PT ;  /* 0x000000ff0a0a7812 */ /* 0x010fc800078ec0ff */
        /* <DEDUP_REMOVED lines=9> */
[----:B------:R4:W3:Y:S01]  /*1d1d0*/  @!P0 LDG.E.U8 R8, desc[UR30][R4.64+0x79] ;  /* 0x0000791e04088981 */ /* 0x0008e2000c1e1100 */
[----:B------:R-:W-:Y:S02]  /*1d1e0*/  ISETP.LT.OR P2, PT, R28, 0x79, !P1 ;  /* 0x000000791c00780c */ /* 0x000fe40004f41670 */
[----:B----4-:R-:W-:Y:S02]  /*1d1f0*/  PRMT R4, RZ, 0x7610, R4 ;  /* 0x00007610ff047816 */ /* 0x010fe40000000004 */
[----:B---3--:R-:W-:-:S04]  /*1d200*/  LOP3.LUT R8, R8, 0xff, RZ, 0xc0, !PT ;  /* 0x000000ff08087812 */ /* 0x008fc800078ec0ff */
[----:B------:R-:W-:-:S05]  /*1d210*/  F2FP.F16.E4M3.UNPACK_B R8, R8 ;  /* 0x00000008ff08723e */ /* 0x000fca00020006ff */
[----:B------:R-:W-:-:S05]  /*1d220*/  HADD2.F32 R8, -RZ, R8.H0_H0 ;  /* 0x20000008ff087230 */ /* 0x000fca0000004100 */
[----:B------:R-:W-:Y:S01]  /*1d230*/  FMUL R9, R8, UR17 ;  /* 0x0000001108097c20 */ /* 0x000fe20008400000 */
[----:B0-----:R-:W-:-:S03]  /*1d240*/  @!P0 IADD3 R8, P3, P4, R24, UR12, R14 ;  /* 0x0000000c18088c10 */ /* 0x001fc6000fc7e00e */
[----:B------:R-:W-:Y:S01]  /*1d250*/  FFMA R12, R39, UR18, R9 ;  /* 0x00000012270c7c23 */ /* 0x000fe20008000009 */
[----:B------:R-:W-:Y:S01]  /*1d260*/  @!P0 IADD3.X R9, R30, UR11, R15, P3, P4 ;  /* 0x0000000b1e098c10 */ /* 0x000fe20009fe840f */
[----:B-1----:R-:W-:Y:S01]  /*1d270*/  IMAD.U32 R13, RZ, RZ, UR10 ;  /* 0x0000000aff0d7e24 */ /* 0x002fe2000f8e00ff */
[----:B------:R-:W0:Y:S01]  /*1d280*/  @!P2 LDC.64 R14, c[0x0][0x5c0] ;  /* 0x00017000ff0eab82 */ /* 0x000e220000000a00 */
[----:B------:R-:W-:Y:S01]  /*1d290*/  ISETP.LT.OR P1, PT, R28, 0x7a, !P1 ;  /* 0x0000007a1c00780c */ /* 0x000fe20004f21670 */
[----:B------:R-:W3:Y:S01]  /*1d2a0*/  LDL.LU R39, [R1+0x354] ;  /* 0x0003540001277983 */ /* 0x000ee20000300800 */
[----:B------:R-:W-:-:S05]  /*1d2b0*/  F2FP.SATFINITE.E4M3.F32.PACK_AB_MERGE_C R11, RZ, R12, RZ ;  /* 0x0000000cff0b723e */ /* 0x000fca00048070ff */
[----:B------:R2:W-:Y:S04]  /*1d2c0*/  @!P0 STG.E.U8 desc[UR30][R8.64+0x79], R11 ;  /* 0x0000790b08008986 */ /* 0x0005e8000c10111e */
[----:B------:R-:W4:Y:S01]  /*1d2d0*/  @!P2 LDG.E.U8 R4, desc[UR30][R6.64+0x78] ;  /* 0x0000781e0604a981 */ /* 0x000f22000c1e1100 */
[----:B------:R-:W-:-:S04]  /*1d2e0*/  @!P2 IADD3 R13, P0, P3, R13, UR12, R24 ;  /* 0x0000000c0d0dac10 */ /* 0x000fc8000fb1e018 */
[----:B------:R-:W-:Y:S02]  /*1d2f0*/  @!P2 IADD3.X R10, R17, UR11, R30, P0, P3 ;  /* 0x0000000b110aac10 */ /* 0x000fe400087e641e */
[----:B----4-:R-:W-:-:S04]  /*1d300*/  LOP3.LUT R4, R4, 0xff, RZ, 0xc0, !PT ;  /* 0x000000ff04047812 */ /* 0x010fc800078ec0ff */
[----:B------:R-:W-:-:S05]  /*1d310*/  F2FP.F16.E4M3.UNPACK_B R4, R4 ;  /* 0x00000004ff04723e */ /* 0x000fca00020006ff */
[----:B------:R-:W-:-:S05]  /*1d320*/  HADD2.F32 R4, -RZ, R4.H0_H0 ;  /* 0x20000004ff047230 */ /* 0x000fca0000004100 */
[----:B------:R-:W-:Y:S01]  /*1d330*/  FMUL R5, R4, UR17 ;  /* 0x0000001104057c20 */ /* 0x000fe20008400000 */
[----:B0-----:R-:W-:-:S03]  /*1d340*/  @!P2 IADD3 R4, P4, R13, R14, RZ ;  /* 0x0000000e0d04a210 */ /* 0x001fc60007f9e0ff */
[----:B--2---:R-:W-:Y:S02]  /*1d350*/  FFMA R8, R38, UR18, R5 ;  /* 0x0000001226087c23 */ /* 0x004fe40008000005 */
[----:B------:R-:W-:Y:S01]  /*1d360*/  @!P2 IMAD.X R5, R10, 0x1, R15, P4 ;  /* 0x000000010a05a824 */ /* 0x000fe200020e060f */
[----:B------:R-:W-:Y:S01]  /*1d370*/  IADD3 R9, P0, R31, 0x180, RZ ;  /* 0x000001801f097810 */ /* 0x000fe20007f1e0ff */
[----:B------:R-:W0:Y:S01]  /*1d380*/  @!P1 LDC.64 R14, c[0x0][0x5c0] ;  /* 0x00017000ff0e9b82 */ /* 0x000e220000000a00 */
[----:B------:R-:W-:Y:S01]  /*1d390*/  F2FP.SATFINITE.E4M3.F32.PACK_AB_MERGE_C R13, RZ, R8, RZ ;  /* 0x00000008ff0d723e */ /* 0x000fe200048070ff */
[----:B------:R-:W-:Y:S01]  /*1d3a0*/  IMAD.U32 R17, RZ, RZ, UR10 ;  /* 0x0000000aff117e24 */ /* 0x000fe2000f8e00ff */
[----:B------:R-:W-:Y:S01]  /*1d3b0*/  PRMT R8, RZ, 0x7610, R8 ;  /* 0x00007610ff087816 */ /* 0x000fe20000000008 */
[----:B------:R-:W2:Y:S04]  /*1d3c0*/  LDL.LU R38, [R1+0x358] ;  /* 0x0003580001267983 */ /* 0x000ea80000300800 */
[----:B------:R1:W-:Y:S04]  /*1d3d0*/  @!P2 STG.E.U8 desc[UR30][R4.64+0x78], R13 ;  /* 0x0000780d0400a986 */ /* 0x0003e8000c10111e */
[----:B------:R4:W3:Y:S01]  /*1d3e0*/  @!P1 LDG.E.U8 R8, desc[UR30][R6.64+0x79] ;  /* 0x0000791e06089981 */ /* 0x0008e2000c1e1100 */
[----:B------:R-:W-:Y:S01]  /*1d3f0*/  IMAD.X R11, RZ, RZ, R37, P0 ;  /* 0x000000ffff0b7224 */ /* 0x000fe200000e0625 */
[----:B------:R-:W-:Y:S01]  /*1d400*/  ISETP.GE.AND P0, PT, R29, 0x181, PT ;  /* 0x000001811d00780c */ /* 0x000fe20003f06270 */
[----:B-1----:R-:W-:Y:S01]  /*1d410*/  IMAD.U32 R13, RZ, RZ, UR9 ;  /* 0x00000009ff0d7e24 */ /* 0x002fe2000f8e00ff */
[----:B----4-:R-:W-:Y:S01]  /*1d420*/  @!P1 IADD3 R7, P4, P5, R17, UR12, R24 ;  /* 0x0000000c11079c10 */ /* 0x010fe2000fd9e018 */
[----:B------:R-:W-:Y:S01]  /*1d430*/  IMAD R6, R11, UR20, RZ ;  /* 0x000000140b067c24 */ /* 0x000fe2000f8e02ff */
[----:B------:R-:W-:Y:S01]  /*1d440*/  ISETP.LT.OR P2, PT, R28, 0x1, !P0 ;  /* 0x000000011c00780c */ /* 0x000fe20004741670 */
[----:B------:R-:W-:Y:S01]  /*1d450*/  IMAD.WIDE.U32 R4, R9, UR20, R32 ;  /* 0x0000001409047c25 */ /* 0x000fe2000f8e0020 */
[----:B------:R-:W-:-:S02]  /*1d460*/  @!P1 IADD3.X R12, R13, UR11, R30, P4, P5 ;  /* 0x0000000b0d0c9c10 */ /* 0x000fc4000a7ea41e */
[----:B------:R-:W-:Y:S02]  /*1d470*/  IADD3 R4, P4, R4, UR22, RZ ;  /* 0x0000001604047c10 */ /* 0x000fe4000ff9e0ff */
[----:B---3--:R-:W-:-:S04]  /*1d480*/  LOP3.LUT R8, R8, 0xff, RZ, 0xc0, !PT ;  /* 0x000000ff08087812 */ /* 0x008fc800078ec0ff */
[----:B------:R-:W-:-:S05]  /*1d490*/  F2FP.F16.E4M3.UNPACK_B R8, R8 ;  /* 0x00000008ff08723e */ /* 0x000fca00020006ff */
[----:B------:R-:W-:-:S05]  /*1d4a0*/  HADD2.F32 R8, -RZ, R8.H0_H0 ;  /* 0x20000008ff087230 */ /* 0x000fca0000004100 */
[----:B------:R-:W-:-:S04]  /*1d4b0*/  FMUL R8, R8, UR17 ;  /* 0x0000001108087c20 */ /* 0x000fc80008400000 */
[----:B------:R-:W-:Y:S01]  /*1d4c0*/  FFMA R10, R39, UR18, R8 ;  /* 0x00000012270a7c23 */ /* 0x000fe20008000008 */
[----:B0-----:R-:W-:Y:S01]  /*1d4d0*/  @!P1 IADD3 R8, P3, R7, R14, RZ ;  /* 0x0000000e07089210 */ /* 0x001fe20007f7e0ff */
[--C-:B------:R-:W-:Y:S01]  /*1d4e0*/  IMAD R7, R9, UR21, R6.reuse ;  /* 0x0000001509077c24 */ /* 0x100fe2000f8e0206 */
[----:B------:R-:W-:Y:S01]  /*1d4f0*/  PRMT R6, RZ, 0x7610, R6 ;  /* 0x00007610ff067816 */ /* 0x000fe20000000006 */
[----:B------:R-:W3:Y:S01]  /*1d500*/  LDL.LU R39, [R1+0x35c] ;  /* 0x00035c0001277983 */ /* 0x000ee20000300800 */
[----:B------:R-:W-:Y:S01]  /*1d510*/  F2FP.SATFINITE.E4M3.F32.PACK_AB_MERGE_C R11, RZ, R10, RZ ;  /* 0x0000000aff0b723e */ /* 0x000fe200048070ff */
[----:B------:R-:W-:Y:S01]  /*1d520*/  @!P1 IMAD.X R9, R12, 0x1, R15, P3 ;  /* 0x000000010c099824 */ /* 0x000fe200018e060f */
[----:B------:R-:W-:Y:S01]  /*1d530*/  IADD3.X R5, R5, UR23, R7, P4, !PT ;  /* 0x0000001705057c10 */ /* 0x000fe2000a7fe407 */
[----:B------:R-:W0:Y:S03]  /*1d540*/  @!P2 LDC.64 R12, c[0x0][0x5c0] ;  /* 0x00017000ff0cab82 */ /* 0x000e260000000a00 */
[----:B------:R1:W-:Y:S04]  /*1d550*/  @!P1 STG.E.U8 desc[UR30][R8.64+0x79], R11 ;  /* 0x0000790b08009986 */ /* 0x0003e8000c10111e */
[----:B------:R-:W4:Y:S01]  /*1d560*/  @!P2 LDG.E.U8 R6, desc[UR30][R4.64] ;  /* 0x0000001e0406a981 */ /* 0x000f22000c1e1100 */
[----:B------:R-:W-:Y:S01]  /*1d570*/  @!P2 IMAD.MOV.U32 R7, RZ, RZ, R30 ;  /* 0x000000ffff07a224 */ /* 0x000fe200078e001e */
[----:B------:R-:W-:Y:S01]  /*1d580*/  ISETP.LT.OR P3, PT, R28, 0x2, !P0 ;  /* 0x000000021c00780c */ /* 0x000fe20004761670 */
[----:B-1----:R-:W-:Y:S01]  /*1d590*/  @!P2 IMAD R8, R3, 0x180, RZ ;  /* 0x000001800308a824 */ /* 0x002fe200078e02ff */
[----:B----4-:R-:W-:-:S04]  /*1d5a0*/  LOP3.LUT R6, R6, 0xff, RZ, 0xc0, !PT ;  /* 0x000000ff06067812 */ /* 0x010fc800078ec0ff */
[----:B------:R-:W-:-:S05]  /*1d5b0*/  F2FP.F16.E4M3.UNPACK_B R6, R6 ;  /* 0x00000006ff06723e */ /* 0x000fca00020006ff */
[----:B------:R-:W-:-:S05]  /*1d5c0*/  HADD2.F32 R6, -RZ, R6.H0_H0 ;  /* 0x20000006ff067230 */ /* 0x000fca0000004100 */
[----:B------:R-:W-:Y:S01]  /*1d5d0*/  FMUL R10, R6, UR17 ;  /* 0x00000011060a7c20 */ /* 0x000fe20008400000 */
[----:B------:R-:W-:-:S04]  /*1d5e0*/  @!P2 IMAD.MOV.U32 R6, RZ, RZ, R24 ;  /* 0x000000ffff06a224 */ /* 0x000fc800078e0018 */
[----:B------:R-:W-:-:S04]  /*1d5f0*/  @!P2 IMAD.WIDE.U32 R6, R2, 0x180, R6 ;  /* 0x000001800206a825 */ /* 0x000fc800078e0006 */
[----:B--2---:R-:W-:Y:S02]  /*1d600*/  FFMA R10, R38, UR18, R10 ;  /* 0x00000012260a7c23 */ /* 0x004fe4000800000a */
[----:B------:R-:W2:Y:S01]  /*1d610*/  LDL.LU R38, [R1+0x360] ;  /* 0x0003600001267983 */ /* 0x000ea20000300800 */
[----:B0-----:R-:W-:Y:S02]  /*1d620*/  @!P2 IADD3 R6, P1, R6, R12, RZ ;  /* 0x0000000c0606a210 */ /* 0x001fe40007f3e0ff */
[----:B------:R-:W-:Y:S01]  /*1d630*/  F2FP.SATFINITE.E4M3.F32.PACK_AB_MERGE_C R9, RZ, R10, RZ ;  /* 0x0000000aff09723e */ /* 0x000fe200048070ff */
[----:B------:R-:W4:Y:S01]  /*1d640*/  LDL.LU R40, [R1+0x364] ;  /* 0x0003640001287983 */ /* 0x000f220000300800 */
[--C-:B------:R-:W-:Y:S02]  /*1d650*/  @!P2 IADD3.X R7, R13, R7, R8.reuse, P1, !PT ;  /* 0x000000070d07a210 */ /* 0x100fe40000ffe408 */
[----:B------:R-:W-:Y:S01]  /*1d660*/  PRMT R8, RZ, 0x7610, R8 ;  /* 0x00007610ff087816 */ /* 0x000fe20000000008 */
[----:B------:R-:W0:Y:S02]  /*1d670*/  @!P3 LDC.64 R12, c[0x0][0x5c0] ;  /* 0x00017000ff0cbb82 */ /* 0x000e240000000a00 */
[----:B------:R1:W-:Y:S04]  /*1d680*/  @!P2 STG.E.U8 desc[UR30][R6.64], R9 ;  /* 0x000000090600a986 */ /* 0x0003e8000c10111e */
[----:B------:R-:W3:Y:S01]  /*1d690*/  @!P3 LDG.E.U8 R8, desc[UR30][R4.64+0x1] ;  /* 0x0000011e0408b981 */ /* 0x000ee2000c1e1100 */
[----:B------:R-:W-:Y:S01]  /*1d6a0*/  IADD3 R31, P1, R31, 0x188, RZ ;  /* 0x000001881f1f7810 */ /* 0x000fe20007f3e0ff */
[----:B-1----:R-:W-:-:S02]  /*1d6b0*/  @!P3 IMAD.MOV.U32 R6, RZ, RZ, R24 ;  /* 0x000000ffff06b224 */ /* 0x002fc400078e0018 */
[----:B------:R-:W-:Y:S02]  /*1d6c0*/  @!P3 IMAD.MOV.U32 R7, RZ, RZ, R30 ;  /* 0x000000ffff07b224 */ /* 0x000fe400078e001e */
[----:B------:R-:W-:Y:S01]  /*1d6d0*/  IMAD.X R36, RZ, RZ, R37, P1 ;  /* 0x000000ffff247224 */ /* 0x000fe200008e0625 */
[----:B------:R-:W-:Y:S01]  /*1d6e0*/  ISETP.GE.AND P1, PT, R29, 0x189, PT ;  /* 0x000001891d00780c */ /* 0x000fe20003f26270 */
[----:B------:R-:W-:-:S03]  /*1d6f0*/  @!P3 IMAD.WIDE.U32 R6, R2, 0x180, R6 ;  /* 0x000001800206b825 */ /* 0x000fc600078e0006 */
[----:B------:R-:W-:Y:S01]  /*1d700*/  ISETP.LT.OR P2, PT, R28, 0x1, !P1 ;  /* 0x000000011c00780c */ /* 0x000fe20004f41670 */
[----:B------:R-:W-:Y:S02]  /*1d710*/  IMAD R36, R36, UR20, RZ ;  /* 0x0000001424247c24 */ /* 0x000fe4000f8e02ff */
[----:B------:R-:W-:-:S04]  /*1d720*/  IMAD.WIDE.U32 R32, R31, UR20, R32 ;  /* 0x000000141f207c25 */ /* 0x000fc8000f8e0020 */
[----:B------:R-:W-:Y:S02]  /*1d730*/  @!P3 IMAD R9, R3, 0x180, RZ ;  /* 0x000001800309b824 */ /* 0x000fe400078e02ff */
[----:B------:R-:W-:-:S04]  /*1d740*/  IMAD R31, R31, UR21, R36 ;  /* 0x000000151f1f7c24 */ /* 0x000fc8000f8e0224 */
[----:B------:R-:W1:Y:S01]  /*1d750*/  @!P2 LDC.64 R16, c[0x0][0x5c0] ;  /* 0x00017000ff10ab82 */ /* 0x000e620000000a00 */
[----:B---3--:R-:W-:-:S04]  /*1d760*/  LOP3.LUT R8, R8, 0xff, RZ, 0xc0, !PT ;  /* 0x000000ff08087812 */ /* 0x008fc800078ec0ff */
[----:B------:R-:W-:-:S05]  /*1d770*/  F2FP.F16.E4M3.UNPACK_B R8, R8 ;  /* 0x00000008ff08723e */ /* 0x000fca00020006ff */
[----:B------:R-:W-:-:S05]  /*1d780*/  HADD2.F32 R8, -RZ, R8.H0_H0 ;  /* 0x20000008ff087230 */ /* 0x000fca0000004100 */
[----:B------:R-:W-:-:S04]  /*1d790*/  FMUL R8, R8, UR17 ;  /* 0x0000001108087c20 */ /* 0x000fc80008400000 */
[----:B------:R-:W-:Y:S01]  /*1d7a0*/  FFMA R10, R39, UR18, R8 ;  /* 0x00000012270a7c23 */ /* 0x000fe20008000008 */
[----:B0-----:R-:W-:Y:S02]  /*1d7b0*/  @!P3 IADD3 R8, P5, R6, R12, RZ ;  /* 0x0000000c0608b210 */ /* 0x001fe40007fbe0ff */
[----:B------:R-:W-:Y:S02]  /*1d7c0*/  IADD3 R6, P4, R32, UR22, RZ ;  /* 0x0000001620067c10 */ /* 0x000fe4000ff9e0ff */
[----:B------:R-:W-:Y:S02]  /*1d7d0*/  @!P3 IADD3.X R9, R13, R7, R9, P5, !PT ;  /* 0x000000070d09b210 */ /* 0x000fe40002ffe409 */
[----:B------:R-:W-:Y:S02]  /*1d7e0*/  F2FP.SATFINITE.E4M3.F32.PACK_AB_MERGE_C R13, RZ, R10, RZ ;  /* 0x0000000aff0d723e */ /* 0x000fe400048070ff */
[----:B------:R-:W-:Y:S02]  /*1d7f0*/  PRMT R10, RZ, 0x7610, R10 ;  /* 0x00007610ff0a7816 */ /* 0x000fe4000000000a */
[----:B------:R-:W-:Y:S01]  /*1d800*/  IADD3.X R7, R33, UR23, R31, P4, !PT ;  /* 0x0000001721077c10 */ /* 0x000fe2000a7fe41f */
[----:B------:R0:W-:Y:S04]  /*1d810*/  @!P3 STG.E.U8 desc[UR30][R8.64+0x1], R13 ;  /* 0x0000010d0800b986 */ /* 0x0001e8000c10111e */
[----:B------:R-:W3:Y:S01]  /*1d820*/  @!P2 LDG.E.U8 R10, desc[UR30][R6.64] ;  /* 0x0000001e060aa981 */ /* 0x000ee2000c1e1100 */
[----:B------:R-:W-:Y:S01]  /*1d830*/  @!P2 IMAD R15, R3, 0x180, RZ ;  /* 0x00000180030fa824 */ /* 0x000fe200078e02ff */
[----:B------:R-:W-:Y:S01]  /*1d840*/  ISETP.LT.OR P3, PT, R28, 0x2, !P1 ;  /* 0x000000021c00780c */ /* 0x000fe20004f61670 */
[----:B0-----:R-:W-:-:S02]  /*1d850*/  @!P2 IMAD.MOV.U32 R8, RZ, RZ, R24 ;  /* 0x000000ffff08a224 */ /* 0x001fc400078e0018 */
[----:B------:R-:W-:Y:S01]  /*1d860*/  @!P2 IMAD.MOV.U32 R9, RZ, RZ, R30 ;  /* 0x000000ffff09a224 */ /* 0x000fe200078e001e */
[----:B---3--:R-:W-:-:S04]  /*1d870*/  LOP3.LUT R10, R10, 0xff, RZ, 0xc0, !PT ;  /* 0x000000ff0a0a7812 */ /* 0x008fc800078ec0ff */
[----:B------:R-:W-:-:S05]  /*1d880*/  F2FP.F16.E4M3.UNPACK_B R10, R10 ;  /* 0x0000000aff0a723e */ /* 0x000fca00020006ff */
[----:B------:R-:W-:Y:S02]  /*1d890*/  HADD2.F32 R12, -RZ, R10.H0_H0 ;  /* 0x2000000aff0c7230 */ /* 0x000fe40000004100 */
[----:B------:R-:W-:-:S04]  /*1d8a0*/  @!P2 IMAD.WIDE.U32 R10, R2, 0x180, R8 ;  /* 0x00000180020aa825 */ /* 0x000fc800078e0008 */
[----:B------:R-:W-:Y:S01]  /*1d8b0*/  FMUL R12, R12, UR17 ;  /* 0x000000110c0c7c20 */ /* 0x000fe20008400000 */
[----:B------:R-:W-:Y:S01]  /*1d8c0*/  @!P2 IMAD.IADD R14, R11, 0x1, R15 ;  /* 0x000000010b0ea824 */ /* 0x000fe200078e020f */
[----:B-1----:R-:W-:Y:S02]  /*1d8d0*/  @!P2 IADD3 R8, P4, P5, R10, UR10, R16 ;  /* 0x0000000a0a08ac10 */ /* 0x002fe4000fd9e010 */
[----:B--2---:R-:W-:Y:S01]  /*1d8e0*/  FFMA R12, R38, UR18, R12 ;  /* 0x00000012260c7c23 */ /* 0x004fe2000800000c */
[----:B------:R-:W-:Y:S01]  /*1d8f0*/  PRMT R10, RZ, 0x7610, R10 ;  /* 0x00007610ff0a7816 */ /* 0x000fe2000000000a */
[----:B------:R-:W-:Y:S01]  /*1d900*/  @!P3 IMAD R15, R3, 0x180, RZ ;  /* 0x00000180030fb824 */ /* 0x000fe200078e02ff */
[----:B------:R-:W-:Y:S01]  /*1d910*/  @!P2 IADD3.X R9, R14, UR9, R17, P4, P5 ;  /* 0x000000090e09ac10 */ /* 0x000fe2000a7ea411 */
[----:B------:R-:W2:Y:S01]  /*1d920*/  LDL.LU R38, [R1+0x368] ;  /* 0x0003680001267983 */ /* 0x000ea20000300800 */
[----:B------:R-:W-:Y:S01]  /*1d930*/  F2FP.SATFINITE.E4M3.F32.PACK_AB_MERGE_C R13, RZ, R12, RZ ;  /* 0x0000000cff0d723e */ /* 0x000fe200048070ff */
[----:B------:R-:W0:Y:S02]  /*1d940*/  @!P3 LDC.64 R16, c[0x0][0x5c0] ;  /* 0x00017000ff10bb82 */ /* 0x000e240000000a00 */
[----:B------:R-:W3:Y:S04]  /*1d950*/  LDL.LU R39, [R1+0x36c] ;  /* 0x00036c0001277983 */ /* 0x000ee80000300800 */
[----:B------:R1:W-:Y:S04]  /*1d960*/  @!P2 STG.E.U8 desc[UR30][R8.64], R13 ;  /* 0x0000000d0800a986 */ /* 0x0003e8000c10111e */
[----:B------:R-:W4:Y:S01]  /*1d970*/  @!P3 LDG.E.U8 R10, desc[UR30][R6.64+0x1] ;  /* 0x0000011e060ab981 */ /* 0x000f22000c1e1100 */
[----:B------:R-:W-:Y:S01]  /*1d980*/  ISETP.LT.OR P2, PT, R28, 0x9, !P0 ;  /* 0x000000091c00780c */ /* 0x000fe20004741670 */
[----:B-1----:R-:W-:-:S02]  /*1d990*/  @!P3 IMAD.MOV.U32 R8, RZ, RZ, R24 ;  /* 0x000000ffff08b224 */ /* 0x002fc400078e0018 */
[----:B------:R-:W-:Y:S01]  /*1d9a0*/  @!P3 IMAD.MOV.U32 R9, RZ, RZ, R30 ;  /* 0x000000ffff09b224 */ /* 0x000fe200078e001e */
[----:B----4-:R-:W-:-:S04]  /*1d9b0*/  LOP3.LUT R10, R10, 0xff, RZ, 0xc0, !PT ;  /* 0x000000ff0a0a7812 */ /* 0x010fc800078ec0ff */
[----:B------:R-:W-:-:S05]  /*1d9c0*/  F2FP.F16.E4M3.UNPACK_B R10, R10 ;  /* 0x0000000aff0a723e */ /* 0x000fca00020006ff */
[----:B------:R-:W-:Y:S02]  /*1d9d0*/  HADD2.F32 R12, -RZ, R10.H0_H0 ;  /* 0x2000000aff0c7230 */ /* 0x000fe40000004100 */
[----:B------:R-:W-:-:S04]  /*1d9e0*/  @!P3 IMAD.WIDE.U32 R10, R2, 0x180, R8 ;  /* 0x00000180020ab825 */ /* 0x000fc800078e0008 */
[----:B------:R-:W-:Y:S01]  /*1d9f0*/  FMUL R12, R12, UR17 ;  /* 0x000000110c0c7c20 */ /* 0x000fe20008400000 */
[----:B------:R-:W-:Y:S01]  /*1da00*/  @!P3 IMAD.IADD R8, R11, 0x1, R15 ;  /* 0x000000010b08b824 */ /* 0x000fe200078e020f */
[----:B0-----:R-:W-:Y:S01]  /*1da10*/  @!P3 IADD3 R10, P4, P5, R10, UR10, R16 ;  /* 0x0000000a0a0abc10 */ /* 0x001fe2000fd9e010 */
[----:B------:R-:W0:Y:S01]  /*1da20*/  @!P2 LDC.64 R14, c[0x0][0x5c0] ;  /* 0x00017000ff0eab82 */ /* 0x000e220000000a00 */
[----:B------:R-:W-:Y:S02]  /*1da30*/  FFMA R12, R40, UR18, R12 ;  /* 0x00000012280c7c23 */ /* 0x000fe4000800000c */
[----:B------:R-:W-:Y:S02]  /*1da40*/  @!P3 IADD3.X R11, R8, UR9, R17, P4, P5 ;  /* 0x00000009080bbc10 */ /* 0x000fe4000a7ea411 */
[----:B------:R-:W-:Y:S02]  /*1da50*/  PRMT R8, RZ, 0x7610, R8 ;  /* 0x00007610ff087816 */ /* 0x000fe40000000008 */
[----:B------:R-:W-:-:S05]  /*1da60*/  F2FP.SATFINITE.E4M3.F32.PACK_AB_MERGE_C R13, RZ, R12, RZ ;  /* 0x0000000cff0d723e */ /* 0x000fca00048070ff */
        /* <DEDUP_REMOVED lines=21> */
[----:B------:R-:W-:Y:S01]  /*1dbc0*/  ISETP.LT.OR P2, PT, R28, 0x9, !P1 ;  /* 0x000000091c00780c */ /* 0x000fe20004f41670 */
[----:B-1----:R-:W-:-:S02]  /*1dbd0*/  @!P3 IMAD.MOV.U32 R8, RZ, RZ, R24 ;  /* 0x000000ffff08b224 */ /* 0x002fc400078e0018 */
[----:B------:R-:W-:-:S10]  /*1dbe0*/  @!P3 IMAD.MOV.U32 R9, RZ, RZ, R30 ;  /* 0x000000ffff09b224 */ /* 0x000fd400078e001e */
[----:B------:R-:W1:Y:S01]  /*1dbf0*/  @!P2 LDC.64 R16, c[0x0][0x5c0] ;  /* 0x00017000ff10ab82 */ /* 0x000e620000000a00 */
[----:B---3--:R-:W-:-:S04]  /*1dc00*/  LOP3.LUT R10, R10, 0xff, RZ, 0xc0, !PT ;  /* 0x000000ff0a0a7812 */ /* 0x008fc800078ec0ff */
[----:B------:R-:W-:-:S05]  /*1dc10*/  F2FP.F16.E4M3.UNPACK_B R10, R10 ;  /* 0x0000000aff0a723e */ /* 0x000fca00020006ff */
[----:B------:R-:W-:-:S05]  /*1dc20*/  HADD2.F32 R10, -RZ, R10.H0_H0 ;  /* 0x2000000aff0a7230 */ /* 0x000fca0000004100 */
[----:B------:R-:W-:Y:S01]  /*1dc30*/  FMUL R12, R10, UR17 ;  /* 0x000000110a0c7c20 */ /* 0x000fe20008400000 */
[----:B------:R-:W-:-:S04]  /*1dc40*/  @!P3 IMAD.WIDE.U32 R10, R2, 0x180, R8 ;  /* 0x00000180020ab825 */ /* 0x000fc800078e0008 */
[----:B------:R-:W-:Y:S01]  /*1dc50*/  FFMA R12, R39, UR18, R12 ;  /* 0x00000012270c7c23 */ /* 0x000fe2000800000c */
[----:B------:R-:W-:Y:S01]  /*1dc60*/  @!P3 IMAD R9, R3, 0x180, RZ ;  /* 0x000001800309b824 */ /* 0x000fe200078e02ff */
[----:B0-----:R-:W-:Y:S02]  /*1dc70*/  @!P3 IADD3 R8, P4, R10, R14, RZ ;  /* 0x0000000e0a08b210 */ /* 0x001fe40007f9e0ff */
[----:B------:R-:W-:Y:S02]  /*1dc80*/  PRMT R10, RZ, 0x7610, R10 ;  /* 0x00007610ff0a7816 */ /* 0x000fe4000000000a */
[----:B------:R-:W-:Y:S02]  /*1dc90*/  @!P3 IADD3.X R9, R15, R11, R9, P4, !PT ;  /* 0x0000000b0f09b210 */ /* 0x000fe400027fe409 */
[----:B------:R-:W-:-:S05]  /*1dca0*/  F2FP.SATFINITE.E4M3.F32.PACK_AB_MERGE_C R13, RZ, R12, RZ ;  /* 0x0000000cff0d723e */ /* 0x000fca00048070ff */
[----:B------:R0:W-:Y:S04]  /*1dcb0*/  @!P3 STG.E.U8 desc[UR30][R8.64+0x9], R13 ;  /* 0x0000090d0800b986 */ /* 0x0001e8000c10111e */
[----:B------:R-:W3:Y:S01]  /*1dcc0*/  @!P2 LDG.E.U8 R10, desc[UR30][R6.64+0x8] ;  /* 0x0000081e060aa981 */ /* 0x000ee2000c1e1100 */
[----:B------:R-:W-:Y:S02]  /*1dcd0*/  @!P2 IMAD R15, R3, 0x180, RZ ;  /* 0x00000180030fa824 */ /* 0x000fe400078e02ff */
[----:B0-----:R-:W-:Y:S02]  /*1dce0*/  @!P2 IMAD.MOV.U32 R8, RZ, RZ, R24 ;  /* 0x000000ffff08a224 */ /* 0x001fe400078e0018 */
[----:B------:R-:W-:Y:S01]  /*1dcf0*/  @!P2 IMAD.MOV.U32 R9, RZ, RZ, R30 ;  /* 0x000000ffff09a224 */ /* 0x000fe200078e001e */
[----:B------:R-:W-:-:S02]  /*1dd00*/  ISETP.LT.OR P3, PT, R28, 0xa, !P1 ;  /* 0x0000000a1c00780c */ /* 0x000fc40004f61670 */
[----:B---3--:R-:W-:-:S04]  /*1dd10*/  LOP3.LUT R10, R10, 0xff, RZ, 0xc0, !PT ;  /* 0x000000ff0a0a7812 */ /* 0x008fc800078ec0ff */
[----:B------:R-:W-:-:S05]  /*1dd20*/  F2FP.F16.E4M3.UNPACK_B R10, R10 ;  /* 0x0000000aff0a723e */ /* 0x000fca00020006ff */
[----:B------:R-:W-:Y:S02]  /*1dd30*/  HADD2.F32 R12, -RZ, R10.H0_H0 ;  /* 0x2000000aff0c7230 */ /* 0x000fe40000004100 */
[----:B------:R-:W-:-:S04]  /*1dd40*/  @!P2 IMAD.WIDE.U32 R10, R2, 0x180, R8 ;  /* 0x00000180020aa825 */ /* 0x000fc800078e0008 */
[----:B------:R-:W-:Y:S01]  /*1dd50*/  FMUL R12, R12, UR17 ;  /* 0x000000110c0c7c20 */ /* 0x000fe20008400000 */
[----:B------:R-:W-:Y:S01]  /*1dd60*/  @!P2 IMAD.IADD R8, R11, 0x1, R15 ;  /* 0x000000010b08a824 */ /* 0x000fe200078e020f */
[----:B-1----:R-:W-:Y:S02]  /*1dd70*/  @!P2 IADD3 R10, P4, P5, R10, UR10, R16 ;  /* 0x0000000a0a0aac10 */ /* 0x002fe4000fd9e010 */
[----:B--2---:R-:W-:Y:S02]  /*1dd80*/  FFMA R12, R38, UR18, R12 ;  /* 0x00000012260c7c23 */ /* 0x004fe4000800000c */
[----:B------:R-:W-:Y:S01]  /*1dd90*/  @!P2 IADD3.X R11, R8, UR9, R17, P4, P5 ;  /* 0x00000009080bac10 */ /* 0x000fe2000a7ea411 */
[----:B------:R-:W-:Y:S01]  /*1dda0*/  @!P3 IMAD.MOV.U32 R9, RZ, RZ, R30 ;  /* 0x000000ffff09b224 */ /* 0x000fe200078e001e */
[----:B------:R-:W-:Y:S01]  /*1ddb0*/  PRMT R8, RZ, 0x7610, R8 ;  /* 0x00007610ff087816 */ /* 0x000fe20000000008 */
[----:B------:R-:W0:Y:S01]  /*1ddc0*/  @!P3 LDC.64 R16, c[0x0][0x5c0] ;  /* 0x00017000ff10bb82 */ /* 0x000e220000000a00 */
[----:B------:R-:W-:Y:S01]  /*1ddd0*/  F2FP.SATFINITE.E4M3.F32.PACK_AB_MERGE_C R13, RZ, R12, RZ ;  /* 0x0000000cff0d723e */ /* 0x000fe200048070ff */
[----:B------:R-:W-:Y:S01]  /*1dde0*/  @!P3 IMAD R15, R3, 0x180, RZ ;  /* 0x00000180030fb824 */ /* 0x000fe200078e02ff */
[----:B------:R-:W2:Y:S04]  /*1ddf0*/  LDL.LU R38, [R1+0x378] ;  /* 0x0003780001267983 */ /* 0x000ea80000300800 */
[----:B------:R1:W-:Y:S04]  /*1de00*/  @!P2 STG.E.U8 desc[UR30][R10.64+0x8], R13 ;  /* 0x0000080d0a00a986 */ /* 0x0003e8000c10111e */
[----:B------:R-:W3:Y:S01]  /*1de10*/  @!P3 LDG.E.U8 R8, desc[UR30][R6.64+0x9] ;  /* 0x0000091e0608b981 */ /* 0x000ee2000c1e1100 */
[----:B------:R-:W-:-:S03]  /*1de20*/  ISETP.LT.OR P2, PT, R28, 0x11, !P0 ;  /* 0x000000111c00780c */ /* 0x000fc60004741670 */
[----:B------:R-:W2:Y:S01]  /*1de30*/  LDL.LU R39, [R1+0x37c] ;  /* 0x00037c0001277983 */ /* 0x000ea20000300800 */
[----:B---3--:R-:W-:-:S04]  /*1de40*/  LOP3.LUT R8, R8, 0xff, RZ, 0xc0, !PT ;  /* 0x000000ff08087812 */ /* 0x008fc800078ec0ff */
[----:B------:R-:W-:-:S05]  /*1de50*/  F2FP.F16.E4M3.UNPACK_B R8, R8 ;  /* 0x00000008ff08723e */ /* 0x000fca00020006ff */
[----:B------:R-:W-:Y:S02]  /*1de60*/  HADD2.F32 R12, -RZ, R8.H0_H0 ;  /* 0x20000008ff0c7230 */ /* 0x000fe40000004100 */
[----:B------:R-:W-:-:S03]  /*1de70*/  @!P3 IMAD.MOV.U32 R8, RZ, RZ, R24 ;  /* 0x000000ffff08b224 */ /* 0x000fc600078e0018 */
[----:B------:R-:W-:Y:S01]  /*1de80*/  FMUL R12, R12, UR17 ;  /* 0x000000110c0c7c20 */ /* 0x000fe20008400000 */
[----:B------:R-:W-:-:S04]  /*1de90*/  @!P3 IMAD.WIDE.U32 R8, R2, 0x180, R8 ;  /* 0x000001800208b825 */ /* 0x000fc800078e0008 */
[----:B----4-:R-:W-:Y:S01]  /*1dea0*/  FFMA R12, R40, UR18, R12 ;  /* 0x00000012280c7c23 */ /* 0x010fe2000800000c */
[----:B-1----:R-:W-:Y:S01]  /*1deb0*/  @!P3 IMAD.IADD R10, R9, 0x1, R15 ;  /* 0x00000001090ab824 */ /* 0x002fe200078e020f */
[----:B0-----:R-:W-:Y:S01]  /*1dec0*/  @!P3 IADD3 R8, P4, P5, R8, UR10, R16 ;  /* 0x0000000a0808bc10 */ /* 0x001fe2000fd9e010 */
[----:B------:R-:W0:Y:S02]  /*1ded0*/  @!P2 LDC.64 R14, c[0x0][0x5c0] ;  /* 0x00017000ff0eab82 */ /* 0x000e240000000a00 */
[----:B------:R-:W-:Y:S02]  /*1dee0*/  F2FP.SATFINITE.E4M3.F32.PACK_AB_MERGE_C R13, RZ, R12, RZ ;  /* 0x0000000cff0d723e */ /* 0x000fe400048070ff */
[----:B------:R-:W-:Y:S02]  /*1def0*/  @!P3 IADD3.X R9, R10, UR9, R17, P4, P5 ;  /* 0x000000090a09bc10 */ /* 0x000fe4000a7ea411 */
[----:B------:R-:W-:-:S03]  /*1df00*/  PRMT R10, RZ, 0x7610, R10 ;  /* 0x00007610ff0a7816 */ /* 0x000fc6000000000a */
[----:B------:R1:W-:Y:S04]  /*1df10*/  @!P3 STG.E.U8 desc[UR30][R8.64+0x9], R13 ;  /* 0x0000090d0800b986 */ /* 0x0003e8000c10111e */
[----:B------:R-:W3:Y:S01]  /*1df20*/  @!P2 LDG.E.U8 R10, desc[UR30][R4.64+0x10] ;  /* 0x0000101e040aa981 */ /* 0x000ee2000c1e1100 */
[----:B------:R-:W-:Y:S01]  /*1df30*/  ISETP.LT.OR P3, PT, R28, 0x12, !P0 ;  /* 0x000000121c00780c */ /* 0x000fe20004761670 */
[----:B-1----:R-:W-:Y:S02]  /*1df40*/  @!P2 IMAD.MOV.U32 R8, RZ, RZ, R24 ;  /* 0x000000ffff08a224 */ /* 0x002fe400078e0018 */
[----:B------:R-:W-:Y:S01]  /*1df50*/  @!P2 IMAD.MOV.U32 R9, RZ, RZ, R30 ;  /* 0x000000ffff09a224 */ /* 0x000fe200078e001e */
[----:B---3--:R-:W-:-:S04]  /*1df60*/  LOP3.LUT R10, R10, 0xff, RZ, 0xc0, !PT ;  /* 0x000000ff0a0a7812 */ /* 0x008fc800078ec0ff */
[----:B------:R-:W-:-:S05]  /*1df70*/  F2FP.F16.E4M3.UNPACK_B R10, R10 ;  /* 0x0000000aff0a723e */ /* 0x000fca00020006ff */
[----:B------:R-:W-:-:S05]  /*1df80*/  HADD2.F32 R10, -RZ, R10.H0_H0 ;  /* 0x2000000aff0a7230 */ /* 0x000fca0000004100 */
[----:B------:R-:W-:Y:S01]  /*1df90*/  FMUL R12, R10, UR17 ;  /* 0x000000110a0c7c20 */ /* 0x000fe20008400000 */
[----:B------:R-:W-:-:S04]  /*1dfa0*/  @!P2 IMAD.WIDE.U32 R10, R2, 0x180, R8 ;  /* 0x00000180020aa825 */ /* 0x000fc800078e0008 */
[----:B--2---:R-:W-:Y:S01]  /*1dfb0*/  FFMA R12, R38, UR18, R12 ;  /* 0x00000012260c7c23 */ /* 0x004fe2000800000c */
[----:B------:R-:W-:Y:S01]  /*1dfc0*/  @!P2 IMAD R9, R3, 0x180, RZ ;  /* 0x000001800309a824 */ /* 0x000fe200078e02ff */
[----:B0-----:R-:W-:Y:S01]  /*1dfd0*/  @!P2 IADD3 R8, P4, R10, R14, RZ ;  /* 0x0000000e0a08a210 */ /* 0x001fe20007f9e0ff */
[----:B------:R-:W2:Y:S01]  /*1dfe0*/  LDL.LU R38, [R1+0x380] ;  /* 0x0003800001267983 */ /* 0x000ea20000300800 */
[----:B------:R-:W-:Y:S02]  /*1dff0*/  PRMT R10, RZ, 0x7610, R10 ;  /* 0x00007610ff0a7816 */ /* 0x000fe4000000000a */
[----:B------:R-:W-:Y:S01]  /*1e000*/  @!P2 IADD3.X R9, R15, R11, R9, P4, !PT ;  /* 0x0000000b0f09a210 */ /* 0x000fe200027fe409 */
[----:B------:R-:W3:Y:S01]  /*1e010*/  LDL.LU R40, [R1+0x384] ;  /* 0x0003840001287983 */ /* 0x000ee20000300800 */
[----:B------:R-:W-:Y:S01]  /*1e020*/  F2FP.SATFINITE.E4M3.F32.PACK_AB_MERGE_C R13, RZ, R12, RZ ;  /* 0x0000000cff0d723e */ /* 0x000fe200048070ff */
[----:B------:R-:W0:Y:S04]  /*1e030*/  @!P3 LDC.64 R14, c[0x0][0x5c0] ;  /* 0x00017000ff0ebb82 */ /* 0x000e280000000a00 */
[----:B------:R1:W-:Y:S04]  /*1e040*/  @!P2 STG.E.U8 desc[UR30][R8.64+0x10], R13 ;  /* 0x0000100d0800a986 */ /* 0x0003e8000c10111e */
[----:B------:R-:W4:Y:S01]  /*1e050*/  @!P3 LDG.E.U8 R10, desc[UR30][R4.64+0x11] ;  /* 0x0000111e040ab981 */ /* 0x000f22000c1e1100 */
[----:B------:R-:W-:Y:S01]  /*1e060*/  ISETP.LT.OR P2, PT, R28, 0x11, !P1 ;  /* 0x000000111c00780c */ /* 0x000fe20004f41670 */
[----:B-1----:R-:W-:-:S02]  /*1e070*/  @!P3 IMAD.MOV.U32 R8, RZ, RZ, R24 ;  /* 0x000000ffff08b224 */ /* 0x002fc400078e0018 */
[----:B------:R-:W-:-:S10]  /*1e080*/  @!P3 IMAD.MOV.U32 R9, RZ, RZ, R30 ;  /* 0x000000ffff09b224 */ /* 0x000fd400078e001e */
[----:B------:R-:W1:Y:S01]  /*1e090*/  @!P2 LDC.64 R16, c[0x0][0x5c0] ;  /* 0x00017000ff10ab82 */ /* 0x000e620000000a00 */
[----:B----4-:R-:W-:-:S04]  /*1e0a0*/  LOP3.LUT R10, R10, 0xff, RZ, 0xc0, !PT ;  /* 0x000000ff0a0a7812 */ /* 0x010fc800078ec0ff */
        /* <DEDUP_REMOVED lines=11> */
[----:B------:R-:W4:Y:S01]  /*1e160*/  @!P2 LDG.E.U8 R10, desc[UR30][R6.64+0x10] ;  /* 0x0000101e060aa981 */ /* 0x000f22000c1e1100 */
[----:B------:R-:W-:Y:S02]  /*1e170*/  @!P2 IMAD R15, R3, 0x180, RZ ;  /* 0x00000180030fa824 */ /* 0x000fe400078e02ff */
[----:B0-----:R-:W-:Y:S02]  /*1e180*/  @!P2 IMAD.MOV.U32 R8, RZ, RZ, R24 ;  /* 0x000000ffff08a224 */ /* 0x001fe400078e0018 */
[----:B------:R-:W-:Y:S01]  /*1e190*/  @!P2 IMAD.MOV.U32 R9, RZ, RZ, R30 ;  /* 0x000000ffff09a224 */ /* 0x000fe200078e001e */
[----:B------:R-:W-:-:S02]  /*1e1a0*/  ISETP.LT.OR P3, PT, R28, 0x12, !P1 ;  /* 0x000000121c00780c */ /* 0x000fc40004f61670 */
[----:B----4-:R-:W-:-:S04]  /*1e1b0*/  LOP3.LUT R10, R10, 0xff, RZ, 0xc0, !PT ;  /* 0x000000ff0a0a7812 */ /* 0x010fc800078ec0ff */
        /* <DEDUP_REMOVED lines=15> */
[----:B------:R-:W4:Y:S01]  /*1e2b0*/  @!P3 LDG.E.U8 R8, desc[UR30][R6.64+0x11] ;  /* 0x0000111e0608b981 */ /* 0x000f22000c1e1100 */
[----:B------:R-:W-:-:S03]  /*1e2c0*/  ISETP.LT.OR P2, PT, R28, 0x19, !P0 ;  /* 0x000000191c00780c */ /* 0x000fc60004741670 */
[----:B------:R-:W2:Y:S01]  /*1e2d0*/  LDL.LU R39, [R1+0x38c] ;  /* 0x00038c0001277983 */ /* 0x000ea20000300800 */
[----:B----4-:R-:W-:-:S04]  /*1e2e0*/  LOP3.LUT R8, R8, 0xff, RZ, 0xc0, !PT ;  /* 0x000000ff08087812 */ /* 0x010fc800078ec0ff */
[----:B------:R-:W-:-:S05]  /*1e2f0*/  F2FP.F16.E4M3.UNPACK_B R8, R8 ;  /* 0x00000008ff08723e */ /* 0x000fca00020006ff */
[----:B------:R-:W-:Y:S02]  /*1e300*/  HADD2.F32 R12, -RZ, R8.H0_H0 ;  /* 0x20000008ff0c7230 */ /* 0x000fe40000004100 */
[----:B------:R-:W-:-:S03]  /*1e310*/  @!P3 IMAD.MOV.U32 R8, RZ, RZ, R24 ;  /* 0x000000ffff08b224 */ /* 0x000fc600078e0018 */
[----:B------:R-:W-:Y:S01]  /*1e320*/  FMUL R12, R12, UR17 ;  /* 0x000000110c0c7c20 */ /* 0x000fe20008400000 */
[----:B------:R-:W-:-:S04]  /*1e330*/  @!P3 IMAD.WIDE.U32 R8, R2, 0x180, R8 ;  /* 0x000001800208b825 */ /* 0x000fc800078e0008 */
[----:B---3--:R-:W-:Y:S01]  /*1e340*/  FFMA R12, R40, UR18, R12 ;  /* 0x00000012280c7c23 */ /* 0x008fe2000800000c */
        /* <DEDUP_REMOVED lines=909> */
[----:B------:R-:W-:Y:S02]  /*21c20*/  @!P2 IADD3.X R9, R15, R11, R9, P3, !PT ;  /* 0x0000000b0f09a210 */ /* 0x000fe40001ffe409 */
[----:B------:R-:W-:Y:S01]  /*21c30*/  F2FP.SATFINITE.E4M3.F32.PACK_AB_MERGE_C R13, RZ, R12, RZ ;  /* 0x0000000cff0d723e */ /* 0x000fe200048070ff */
[----:B------:R-:W0:Y:S04]  /*21c40*/  @!P0 LDC.64 R14, c[0x0][0x5c0] ;  /* 0x00017000ff0e8b82 */ /* 0x000e280000000a00 */
[----:B------:R1:W-:Y:S04]  /*21c50*/  @!P2 STG.E.U8 desc[UR30][R8.64+0x78], R13 ;  /* 0x0000780d0800a986 */ /* 0x0003e8000c10111e */
[----:B------:R3:W4:Y:S01]  /*21c60*/  @!P0 LDG.E.U8 R10, desc[UR30][R4.64+0x79] ;  /* 0x0000791e040a8981 */ /* 0x000722000c1e1100 */
[----:B------:R-:W-:Y:S01]  /*21c70*/  ISETP.LT.OR P2, PT, R28, 0x79, !P1 ;  /* 0x000000791c00780c */ /* 0x000fe20004f41670 */
[----:B---3--:R-:W-:-:S02]  /*21c80*/  @!P0 IMAD.MOV.U32 R4, RZ, RZ, R24 ;  /* 0x000000ffff048224 */ /* 0x008fc400078e0018 */
[----:B------:R-:W-:Y:S02]  /*21c90*/  @!P0 IMAD.MOV.U32 R5, RZ, RZ, R30 ;  /* 0x000000ffff058224 */ /* 0x000fe400078e001e */
[----:B-1----:R-:W-:Y:S01]  /*21ca0*/  @!P0 IMAD R8, R3, 0x180, RZ ;  /* 0x0000018003088824 */ /* 0x002fe200078e02ff */
[----:B----4-:R-:W-:-:S04]  /*21cb0*/  LOP3.LUT R10, R10, 0xff, RZ, 0xc0, !PT ;  /* 0x000000ff0a0a7812 */ /* 0x010fc800078ec0ff */
[----:B------:R-:W-:-:S05]  /*21cc0*/  F2FP.F16.E4M3.UNPACK_B R10, R10 ;  /* 0x0000000aff0a723e */ /* 0x000fca00020006ff */
[----:B------:R-:W-:-:S05]  /*21cd0*/  HADD2.F32 R10, -RZ, R10.H0_H0 ;  /* 0x2000000aff0a7230 */ /* 0x000fca0000004100 */
[----:B------:R-:W-:Y:S01]  /*21ce0*/  FMUL R12, R10, UR17 ;  /* 0x000000110a0c7c20 */ /* 0x000fe20008400000 */
[----:B------:R-:W-:-:S04]  /*21cf0*/  @!P0 IMAD.WIDE.U32 R10, R2, 0x180, R4 ;  /* 0x00000180020a8825 */ /* 0x000fc800078e0004 */
[----:B------:R-:W-:Y:S01]  /*21d00*/  FFMA R12, R39, UR18, R12 ;  /* 0x00000012270c7c23 */ /* 0x000fe2000800000c */
[----:B0-----:R-:W-:-:S04]  /*21d10*/  @!P0 IADD3 R4, P3, R10, R14, RZ ;  /* 0x0000000e0a048210 */ /* 0x001fc80007f7e0ff */
[--C-:B------:R-:W-:Y:S02]  /*21d20*/  @!P0 IADD3.X R5, R15, R11, R8.reuse, P3, !PT ;  /* 0x0000000b0f058210 */ /* 0x100fe40001ffe408 */
[----:B------:R-:W-:Y:S01]  /*21d30*/  F2FP.SATFINITE.E4M3.F32.PACK_AB_MERGE_C R11, RZ, R12, RZ ;  /* 0x0000000cff0b723e */ /* 0x000fe200048070ff */
[----:B------:R-:W0:Y:S01]  /*21d40*/  @!P2 LDC.64 R14, c[0x0][0x5c0] ;  /* 0x00017000ff0eab82 */ /* 0x000e220000000a00 */
[----:B------:R-:W-:-:S03]  /*21d50*/  PRMT R8, RZ, 0x7610, R8 ;  /* 0x00007610ff087816 */ /* 0x000fc60000000008 */
[----:B------:R1:W-:Y:S04]  /*21d60*/  @!P0 STG.E.U8 desc[UR30][R4.64+0x79], R11 ;  /* 0x0000790b04008986 */ /* 0x0003e8000c10111e */
[----:B------:R-:W3:Y:S01]  /*21d70*/  @!P2 LDG.E.U8 R8, desc[UR30][R6.64+0x78] ;  /* 0x0000781e0608a981 */ /* 0x000ee2000c1e1100 */
[----:B------:R-:W-:Y:S02]  /*21d80*/  @!P2 IMAD R13, R3, 0x180, RZ ;  /* 0x00000180030da824 */ /* 0x000fe400078e02ff */
[----:B-1----:R-:W-:Y:S02]  /*21d90*/  @!P2 IMAD.MOV.U32 R4, RZ, RZ, R24 ;  /* 0x000000ffff04a224 */ /* 0x002fe400078e0018 */
[----:B------:R-:W-:Y:S01]  /*21da0*/  @!P2 IMAD.MOV.U32 R5, RZ, RZ, R30 ;  /* 0x000000ffff05a224 */ /* 0x000fe200078e001e */
[----:B------:R-:W-:Y:S01]  /*21db0*/  ISETP.LT.OR P1, PT, R28, 0x7a, !P1 ;  /* 0x0000007a1c00780c */ /* 0x000fe20004f21670 */
[----:B------:R-:W-:Y:S01]  /*21dc0*/  BSSY B1, `(.L_x_33) ;  /* 0x000000f000017945 */ /* 0x000fe20003800000 */
[----:B---3--:R-:W-:-:S04]  /*21dd0*/  LOP3.LUT R8, R8, 0xff, RZ, 0xc0, !PT ;  /* 0x000000ff08087812 */ /* 0x008fc800078ec0ff */
[----:B------:R-:W-:-:S05]  /*21de0*/  F2FP.F16.E4M3.UNPACK_B R8, R8 ;  /* 0x00000008ff08723e */ /* 0x000fca00020006ff */
[----:B------:R-:W-:Y:S02]  /*21df0*/  HADD2.F32 R10, -RZ, R8.H0_H0 ;  /* 0x20000008ff0a7230 */ /* 0x000fe40000004100 */
[----:B------:R-:W-:-:S04]  /*21e00*/  @!P2 IMAD.WIDE.U32 R8, R2, 0x180, R4 ;  /* 0x000001800208a825 */ /* 0x000fc800078e0004 */
[----:B------:R-:W-:Y:S01]  /*21e10*/  FMUL R10, R10, UR17 ;  /* 0x000000110a0a7c20 */ /* 0x000fe20008400000 */
[----:B------:R-:W-:Y:S01]  /*21e20*/  @!P2 IMAD.IADD R12, R9, 0x1, R13 ;  /* 0x00000001090ca824 */ /* 0x000fe200078e020d */
[----:B0-----:R-:W-:Y:S02]  /*21e30*/  @!P2 IADD3 R8, P0, P3, R8, UR10, R14 ;  /* 0x0000000a0808ac10 */ /* 0x001fe4000fb1e00e */
[----:B--2---:R-:W-:Y:S02]  /*21e40*/  FFMA R10, R38, UR18, R10 ;  /* 0x00000012260a7c23 */ /* 0x004fe4000800000a */
[----:B------:R-:W-:-:S03]  /*21e50*/  @!P2 IADD3.X R9, R12, UR9, R15, P0, P3 ;  /* 0x000000090c09ac10 */ /* 0x000fc600087e640f */
[----:B------:R-:W-:-:S05]  /*21e60*/  F2FP.SATFINITE.E4M3.F32.PACK_AB_MERGE_C R5, RZ, R10, RZ ;  /* 0x0000000aff05723e */ /* 0x000fca00048070ff */
[----:B------:R0:W-:Y:S01]  /*21e70*/  @!P2 STG.E.U8 desc[UR30][R8.64+0x78], R5 ;  /* 0x000078050800a986 */ /* 0x0001e2000c10111e */
[----:B------:R-:W-:Y:S01]  /*21e80*/  PRMT R4, RZ, 0x7610, R4 ;  /* 0x00007610ff047816 */ /* 0x000fe20000000004 */
[----:B------:R-:W-:Y:S06]  /*21e90*/  @P1 BRA `(.L_x_34) ;  /* 0x0000000000041947 */ /* 0x000fec0003800000 */
[----:B------:R1:W5:Y:S02]  /*21ea0*/  LDG.E.U8 R4, desc[UR30][R6.64+0x79] ;  /* 0x0000791e06047981 */ /* 0x000364000c1e1100 */
.L_x_34:
[----:B------:R-:W-:Y:S05]  /*21eb0*/  BSYNC B1 ;  /* 0x0000000000017941 */ /* 0x000fea0003800000 */
.L_x_33:
[----:B------:R-:W-:Y:S05]  /*21ec0*/  @P1 BRA `(.L_x_35) ;  /* 0x000000c400641947 */ /* 0x000fea0003800000 */
[----:B-1----:R-:W2:Y:S01]  /*21ed0*/  LDL.LU R6, [R1+0x454] ;  /* 0x0004540001067983 */ /* 0x002ea20000300800 */
[----:B-----5:R-:W-:Y:S01]  /*21ee0*/  LOP3.LUT R4, R4, 0xff, RZ, 0xc0, !PT ;  /* 0x000000ff04047812 */ /* 0x020fe200078ec0ff */
[----:B------:R-:W-:Y:S01]  /*21ef0*/  IMAD.MOV.U32 R25, RZ, RZ, R30 ;  /* 0x000000ffff197224 */ /* 0x000fe200078e001e */
[----:B------:R-:W-:Y:S01]  /*21f00*/  ULDC.64 UR20, c[0x0][0x5c0] ;  /* 0x0001700000147ab9 */ /* 0x000fe20000000a00 */
[----:B------:R-:W-:Y:S01]  /*21f10*/  IMAD R3, R3, 0x180, RZ ;  /* 0x0000018003037824 */ /* 0x000fe200078e02ff */
[----:B------:R-:W-:Y:S01]  /*21f20*/  F2FP.F16.E4M3.UNPACK_B R4, R4 ;  /* 0x00000004ff04723e */ /* 0x000fe200020006ff */
[----:B------:R-:W-:-:S04]  /*21f30*/  IMAD.WIDE.U32 R24, R2, 0x180, R24 ;  /* 0x0000018002187825 */ /* 0x000fc800078e0018 */
[----:B------:R-:W-:Y:S02]  /*21f40*/  HADD2.F32 R4, -RZ, R4.H0_H0 ;  /* 0x20000004ff047230 */ /* 0x000fe40000004100 */
[----:B0-----:R-:W-:Y:S02]  /*21f50*/  IMAD.U32 R5, RZ, RZ, UR20 ;  /* 0x00000014ff057e24 */ /* 0x001fe4000f8e00ff */
[----:B------:R-:W-:Y:S02]  /*21f60*/  IMAD.IADD R3, R25, 0x1, R3 ;  /* 0x0000000119037824 */ /* 0x000fe400078e0203 */
[----:B------:R-:W-:Y:S01]  /*21f70*/  FMUL R4, R4, UR17 ;  /* 0x0000001104047c20 */ /* 0x000fe20008400000 */
[----:B------:R-:W-:Y:S01]  /*21f80*/  IMAD.U32 R2, RZ, RZ, UR21 ;  /* 0x00000015ff027e24 */ /* 0x000fe2000f8e00ff */
[----:B------:R-:W-:-:S04]  /*21f90*/  IADD3 R24, P0, P1, R24, UR10, R5 ;  /* 0x0000000a18187c10 */ /* 0x000fc8000f91e005 */
[----:B------:R-:W-:Y:S01]  /*21fa0*/  IADD3.X R25, R3, UR9, R2, P0, P1 ;  /* 0x0000000903197c10 */ /* 0x000fe200087e2402 */
[----:B--2---:R-:W-:-:S05]  /*21fb0*/  FFMA R4, R6, UR18, R4 ;  /* 0x0000001206047c23 */ /* 0x004fca0008000004 */
[----:B------:R-:W-:-:S05]  /*21fc0*/  F2FP.SATFINITE.E4M3.F32.PACK_AB_MERGE_C R3, RZ, R4, RZ ;  /* 0x00000004ff03723e */ /* 0x000fca00048070ff */
[----:B------:R2:W-:Y:S01]  /*21fd0*/  STG.E.U8 desc[UR30][R24.64+0x79], R3 ;  /* 0x0000790318007986 */ /* 0x0005e2000c10111e */
[----:B------:R-:W-:Y:S05]  /*21fe0*/  BRA `(.L_x_35) ;  /* 0x000000c4001c7947 */ /* 0x000fea0003800000 */
.L_x_32:
[----:B------:R-:W-:Y:S01]  /*21ff0*/  ISETP.GE.AND P3, PT, R29, 0x1, PT ;  /* 0x000000011d00780c */ /* 0x000fe20003f66270 */
[----:B------:R-:W3:Y:S03]  /*22000*/  LDL.LU R58, [R1+0x100] ;  /* 0x00010000013a7983 */ /* 0x000ee60000300800 */
[----:B------:R-:W-:Y:S01]  /*22010*/  ISETP.LT.OR P0, PT, R28, 0x1, !P3 ;  /* 0x000000011c00780c */ /* 0x000fe20005f01670 */
[----:B------:R-:W-:Y:S01]  /*22020*/  FMUL R31, R4, UR18 ;  /* 0x00000012041f7c20 */ /* 0x000fe20008400000 */
        /* <DEDUP_REMOVED lines=11> */
[----:B------:R-:W0:Y:S01]  /*220e0*/  @!P0 LDC.64 R26, c[0x0][0x5c0] ;  /* 0x00017000ff1a8b82 */ /* 0x000e220000000a00 */
[----:B------:R-:W-:Y:S01]  /*220f0*/  F2FP.SATFINITE.E4M3.F32.PACK_AB_MERGE_C R31, RZ, R31, RZ ;  /* 0x0000001fff1f723e */ /* 0x000fe200048070ff */
        /* <DEDUP_REMOVED lines=13> */
[----:B-----5:R-:W-:Y:S01]  /*221d0*/  LOP3.LUT R0, R0, 0xbfffffff, RZ, 0xc0, !PT ;  /* 0xbfffffff00007812 */ /* 0x020fe200078ec0ff */
        /* <DEDUP_REMOVED lines=8> */
[----:B0-----:R-:W-:Y:S01]  /*22260*/  @!P0 IADD3 R26, P1, R24, R26, RZ ;  /* 0x0000001a181a8210 */ /* 0x001fe20007f3e0ff */
[----:B------:R-:W-:Y:S01]  /*22270*/  FMUL R232, R232, UR18 ;  /* 0x00000012e8e87c20 */ /* 0x000fe20008400000 */
[----:B------:R-:W4:Y:S03]  /*22280*/  LDL.LU R56, [R1+0x104] ;  /* 0x0001040001387983 */ /* 0x000f260000300800 */
[----:B------:R-:W-:Y:S01]  /*22290*/  @!P0 IMAD.X R27, R30, 0x1, R27, P1 ;  /* 0x000000011e1b8824 */ /* 0x000fe200008e061b */
[----:B------:R-:W-:Y:S01]  /*222a0*/  F2FP.SATFINITE.E4M3.F32.PACK_AB_MERGE_C R6, RZ, R6, RZ ;  /* 0x00000006ff06723e */ /* 0x000fe200048070ff */
[----:B------:R-:W-:Y:S01]  /*222b0*/  FMUL R233, R233, UR18 ;  /* 0x00000012e9e97c20 */ /* 0x000fe20008400000 */
[----:B------:R-:W-:Y:S01]  /*222c0*/  F2FP.SATFINITE.E4M3.F32.PACK_AB_MERGE_C R9, RZ, R9, RZ ;  /* 0x00000009ff09723e */ /* 0x000fe200048070ff */
[----:B------:R-:W-:Y:S01]  /*222d0*/  FMUL R234, R234, UR18 ;  /* 0x00000012eaea7c20 */ /* 0x000fe20008400000 */
[----:B------:R0:W-:Y:S01]  /*222e0*/  @!P0 STG.E.U8 desc[UR30][R26.64], R31 ;  /* 0x0000001f1a008986 */ /* 0x0001e2000c10111e */
[----:B------:R-:W-:-:S02]  /*222f0*/  ISETP.LT.OR P0, PT, R28, 0x2, !P3 ;  /* 0x000000021c00780c */ /* 0x000fc40005f01670 */
[----:B------:R-:W-:Y:S01]  /*22300*/  F2FP.SATFINITE.E4M3.F32.PACK_AB_MERGE_C R10, RZ, R10, RZ ;  /* 0x0000000aff0a723e */ /* 0x000fe200048070ff */
[----:B------:R-:W-:Y:S01]  /*22310*/  FMUL R235, R235, UR18 ;  /* 0x00000012ebeb7c20 */ /* 0x000fe20008400000 */
[----:B------:R-:W-:Y:S01]  /*22320*/  F2FP.SATFINITE.E4M3.F32.PACK_AB_MERGE_C R11, RZ, R11, RZ ;  /* 0x0000000bff0b723e */ /* 0x000fe200048070ff */
[----:B------:R-:W-:Y:S01]  /*22330*/  FMUL R236, R236, UR18 ;  /* 0x00000012ecec7c20 */ /* 0x000fe20008400000 */
[----:B------:R-:W-:Y:S01]  /*22340*/  F2FP.SATFINITE.E4M3.F32.PACK_AB_MERGE_C R12, RZ, R12, RZ ;  /* 0x0000000cff0c723e */ /* 0x000fe200048070ff */
[----:B------:R-:W2:Y:S01]  /*22350*/  LDL.LU R57, [R1+0x108] ;  /* 0x0001080001397983 */ /* 0x000ea20000300800 */
[----:B------:R-:W-:Y:S01]  /*22360*/  F2FP.SATFINITE.E4M3.F32.PACK_AB_MERGE_C R13, RZ, R13, RZ ;  /* 0x0000000dff0d723e */ /* 0x000fe200048070ff */
[----:B------:R-:W-:Y:S01]  /*22370*/  FMUL R237, R237, UR18 ;  /* 0x00000012eded7c20 */ /* 0x000fe20008400000 */
[----:B------:R-:W-:Y:S01]  /*22380*/  F2FP.SATFINITE.E4M3.F32.PACK_AB_MERGE_C R14, RZ, R14, RZ ;  /* 0x0000000eff0e723e */ /* 0x000fe200048070ff */
[----:B0-----:R-:W-:Y:S01]  /*22390*/  FMUL R31, R5, UR18 ;  /* 0x00000012051f7c20 */ /* 0x001fe20008400000 */
[----:B------:R-:W-:Y:S01]  /*223a0*/  LOP3.LUT R4, R4, 0xfffffff7, RZ, 0xc0, !PT ;  /* 0xfffffff704047812 */ /* 0x000fe200078ec0ff */
[----:B------:R-:W0:Y:S01]  /*223b0*/  @!P0 LDC.64 R26, c[0x0][0x5c0] ;  /* 0x00017000ff1a8b82 */ /* 0x000e220000000a00 */
[----:B------:R-:W-:-:S02]  /*223c0*/  F2FP.SATFINITE.E4M3.F32.PACK_AB_MERGE_C R15, RZ, R15, RZ ;  /* 0x0000000fff0f723e */ /* 0x000fc400048070ff */
[----:B------:R-:W-:Y:S02]  /*223d0*/  F2FP.SATFINITE.E4M3.F32.PACK_AB_MERGE_C R31, RZ, R31, RZ ;  /* 0x0000001fff1f723e */ /* 0x000fe400048070ff */
[----:B------:R-:W-:Y:S02]  /*223e0*/  F2FP.SATFINITE.E4M3.F32.PACK_AB_MERGE_C R16, RZ, R16, RZ ;  /* 0x00000010ff10723e */ /* 0x000fe400048070ff */
[----:B------:R-:W-:Y:S02]  /*223f0*/  F2FP.SATFINITE.E4M3.F32.PACK_AB_MERGE_C R17, RZ, R17, RZ ;  /* 0x00000011ff11723e */ /* 0x000fe400048070ff */
[----:B------:R-:W-:Y:S02]  /*22400*/  F2FP.SATFINITE.E4M3.F32.PACK_AB_MERGE_C R18, RZ, R18, RZ ;  /* 0x00000012ff12723e */ /* 0x000fe400048070ff */
[----:B------:R-:W-:Y:S02]  /*22410*/  F2FP.SATFINITE.E4M3.F32.PACK_AB_MERGE_C R19, RZ, R19, RZ ;  /* 0x00000013ff13723e */ /* 0x000fe400048070ff */
[----:B------:R-:W-:-:S02]  /*22420*/  F2FP.SATFINITE.E4M3.F32.PACK_AB_MERGE_C R20, RZ, R20, RZ ;  /* 0x00000014ff14723e */ /* 0x000fc400048070ff */
[----:B------:R-:W-:Y:S02]  /*22430*/  F2FP.SATFINITE.E4M3.F32.PACK_AB_MERGE_C R21, RZ, R21, RZ ;  /* 0x00000015ff15723e */ /* 0x000fe400048070ff */
[----:B------:R-:W-:Y:S02]  /*22440*/  F2FP.SATFINITE.E4M3.F32.PACK_AB_MERGE_C R22, RZ, R22, RZ ;  /* 0x00000016ff16723e */ /* 0x000fe400048070ff */
[----:B------:R-:W-:Y:S02]  /*22450*/  F2FP.SATFINITE.E4M3.F32.PACK_AB_MERGE_C R23, RZ, R23, RZ ;  /* 0x00000017ff17723e */ /* 0x000fe400048070ff */
[----:B------:R-:W-:Y:S02]  /*22460*/  F2FP.SATFINITE.E4M3.F32.PACK_AB_MERGE_C R216, RZ, R216, RZ ;  /* 0x000000d8ffd8723e */ /* 0x000fe400048070ff */
[----:B------:R-:W-:Y:S02]  /*22470*/  LOP3.LUT R5, R5, 0xffffffbf, RZ, 0xc0, !PT ;  /* 0xffffffbf05057812 */ /* 0x000fe400078ec0ff */
[----:B0-----:R-:W-:-:S02]  /*22480*/  @!P0 IADD3 R26, P1, R24, R26, RZ ;  /* 0x0000001a181a8210 */ /* 0x001fc40007f3e0ff */
[----:B------:R-:W-:Y:S02]  /*22490*/  F2FP.SATFINITE.E4M3.F32.PACK_AB_MERGE_C R217, RZ, R217, RZ ;  /* 0x000000d9ffd9723e */ /* 0x000fe400048070ff */
[----:B------:R-:W-:Y:S01]  /*224a0*/  F2FP.SATFINITE.E4M3.F32.PACK_AB_MERGE_C R218, RZ, R218, RZ ;  /* 0x000000daffda723e */ /* 0x000fe200048070ff */
[----:B------:R-:W-:Y:S01]  /*224b0*/  @!P0 IMAD.X R27, R30, 0x1, R27, P1 ;  /* 0x000000011e1b8824 */ /* 0x000fe200008e061b */
[----:B------:R-:W-:Y:S02]  /*224c0*/  ISETP.GE.AND P1, PT, R29, 0x9, PT ;  /* 0x000000091d00780c */ /* 0x000fe40003f26270 */
[----:B------:R-:W-:Y:S02]  /*224d0*/  F2FP.SATFINITE.E4M3.F32.PACK_AB_MERGE_C R219, RZ, R219, RZ ;  /* 0x000000dbffdb723e */ /* 0x000fe400048070ff */
[----:B------:R0:W-:Y:S01]  /*224e0*/  @!P0 STG.E.U8 desc[UR30][R26.64+0x1], R31 ;  /* 0x0000011f1a008986 */ /* 0x0001e2000c10111e */
[----:B------:R-:W-:Y:S02]  /*224f0*/  ISETP.LT.OR P0, PT, R28, 0x1, !P1 ;  /* 0x000000011c00780c */ /* 0x000fe40004f01670 */
[----:B------:R-:W-:-:S02]  /*22500*/  F2FP.SATFINITE.E4M3.F32.PACK_AB_MERGE_C R220, RZ, R220, RZ ;  /* 0x000000dcffdc723e */ /* 0x000fc400048070ff */
[----:B------:R-:W-:Y:S02]  /*22510*/  F2FP.SATFINITE.E4M3.F32.PACK_AB_MERGE_C R221, RZ, R221, RZ ;  /* 0x000000ddffdd723e */ /* 0x000fe400048070ff */
[----:B------:R-:W-:Y:S02]  /*22520*/  F2FP.SATFINITE.E4M3.F32.PACK_AB_MERGE_C R222, RZ, R222, RZ ;  /* 0x000000deffde723e */ /* 0x000fe400048070ff */
[----:B------:R-:W-:Y:S02]  /*22530*/  F2FP.SATFINITE.E4M3.F32.PACK_AB_MERGE_C R223, RZ, R223, RZ ;  /* 0x000000dfffdf723e */ /* 0x000fe400048070ff */
[----:B------:R-:W-:Y:S01]  /*22540*/  F2FP.SATFINITE.E4M3.F32.PACK_AB_MERGE_C R224, RZ, R224, RZ ;  /* 0x000000e0ffe0723e */ /* 0x000fe200048070ff */
[----:B0-----:R-:W-:Y:S01]  /*22550*/  FMUL R31, R7, UR18 ;  /* 0x00000012071f7c20 */ /* 0x001fe20008400000 */
[----:B------:R-:W-:Y:S01]  /*22560*/  F2FP.SATFINITE.E4M3.F32.PACK_AB_MERGE_C R225, RZ, R225, RZ ;  /* 0x000000e1ffe1723e */ /* 0x000fe200048070ff */
        /* <DEDUP_REMOVED lines=12> */
[----:B------:R-:W-:Y:S02]  /*22630*/  F2FP.SATFINITE.E4M3.F32.PACK_AB_MERGE_C R236, RZ, R236, RZ ;  /* 0x000000ecffec723e */ /* 0x000fe400048070ff */
[----:B0-----:R-:W-:-:S02]  /*22640*/  @!P0 IADD3 R26, P2, P4, R24, UR10, R26 ;  /* 0x0000000a181a8c10 */ /* 0x001fc4000fc5e01a */
[----:B------:R-:W-:Y:S02]  /*22650*/  F2FP.SATFINITE.E4M3.F32.PACK_AB_MERGE_C R237, RZ, R237, RZ ;  /* 0x000000edffed723e */ /* 0x000fe400048070ff */
[----:B------:R-:W-:Y:S02]  /*22660*/  @!P0 IADD3.X R27, R30, UR9, R27, P2, P4 ;  /* 0x000000091e1b8c10 */ /* 0x000fe400097e841b */
[----:B------:R-:W-:-:S03]  /*22670*/  ISETP.LT.OR P2, PT, R28, 0x2, !P1 ;  /* 0x000000021c00780c */ /* 0x000fc60004f41670 */
[----:B------:R0:W-:Y:S01]  /*22680*/  @!P0 STG.E.U8 desc[UR30][R26.64], R6 ;  /* 0x000000061a008986 */ /* 0x0001e2000c10111e */
[----:B------:R-:W-:-:S09]  /*22690*/  ISETP.LT.OR P0, PT, R28, 0x9, !P3 ;  /* 0x000000091c00780c */ /* 0x000fd20005f01670 */
[----:B0-----:R-:W0:Y:S02]  /*226a0*/  @!P2 LDC.64 R26, c[0x0][0x5c0] ;  /* 0x00017000ff1aab82 */ /* 0x001e240000000a00 */
[----:B0-----:R-:W-:Y:S01]  /*226b0*/  @!P2 IADD3 R6, P4, P5, R24, UR10, R26 ;  /* 0x0000000a1806ac10 */ /* 0x001fe2000fd9e01a */
[----:B------:R-:W-:-:S03]  /*226c0*/  FMUL R26, R8, UR18 ;  /* 0x00000012081a7c20 */ /* 0x000fc60008400000 */
[----:B------:R-:W-:Y:S02]  /*226d0*/  @!P2 IADD3.X R7, R30, UR9, R27, P4, P5 ;  /* 0x000000091e07ac10 */ /* 0x000fe4000a7ea41b */
[----:B------:R-:W-:-:S03]  /*226e0*/  F2FP.SATFINITE.E4M3.F32.PACK_AB_MERGE_C R26, RZ, R26, RZ ;  /* 0x0000001aff1a723e */ /* 0x000fc600048070ff */
[----:B------:R0:W-:Y:S01]  /*226f0*/  @!P2 STG.E.U8 desc[UR30][R6.64+0x1], R31 ;  /* 0x0000011f0600a986 */ /* 0x0001e2000c10111e */
[----:B------:R-:W-:Y:S01]  /*22700*/  ISETP.LT.OR P2, PT, R28, 0xa, !P3 ;  /* 0x0000000a1c00780c */ /* 0x000fe20005f41670 */
[----:B0-----:R-:W0:Y:S02]  /*22710*/  @!P0 LDC.64 R6, c[0x0][0x5c0] ;  /* 0x00017000ff068b82 */ /* 0x001e240000000a00 */
[----:B0-----:R-:W-:-:S05]  /*22720*/  @!P0 IADD3 R6, P4, R24, R6, RZ ;  /* 0x0000000618068210 */ /* 0x001fca0007f9e0ff */
[----:B------:R-:W-:Y:S01]  /*22730*/  @!P0 IMAD.X R7, R30, 0x1, R7, P4 ;  /* 0x000000011e078824 */ /* 0x000fe200020e0607 */
[----:B------:R-:W-:-:S04]  /*22740*/  ISETP.LT.OR P4, PT, R28, 0x9, !P1 ;  /* 0x000000091c00780c */ /* 0x000fc80004f81670 */
[----:B------:R0:W-:Y:S02]  /*22750*/  @!P0 STG.E.U8 desc[UR30][R6.64+0x8], R26 ;  /* 0x0000081a06008986 */ /* 0x0001e4000c10111e */
[----:B0-----:R-:W0:Y:S08]  /*22760*/  @!P2 LDC.64 R6, c[0x0][0x5c0] ;  /* 0x00017000ff06ab82 */ /* 0x001e300000000a00 */
[----:B------:R-:W1:Y:S01]  /*22770*/  @!P4 LDC.64 R26, c[0x0][0x5c0] ;  /* 0x00017000ff1acb82 */ /* 0x000e620000000a00 */
[----:B0-----:R-:W-:-:S05]  /*22780*/  @!P2 IADD3 R6, P0, R24, R6, RZ ;  /* 0x000000061806a210 */ /* 0x001fca0007f1e0ff */
[----:B------:R-:W-:Y:S01]  /*22790*/  @!P2 IMAD.X R7, R30, 0x1, R7, P0 ;  /* 0x000000011e07a824 */ /* 0x000fe200000e0607 */
[----:B------:R-:W-:-:S04]  /*227a0*/  ISETP.LT.OR P0, PT, R28, 0xa, !P1 ;  /* 0x0000000a1c00780c */ /* 0x000fc80004f01670 */
[----:B------:R1:W-:Y:S02]  /*227b0*/  @!P2 STG.E.U8 desc[UR30][R6.64+0x9], R9 ;  /* 0x000009090600a986 */ /* 0x0003e4000c10111e */
[----:B-1----:R-:W-:-:S04]  /*227c0*/  @!P4 IADD3 R6, P2, P5, R24, UR10, R26 ;  /* 0x0000000a1806cc10 */ /* 0x002fc8000fd5e01a */
[----:B------:R-:W-:Y:S02]  /*227d0*/  @!P4 IADD3.X R7, R30, UR9, R27, P2, P5 ;  /* 0x000000091e07cc10 */ /* 0x000fe400097ea41b */
[----:B------:R-:W-:Y:S01]  /*227e0*/  ISETP.LT.OR P2, PT, R28, 0x11, !P1 ;  /* 0x000000111c00780c */ /* 0x000fe20004f41670 */
[----:B------:R-:W0:Y:S02]  /*227f0*/  @!P0 LDC.64 R26, c[0x0][0x5c0] ;  /* 0x00017000ff1a8b82 */ /* 0x000e240000000a00 */
[----:B------:R1:W-:Y:S10]  /*22800*/  @!P4 STG.E.U8 desc[UR30][R6.64+0x8], R10 ;  /* 0x0000080a0600c986 */ /* 0x0003f4000c10111e */
[----:B-1----:R-:W1:Y:S01]  /*22810*/  @!P2 LDC.64 R6, c[0x0][0x5c0] ;  /* 0x00017000ff06ab82 */ /* 0x002e620000000a00 */
[----:B0-----:R-:W-:-:S04]  /*22820*/  @!P0 IADD3 R26, P4, P5, R24, UR10, R26 ;  /* 0x0000000a181a8c10 */ /* 0x001fc8000fd9e01a */
[----:B------:R-:W-:-:S05]  /*22830*/  @!P0 IADD3.X R27, R30, UR9, R27, P4, P5 ;  /* 0x000000091e1b8c10 */ /* 0x000fca000a7ea41b */
[----:B------:R-:W-:Y:S01]  /*22840*/  @!P0 STG.E.U8 desc[UR30][R26.64+0x9], R11 ;  /* 0x0000090b1a008986 */ /* 0x000fe2000c10111e */
[----:B-1----:R-:W-:-:S04]  /*22850*/  @!P2 IADD3 R32, P4, P5, R24, UR10, R6 ;  /* 0x0000000a1820ac10 */ /* 0x002fc8000fd9e006 */
[----:B------:R-:W-:Y:S02]  /*22860*/  @!P2 IADD3.X R33, R30, UR9, R7, P4, P5 ;  /* 0x000000091e21ac10 */ /* 0x000fe4000a7ea407 */
[----:B------:R-:W-:-:S13]  /*22870*/  ISETP.LT.OR P5, PT, R28, 0x12, !P1 ;  /* 0x000000121c00780c */ /* 0x000fda0004fa1670 */
[----:B------:R-:W0:Y:S01]  /*22880*/  @!P5 LDC.64 R6, c[0x0][0x5c0] ;  /* 0x00017000ff06db82 */ /* 0x000e220000000a00 */
[----:B------:R-:W-:-:S04]  /*22890*/  @P5 LOP3.LUT R4, R4, 0x8, RZ, 0xfc, !PT ;  /* 0x0000000804045812 */ /* 0x000fc800078efcff */
[----:B------:R-:W-:Y:S02]  /*228a0*/  LOP3.LUT R4, R4, 0xfffffffb, RZ, 0xc0, !PT ;  /* 0xfffffffb04047812 */ /* 0x000fe400078ec0ff */
[----:B0-----:R-:W-:-:S04]  /*228b0*/  @!P5 IADD3 R34, P4, P6, R24, UR10, R6 ;  /* 0x0000000a1822dc10 */ /* 0x001fc8000fe9e006 */
[----:B------:R-:W-:Y:S02]  /*228c0*/  @!P5 IADD3.X R35, R30, UR9, R7, P4, P6 ;  /* 0x000000091e23dc10 */ /* 0x000fe4000a7ec407 */
[----:B------:R-:W-:-:S13]  /*228d0*/  ISETP.LT.OR P4, PT, R28, 0x11, !P3 ;  /* 0x000000111c00780c */ /* 0x000fda0005f81670 */
[----:B------:R-:W0:Y:S02]  /*228e0*/  @!P4 LDC.64 R6, c[0x0][0x5c0] ;  /* 0x00017000ff06cb82 */ /* 0x000e240000000a00 */
[----:B0-----:R-:W-:-:S05]  /*228f0*/  @!P4 IADD3 R6, P0, R24, R6, RZ ;  /* 0x000000061806c210 */ /* 0x001fca0007f1e0ff */
[----:B------:R-:W-:Y:S01]  /*22900*/  @!P4 IMAD.X R7, R30, 0x1, R7, P0 ;  /* 0x000000011e07c824 */ /* 0x000fe200000e0607 */
[----:B------:R-:W-:-:S04]  /*22910*/  ISETP.LT.OR P0, PT, R28, 0x19, !P1 ;  /* 0x000000191c00780c */ /* 0x000fc80004f01670 */
[----:B------:R0:W-:Y:S09]  /*22920*/  @!P4 STG.E.U8 desc[UR30][R6.64+0x10], R12 ;  /* 0x0000100c0600c986 */ /* 0x0001f2000c10111e */
[----:B------:R-:W-:Y:S01]  /*22930*/  @P0 LOP3.LUT R4, R4, 0x4, RZ, 0xfc, !PT ;  /* 0x0000000404040812 */ /* 0x000fe200078efcff */
[----:B0-----:R-:W0:Y:S02]  /*22940*/  @!P0 LDC.64 R6, c[0x0][0x5c0] ;  /* 0x00017000ff068b82 */ /* 0x001e240000000a00 */
[----:B0-----:R-:W-:-:S04]  /*22950*/  @!P0 IADD3 R26, P4, P6, R24, UR10, R6 ;  /* 0x0000000a181a8c10 */ /* 0x001fc8000fe9e006 */
[----:B------:R-:W-:Y:S02]  /*22960*/  @!P0 IADD3.X R27, R30, UR9, R7, P4, P6 ;  /* 0x000000091e1b8c10 */ /* 0x000fe4000a7ec407 */
[----:B------:R-:W-:-:S13]  /*22970*/  ISETP.LT.OR P4, PT, R28, 0x12, !P3 ;  /* 0x000000121c00780c */ /* 0x000fda0005f81670 */
[----:B------:R-:W0:Y:S02]  /*22980*/  @!P4 LDC.64 R6, c[0x0][0x5c0] ;  /* 0x00017000ff06cb82 */ /* 0x000e240000000a00 */
[----:B0-----:R-:W-:-:S05]  /*22990*/  @!P4 IADD3 R6, P6, R24, R6, RZ ;  /* 0x000000061806c210 */ /* 0x001fca0007fde0ff */
[----:B------:R-:W-:-:S05]  /*229a0*/  @!P4 IMAD.X R7, R30, 0x1, R7, P6 ;  /* 0x000000011e07c824 */ /* 0x000fca00030e0607 */
[----:B------:R0:W-:Y:S01]  /*229b0*/  @!P4 STG.E.U8 desc[UR30][R6.64+0x11], R13 ;  /* 0x0000110d0600c986 */ /* 0x0001e2000c10111e */
[----:B------:R-:W-:-:S03]  /*229c0*/  ISETP.LT.OR P4, PT, R28, 0x1a, !P1 ;  /* 0x0000001a1c00780c */ /* 0x000fc60004f81670 */
[----:B------:R1:W-:Y:S01]  /*229d0*/  @!P2 STG.E.U8 desc[UR30][R32.64+0x10], R14 ;  /* 0x0000100e2000a986 */ /* 0x0003e2000c10111e */
[----:B------:R-:W-:-:S09]  /*229e0*/  ISETP.LT.OR P2, PT, R28, 0x21, !P1 ;  /* 0x000000211c00780c */ /* 0x000fd20004f41670 */
[----:B0-----:R-:W0:Y:S02]  /*229f0*/  @!P4 LDC.64 R6, c[0x0][0x5c0] ;  /* 0x00017000ff06cb82 */ /* 0x001e240000000a00 */
[----:B0-----:R-:W-:-:S04]  /*22a00*/  @!P4 IADD3 R10, P5, P6, R24, UR10, R6 ;  /* 0x0000000a180acc10 */ /* 0x001fc8000febe006 */
[----:B------:R-:W-:Y:S02]  /*22a10*/  @!P4 IADD3.X R11, R30, UR9, R7, P5, P6 ;  /* 0x000000091e0bcc10 */ /* 0x000fe4000afec407 */
[----:B------:R-:W1:Y:S01]  /*22a20*/  @!P2 LDC.64 R6, c[0x0][0x5c0] ;  /* 0x00017000ff06ab82 */ /* 0x000e620000000a00 */
[----:B------:R-:W-:Y:S02]  /*22a30*/  ISETP.LT.OR P5, PT, R28, 0x22, !P1 ;  /* 0x000000221c00780c */ /* 0x000fe40004fa1670 */
[----:B-1----:R-:W-:-:S04]  /*22a40*/  @!P2 IADD3 R32, P0, P6, R24, UR10, R6 ;  /* 0x0000000a1820ac10 */ /* 0x002fc8000fe1e006 */
[----:B------:R-:W-:-:S07]  /*22a50*/  @!P2 IADD3.X R33, R30, UR9, R7, P0, P6 ;  /* 0x000000091e21ac10 */ /* 0x000fce00087ec407 */
[----:B------:R-:W0:Y:S02]  /*22a60*/  @!P5 LDC.64 R6, c[0x0][0x5c0] ;  /* 0x00017000ff06db82 */ /* 0x000e240000000a00 */
[----:B0-----:R-:W-:-:S04]  /*22a70*/  @!P5 IADD3 R36, P0, P6, R24, UR10, R6 ;  /* 0x0000000a1824dc10 */ /* 0x001fc8000fe1e006 */
[----:B------:R-:W-:Y:S02]  /*22a80*/  @!P5 IADD3.X R37, R30, UR9, R7, P0, P6 ;  /* 0x000000091e25dc10 */ /* 0x000fe400087ec407 */
[----:B------:R-:W-:Y:S02]  /*22a90*/  LOP3.LUT P5, RZ, R4, 0x8, RZ, 0xc0, !PT ;  /* 0x0000000804ff7812 */ /* 0x000fe400078ac0ff */
[----:B------:R-:W-:-:S11]  /*22aa0*/  ISETP.LT.OR P0, PT, R28, 0x29, !P1 ;  /* 0x000000291c00780c */ /* 0x000fd60004f01670 */
[----:B------:R-:W-:Y:S01]  /*22ab0*/  @!P5 STG.E.U8 desc[UR30][R34.64+0x11], R15 ;  /* 0x0000110f2200d986 */ /* 0x000fe2000c10111e */
[----:B------:R-:W-:-:S13]  /*22ac0*/  ISETP.LT.OR P5, PT, R28, 0x19, !P3 ;  /* 0x000000191c00780c */ /* 0x000fda0005fa1670 */
[----:B------:R-:W0:Y:S02]  /*22ad0*/  @!P5 LDC.64 R6, c[0x0][0x5c0] ;  /* 0x00017000ff06db82 */ /* 0x000e240000000a00 */
[----:B0-----:R-:W-:-:S05]  /*22ae0*/  @!P5 IADD3 R6, P6, R24, R6, RZ ;  /* 0x000000061806d210 */ /* 0x001fca0007fde0ff */
[----:B------:R-:W-:-:S05]  /*22af0*/  @!P5 IMAD.X R7, R30, 0x1, R7, P6 ;  /* 0x000000011e07d824 */ /* 0x000fca00030e0607 */
[----:B------:R0:W-:Y:S02]  /*22b00*/  @!P5 STG.E.U8 desc[UR30][R6.64+0x18], R16 ;  /* 0x000018100600d986 */ /* 0x0001e4000c10111e */
[----:B0-----:R-:W0:Y:S02]  /*22b10*/  @!P0 LDC.64 R6, c[0x0][0x5c0] ;  /* 0x00017000ff068b82 */ /* 0x001e240000000a00 */
[----:B0-----:R-:W-:-:S04]  /*22b20*/  @!P0 IADD3 R14, P5, P6, R24, UR10, R6 ;  /* 0x0000000a180e8c10 */ /* 0x001fc8000febe006 */
[----:B------:R-:W-:Y:S02]  /*22b30*/  @!P0 IADD3.X R15, R30, UR9, R7, P5, P6 ;  /* 0x000000091e0f8c10 */ /* 0x000fe4000afec407 */
[C---:B------:R-:W-:Y:S02]  /*22b40*/  ISETP.LT.OR P5, PT, R28.reuse, 0x1a, !P3 ;  /* 0x0000001a1c00780c */ /* 0x040fe40005fa1670 */
[----:B------:R-:W-:-:S11]  /*22b50*/  ISETP.LT.OR P0, PT, R28, 0x2a, !P1 ;  /* 0x0000002a1c00780c */ /* 0x000fd60004f01670 */
[----:B------:R-:W0:Y:S02]  /*22b60*/  @!P5 LDC.64 R6, c[0x0][0x5c0] ;  /* 0x00017000ff06db82 */ /* 0x000e240000000a00 */
[----:B0-----:R-:W-:-:S05]  /*22b70*/  @!P5 IADD3 R6, P6, R24, R6, RZ ;  /* 0x000000061806d210 */ /* 0x001fca0007fde0ff */
[----:B------:R-:W-:-:S05]  /*22b80*/  @!P5 IMAD.X R7, R30, 0x1, R7, P6 ;  /* 0x000000011e07d824 */ /* 0x000fca00030e0607 */
[----:B------:R0:W-:Y:S02]  /*22b90*/  @!P5 STG.E.U8 desc[UR30][R6.64+0x19], R17 ;  /* 0x000019110600d986 */ /* 0x0001e4000c10111e */
[----:B0-----:R-:W0:Y:S02]  /*22ba0*/  @!P0 LDC.64 R6, c[0x0][0x5c0] ;  /* 0x00017000ff068b82 */ /* 0x001e240000000a00 */
[----:B0-----:R-:W-:-:S04]  /*22bb0*/  @!P0 IADD3 R12, P5, P6, R24, UR10, R6 ;  /* 0x0000000a180c8c10 */ /* 0x001fc8000febe006 */
[----:B------:R-:W-:Y:S02]  /*22bc0*/  @!P0 IADD3.X R13, R30, UR9, R7, P5, P6 ;  /* 0x000000091e0d8c10 */ /* 0x000fe4000afec407 */
[C---:B------:R-:W-:Y:S02]  /*22bd0*/  LOP3.LUT P0, RZ, R4.reuse, 0x4, RZ, 0xc0, !PT ;  /* 0x0000000404ff7812 */ /* 0x040fe4000780c0ff */
[----:B------:R-:W-:-:S11]  /*22be0*/  LOP3.LUT R4, R4, 0xfffffffe, RZ, 0xc0, !PT ;  /* 0xfffffffe04047812 */ /* 0x000fd600078ec0ff */
[----:B------:R-:W-:Y:S01]  /*22bf0*/  @!P0 STG.E.U8 desc[UR30][R26.64+0x18], R18 ;  /* 0x000018121a008986 */ /* 0x000fe2000c10111e */
[----:B------:R-:W-:-:S03]  /*22c00*/  ISETP.LT.OR P0, PT, R28, 0x31, !P1 ;  /* 0x000000311c00780c */ /* 0x000fc60004f01670 */
[----:B------:R-:W-:Y:S01]  /*22c10*/  @!P4 STG.E.U8 desc[UR30][R10.64+0x19], R19 ;  /* 0x000019130a00c986 */ /* 0x000fe2000c10111e */
[----:B------:R-:W-:-:S09]  /*22c20*/  ISETP.LT.OR P4, PT, R28, 0x21, !P3 ;  /* 0x000000211c00780c */ /* 0x000fd20005f81670 */
[----:B------:R-:W0:Y:S01]  /*22c30*/  @!P0 LDC.64 R6, c[0x0][0x5c0] ;  /* 0x00017000ff068b82 */ /* 0x000e220000000a00 */
[----:B------:R-:W-:-:S04]  /*22c40*/  @P0 LOP3.LUT R4, R4, 0x1, RZ, 0xfc, !PT ;  /* 0x0000000104040812 */ /* 0x000fc800078efcff */
[----:B------:R-:W-:Y:S02]  /*22c50*/  LOP3.LUT R4, R4, 0xfffffffd, RZ, 0xc0, !PT ;  /* 0xfffffffd04047812 */ /* 0x000fe400078ec0ff */
[----:B0-----:R-:W-:-:S04]  /*22c60*/  @!P0 IADD3 R16, P5, P6, R24, UR10, R6 ;  /* 0x0000000a18108c10 */ /* 0x001fc8000febe006 */
[----:B------:R-:W-:Y:S02]  /*22c70*/  @!P0 IADD3.X R17, R30, UR9, R7, P5, P6 ;  /* 0x000000091e118c10 */ /* 0x000fe4000afec407 */
[----:B------:R-:W-:-:S13]  /*22c80*/  ISETP.LT.OR P5, PT, R28, 0x32, !P1 ;  /* 0x000000321c00780c */ /* 0x000fda0004fa1670 */
[----:B------:R-:W0:Y:S01]  /*22c90*/  @!P5 LDC.64 R6, c[0x0][0x5c0] ;  /* 0x00017000ff06db82 */ /* 0x000e220000000a00 */
[----:B------:R-:W-:Y:S02]  /*22ca0*/  @P5 LOP3.LUT R4, R4, 0x2, RZ, 0xfc, !PT ;  /* 0x0000000204045812 */ /* 0x000fe400078efcff */
[----:B0-----:R-:W-:-:S04]  /*22cb0*/  @!P5 IADD3 R34, P0, P6, R24, UR10, R6 ;  /* 0x0000000a1822dc10 */ /* 0x001fc8000fe1e006 */
[----:B------:R-:W-:Y:S02]  /*22cc0*/  @!P5 IADD3.X R35, R30, UR9, R7, P0, P6 ;  /* 0x000000091e23dc10 */ /* 0x000fe400087ec407 */
[----:B------:R-:W0:Y:S01]  /*22cd0*/  @!P4 LDC.64 R6, c[0x0][0x5c0] ;  /* 0x00017000ff06cb82 */ /* 0x000e220000000a00 */
[C---:B------:R-:W-:Y:S02]  /*22ce0*/  ISETP.LT.OR P0, PT, R28.reuse, 0x39, !P1 ;  /* 0x000000391c00780c */ /* 0x040fe40004f01670 */
[----:B------:R-:W-:-:S13]  /*22cf0*/  ISETP.LT.OR P5, PT, R28, 0x42, !P1 ;  /* 0x000000421c00780c */ /* 0x000fda0004fa1670 */
[----:B------:R-:W-:-:S04]  /*22d00*/  @P5 LOP3.LUT R5, R5, 0x40, RZ, 0xfc, !PT ;  /* 0x0000004005055812 */ /* 0x000fc800078efcff */
[----:B------:R-:W-:Y:S02]  /*22d10*/  LOP3.LUT R5, R5, 0xffffff7f, RZ, 0xc0, !PT ;  /* 0xffffff7f05057812 */ /* 0x000fe400078ec0ff */
        /* <DEDUP_REMOVED lines=11> */
[----:B------:R0:W-:Y:S04]  /*22dd0*/  @!P4 STG.E.U8 desc[UR30][R6.64+0x21], R21 ;  /* 0x000021150600c986 */ /* 0x0001e8000c10111e */
[----:B------:R1:W-:Y:S01]  /*22de0*/  @!P2 STG.E.U8 desc[UR30][R32.64+0x20], R22 ;  /* 0x000020162000a986 */ /* 0x0003e2000c10111e */
[----:B0-----:R-:W0:Y:S02]  /*22df0*/  @!P0 LDC.64 R6, c[0x0][0x5c0] ;  /* 0x00017000ff068b82 */ /* 0x001e240000000a00 */
[----:B0-----:R-:W-:-:S04]  /*22e00*/  @!P0 IADD3 R10, P4, P6, R24, UR10, R6 ;  /* 0x0000000a180a8c10 */ /* 0x001fc8000fe9e006 */
[----:B------:R-:W-:Y:S02]  /*22e10*/  @!P0 IADD3.X R11, R30, UR9, R7, P4, P6 ;  /* 0x000000091e0b8c10 */ /* 0x000fe4000a7ec407 */
[C---:B------:R-:W-:Y:S02]  /*22e20*/  ISETP.LT.OR P4, PT, R28.reuse, 0x41, !P1 ;  /* 0x000000411c00780c */ /* 0x040fe40004f81670 */
[----:B------:R-:W-:-:S11]  /*22e30*/  ISETP.LT.OR P0, PT, R28, 0x22, !P1 ;  /* 0x000000221c00780c */ /* 0x000fd60004f01670 */
[----:B------:R-:W0:Y:S02]  /*22e40*/  @!P4 LDC.64 R6, c[0x0][0x5c0] ;  /* 0x00017000ff06cb82 */ /* 0x000e240000000a00 */
[----:B------:R-:W-:Y:S01]  /*22e50*/  @!P0 STG.E.U8 desc[UR30][R36.64+0x21], R23 ;  /* 0x0000211724008986 */ /* 0x000fe2000c10111e */
[----:B------:R-:W-:-:S13]  /*22e60*/  ISETP.LT.OR P0, PT, R28, 0x49, !P1 ;  /* 0x000000491c00780c */ /* 0x000fda0004f01670 */
[----:B------:R-:W-:-:S04]  /*22e70*/  @P0 LOP3.LUT R5, R5, 0x80, RZ, 0xfc, !PT ;  /* 0x0000008005050812 */ /* 0x000fc800078efcff */
[----:B------:R-:W-:Y:S02]  /*22e80*/  LOP3.LUT R5, R5, 0xfffffffd, RZ, 0xc0, !PT ;  /* 0xfffffffd05057812 */ /* 0x000fe400078ec0ff */
[----:B0-----:R-:W-:-:S04]  /*22e90*/  @!P4 IADD3 R20, P2, P6, R24, UR10, R6 ;  /* 0x0000000a1814cc10 */ /* 0x001fc8000fe5e006 */
[----:B------:R-:W-:Y:S02]  /*22ea0*/  @!P4 IADD3.X R21, R30, UR9, R7, P2, P6 ;  /* 0x000000091e15cc10 */ /* 0x000fe400097ec407 */
[----:B------:R-:W1:Y:S02]  /*22eb0*/  @!P5 LDC.64 R6, c[0x0][0x5c0] ;  /* 0x00017000ff06db82 */ /* 0x000e640000000a00 */
[----:B-1----:R-:W-:-:S04]  /*22ec0*/  @!P5 IADD3 R32, P2, P6, R24, UR10, R6 ;  /* 0x0000000a1820dc10 */ /* 0x002fc8000fe5e006 */
[----:B------:R-:W-:Y:S02]  /*22ed0*/  @!P5 IADD3.X R33, R30, UR9, R7, P2, P6 ;  /* 0x000000091e21dc10 */ /* 0x000fe400097ec407 */
[C---:B------:R-:W-:Y:S02]  /*22ee0*/  ISETP.LT.OR P2, PT, R28.reuse, 0x29, !P3 ;  /* 0x000000291c00780c */ /* 0x040fe40005f41670 */
[----:B------:R-:W-:-:S11]  /*22ef0*/  ISETP.LT.OR P5, PT, R28, 0x4a, !P1 ;  /* 0x0000004a1c00780c */ /* 0x000fd60004fa1670 */
[----:B------:R-:W0:Y:S02]  /*22f00*/  @!P2 LDC.64 R6, c[0x0][0x5c0] ;  /* 0x00017000ff06ab82 */ /* 0x000e240000000a00 */
        /* <DEDUP_REMOVED lines=14> */
[----:B------:R-:W-:Y:S01]  /*22ff0*/  @!P0 STG.E.U8 desc[UR30][R14.64+0x28], R218 ;  /* 0x000028da0e008986 */ /* 0x000fe2000c10111e */
[----:B------:R-:W-:Y:S01]  /*23000*/  ISETP.LT.OR P0, PT, R28, 0x51, !P1 ;  /* 0x000000511c00780c */ /* 0x000fe20004f01670 */
[----:B0-----:R-:W0:-:S12]  /*23010*/  @!P5 LDC.64 R6, c[0x0][0x5c0] ;  /* 0x00017000ff06db82 */ /* 0x001e180000000a00 */
[----:B------:R-:W-:-:S04]  /*23020*/  @P0 LOP3.LUT R5, R5, 0x8, RZ, 0xfc, !PT ;  /* 0x0000000805050812 */ /* 0x000fc800078efcff */
[----:B------:R-:W-:Y:S02]  /*23030*/  LOP3.LUT R5, R5, 0xfffffeff, RZ, 0xc0, !PT ;  /* 0xfffffeff05057812 */ /* 0x000fe400078ec0ff */
[----:B0-----:R-:W-:-:S04]  /*23040*/  @!P5 IADD3 R18, P2, P6, R24, UR10, R6 ;  /* 0x0000000a1812dc10 */ /* 0x001fc8000fe5e006 */
[----:B------:R-:W-:Y:S02]  /*23050*/  @!P5 IADD3.X R19, R30, UR9, R7, P2, P6 ;  /* 0x000000091e13dc10 */ /* 0x000fe400097ec407 */
[----:B------:R-:W0:Y:S01]  /*23060*/  @!P0 LDC.64 R6, c[0x0][0x5c0] ;  /* 0x00017000ff068b82 */ /* 0x000e220000000a00 */
[----:B------:R-:W-:-:S13]  /*23070*/  ISETP.LT.OR P5, PT, R28, 0x52, !P1 ;  /* 0x000000521c00780c */ /* 0x000fda0004fa1670 */
[----:B------:R-:W-:-:S04]  /*23080*/  @P5 LOP3.LUT R5, R5, 0x100, RZ, 0xfc, !PT ;  /* 0x0000010005055812 */ /* 0x000fc800078efcff */
[----:B------:R-:W-:Y:S02]  /*23090*/  LOP3.LUT R5, R5, 0xfffffdff, RZ, 0xc0, !PT ;  /* 0xfffffdff05057812 */ /* 0x000fe400078ec0ff */
[----:B0-----:R-:W-:-:S04]  /*230a0*/  @!P0 IADD3 R36, P2, P6, R24, UR10, R6 ;  /* 0x0000000a18248c10 */ /* 0x001fc8000fe5e006 */
[----:B------:R-:W-:Y:S02]  /*230b0*/  @!P0 IADD3.X R37, R30, UR9, R7, P2, P6 ;  /* 0x000000091e258c10 */ /* 0x000fe400097ec407 */
[----:B------:R-:W0:Y:S01]  /*230c0*/  @!P5 LDC.64 R6, c[0x0][0x5c0] ;  /* 0x00017000ff06db82 */ /* 0x000e220000000a00 */
[----:B------:R-:W-:-:S13]  /*230d0*/  ISETP.LT.OR P0, PT, R28, 0x2a, !P1 ;  /* 0x0000002a1c00780c */ /* 0x000fda0004f01670 */
[----:B------:R-:W-:Y:S01]  /*230e0*/  @!P0 STG.E.U8 desc[UR30][R12.64+0x29], R219 ;  /* 0x000029db0c008986 */ /* 0x000fe2000c10111e */
[----:B------:R-:W-:Y:S02]  /*230f0*/  ISETP.LT.OR P0, PT, R28, 0x59, !P1 ;  /* 0x000000591c00780c */ /* 0x000fe40004f01670 */
[----:B0-----:R-:W-:-:S04]  /*23100*/  @!P5 IADD3 R42, P2, P6, R24, UR10, R6 ;  /* 0x0000000a182adc10 */ /* 0x001fc8000fe5e006 */
[----:B------:R-:W-:Y:S02]  /*23110*/  @!P5 IADD3.X R43, R30, UR9, R7, P2, P6 ;  /* 0x000000091e2bdc10 */ /* 0x000fe400097ec407 */
[----:B------:R-:W-:-:S05]  /*23120*/  ISETP.LT.OR P2, PT, R28, 0x31, !P3 ;  /* 0x000000311c00780c */ /* 0x000fca0005f41670 */
[----:B------:R-:W-:Y:S02]  /*23130*/  @P0 LOP3.LUT R5, R5, 0x200, RZ, 0xfc, !PT ;  /* 0x0000020005050812 */ /* 0x000fe400078efcff */
[----:B------:R-:W-:Y:S02]  /*23140*/  LOP3.LUT P5, RZ, R4, 0x2, RZ, 0xc0, !PT ;  /* 0x0000000204ff7812 */ /* 0x000fe400078ac0ff */
[----:B------:R-:W-:-:S04]  /*23150*/  LOP3.LUT R5, R5, 0xfffffffb, RZ, 0xc0, !PT ;  /* 0xfffffffb05057812 */ /* 0x000fc800078ec0ff */
        /* <DEDUP_REMOVED lines=18> */
[----:B------:R-:W-:Y:S02]  /*23280*/  ISETP.LT.OR P2, PT, R28, 0x61, !P1 ;  /* 0x000000611c00780c */ /* 0x000fe40004f41670 */
[----:B------:R-:W-:Y:S01]  /*23290*/  LOP3.LUT P0, RZ, R4, 0x1, RZ, 0xc0, !PT ;  /* 0x0000000104ff7812 */ /* 0x000fe2000780c0ff */
[----:B---3--:R-:W-:Y:S02]  /*232a0*/  FMUL R4, R58, UR18 ;  /* 0x000000123a047c20 */ /* 0x008fe40008400000 */
[----:B------:R-:W3:Y:S08]  /*232b0*/  LDL.LU R58, [R1+0x10c] ;  /* 0x00010c00013a7983 */ /* 0x000ef00000300800 */
[----:B------:R-:W0:Y:S01]  /*232c0*/  @!P2 LDC.64 R6, c[0x0][0x5c0] ;  /* 0x00017000ff06ab82 */ /* 0x000e220000000a00 */
[----:B------:R-:W-:Y:S01]  /*232d0*/  @P2 LOP3.LUT R0, R0, 0x40000000, RZ, 0xfc, !PT ;  /* 0x4000000000002812 */ /* 0x000fe200078efcff */
[----:B------:R-:W-:Y:S03]  /*232e0*/  @!P0 STG.E.U8 desc[UR30][R16.64+0x30], R222 ;  /* 0x000030de10008986 */ /* 0x000fe6000c10111e */
[----:B------:R-:W-:Y:S01]  /*232f0*/  LOP3.LUT R0, R0, 0x7fffffff, RZ, 0xc0, !PT ;  /* 0x7fffffff00007812 */ /* 0x000fe200078ec0ff */
[----:B------:R-:W-:Y:S01]  /*23300*/  @!P5 STG.E.U8 desc[UR30][R34.64+0x31], R223 ;  /* 0x000031df2200d986 */ /* 0x000fe2000c10111e */
[----:B------:R-:W-:-:S02]  /*23310*/  ISETP.LT.OR P5, PT, R28, 0x39, !P3 ;  /* 0x000000391c00780c */ /* 0x000fc40005fa1670 */
[----:B0-----:R-:W-:-:S04]  /*23320*/  @!P2 IADD3 R38, P0, P6, R24, UR10, R6 ;  /* 0x0000000a1826ac10 */ /* 0x001fc8000fe1e006 */
[----:B------:R-:W-:Y:S02]  /*23330*/  @!P2 IADD3.X R39, R30, UR9, R7, P0, P6 ;  /* 0x000000091e27ac10 */ /* 0x000fe400087ec407 */
[----:B------:R-:W-:-:S13]  /*23340*/  ISETP.LT.OR P0, PT, R28, 0x62, !P1 ;  /* 0x000000621c00780c */ /* 0x000fda0004f01670 */
[----:B------:R-:W0:Y:S01]  /*23350*/  @!P0 LDC.64 R6, c[0x0][0x5c0] ;  /* 0x00017000ff068b82 */ /* 0x000e220000000a00 */
[----:B------:R-:W-:-:S04]  /*23360*/  @P0 LOP3.LUT R0, R0, 0x80000000, RZ, 0xfc, !PT ;  /* 0x8000000000000812 */ /* 0x000fc800078efcff */
[----:B------:R-:W-:Y:S02]  /*23370*/  LOP3.LUT R0, R0, 0xdfffffff, RZ, 0xc0, !PT ;  /* 0xdfffffff00007812 */ /* 0x000fe400078ec0ff */
[----:B0-----:R-:W-:-:S04]  /*23380*/  @!P0 IADD3 R46, P2, P6, R24, UR10, R6 ;  /* 0x0000000a182e8c10 */ /* 0x001fc8000fe5e006 */
[----:B------:R-:W-:Y:S02]  /*23390*/  @!P0 IADD3.X R47, R30, UR9, R7, P2, P6 ;  /* 0x000000091e2f8c10 */ /* 0x000fe400097ec407 */
[----:B------:R-:W0:Y:S01]  /*233a0*/  @!P5 LDC.64 R6, c[0x0][0x5c0] ;  /* 0x00017000ff06db82 */ /* 0x000e220000000a00 */
[C---:B------:R-:W-:Y:S02]  /*233b0*/  ISETP.LT.OR P2, PT, R28.reuse, 0x69, !P1 ;  /* 0x000000691c00780c */ /* 0x040fe40004f41670 */
[----:B------:R-:W-:-:S11]  /*233c0*/  ISETP.LT.OR P0, PT, R28, 0x6a, !P1 ;  /* 0x0000006a1c00780c */ /* 0x000fd60004f01670 */
[----:B------:R-:W-:-:S04]  /*233d0*/  @P2 LOP3.LUT R5, R5, 0x800, RZ, 0xfc, !PT ;  /* 0x0000080005052812 */ /* 0x000fc800078efcff */
[----:B------:R-:W-:-:S04]  /*233e0*/  LOP3.LUT R5, R5, 0xfffffbff, RZ, 0xc0, !PT ;  /* 0xfffffbff05057812 */ /* 0x000fc800078ec0ff */
[----:B------:R-:W-:Y:S02]  /*233f0*/  @P0 LOP3.LUT R5, R5, 0x400, RZ, 0xfc, !PT ;  /* 0x0000040005050812 */ /* 0x000fe400078efcff */
[----:B0-----:R-:W-:Y:S02]  /*23400*/  @!P5 IADD3 R6, P6, R24, R6, RZ ;  /* 0x000000061806d210 */ /* 0x001fe40007fde0ff */
[----:B------:R-:W-:-:S03]  /*23410*/  LOP3.LUT R5, R5, 0xffffffdf, RZ, 0xc0, !PT ;  /* 0xffffffdf05057812 */ /* 0x000fc600078ec0ff */
        /* <DEDUP_REMOVED lines=14> */
[----:B------:R-:W-:Y:S01]  /*23500*/  @!P2 STG.E.U8 desc[UR30][R10.64+0x39], R227 ;  /* 0x000039e30a00a986 */ /* 0x000fe2000c10111e */
[----:B------:R-:W-:Y:S02]  /*23510*/  ISETP.LT.OR P2, PT, R28, 0x79, !P1 ;  /* 0x000000791c00780c */ /* 0x000fe40004f41670 */
        /* <DEDUP_REMOVED lines=13> */
[----:B------:R-:W-:Y:S02]  /*235f0*/  ISETP.LT.OR P5, PT, R28, 0x41, !P3 ;  /* 0x000000411c00780c */ /* 0x000fe40005fa1670 */
[C---:B------:R-:W-:Y:S02]  /*23600*/  LOP3.LUT P0, RZ, R5.reuse, 0x40, RZ, 0xc0, !PT ;  /* 0x0000004005ff7812 */ /* 0x040fe4000780c0ff */
[----:B------:R-:W-:-:S04]  /*23610*/  LOP3.LUT R5, R5, 0xffffbfff, RZ, 0xc0, !PT ;  /* 0xffffbfff05057812 */ /* 0x000fc800078ec0ff */
[----:B------:R-:W-:-:S04]  /*23620*/  @P2 LOP3.LUT R5, R5, 0x4000, RZ, 0xfc, !PT ;  /* 0x0000400005052812 */ /* 0x000fc800078efcff */
[----:B------:R-:W-:Y:S01]  /*23630*/  LOP3.LUT R5, R5, 0xffffdfff, RZ, 0xc0, !PT ;  /* 0xffffdfff05057812 */ /* 0x000fe200078ec0ff */
        /* <DEDUP_REMOVED lines=10> */
[----:B------:R-:W-:Y:S02]  /*236e0*/  @P2 LOP3.LUT R5, R5, 0x2000, RZ, 0xfc, !PT ;  /* 0x0000200005052812 */ /* 0x000fe400078efcff */
[----:B0-----:R-:W-:-:S05]  /*236f0*/  @!P5 IADD3 R6, P6, R24, R6, RZ ;  /* 0x000000061806d210 */ /* 0x001fca0007fde0ff */
[----:B------:R-:W-:-:S05]  /*23700*/  @!P5 IMAD.X R7, R30, 0x1, R7, P6 ;  /* 0x000000011e07d824 */ /* 0x000fca00030e0607 */
[----:B------:R0:W-:Y:S04]  /*23710*/  @!P5 STG.E.U8 desc[UR30][R6.64+0x41], R229 ;  /* 0x000041e50600d986 */ /* 0x0001e8000c10111e */
[----:B------:R-:W-:Y:S01]  /*23720*/  @!P4 STG.E.U8 desc[UR30][R20.64+0x40], R230 ;  /* 0x000040e61400c986 */ /* 0x000fe2000c10111e */
[----:B------:R-:W-:-:S03]  /*23730*/  ISETP.GE.AND P4, PT, R29, 0x81, PT ;  /* 0x000000811d00780c */ /* 0x000fc60003f86270 */
[----:B------:R-:W-:Y:S01]  /*23740*/  @!P0 STG.E.U8 desc[UR30][R32.64+0x41], R231 ;  /* 0x000041e720008986 */ /* 0x000fe2000c10111e */
[----:B------:R-:W-:Y:S01]  /*23750*/  LOP3.LUT P0, RZ, R5, 0x2, RZ, 0xc0, !PT ;  /* 0x0000000205ff7812 */ /* 0x000fe2000780c0ff */
[----:B0-----:R-:W0:Y:S02]  /*23760*/  @!P2 LDC.64 R6, c[0x0][0x5c0] ;  /* 0x00017000ff06ab82 */ /* 0x001e240000000a00 */
[----:B0-----:R-:W-:-:S04]  /*23770*/  @!P2 IADD3 R26, P1, P5, R24, UR10, R6 ;  /* 0x0000000a181aac10 */ /* 0x001fc8000fd3e006 */
[----:B------:R-:W-:Y:S02]  /*23780*/  @!P2 IADD3.X R27, R30, UR9, R7, P1, P5 ;  /* 0x000000091e1bac10 */ /* 0x000fe40008fea407 */
[----:B------:R-:W-:-:S13]  /*23790*/  ISETP.LT.OR P2, PT, R28, 0x1, !P4 ;  /* 0x000000011c00780c */ /* 0x000fda0006741670 */
[----:B------:R-:W0:Y:S02]  /*237a0*/  @!P2 LDC.64 R6, c[0x0][0x5c0] ;  /* 0x00017000ff06ab82 */ /* 0x000e240000000a00 */
[----:B0-----:R-:W-:-:S04]  /*237b0*/  @!P2 IADD3 R16, P1, P5, R24, UR8, R6 ;  /* 0x000000081810ac10 */ /* 0x001fc8000fd3e006 */
[----:B------:R-:W-:Y:S02]  /*237c0*/  @!P2 IADD3.X R17, R30, UR7, R7, P1, P5 ;  /* 0x000000071e11ac10 */ /* 0x000fe40008fea407 */
[----:B------:R-:W-:Y:S02]  /*237d0*/  ISETP.LT.OR P1, PT, R28, 0x2, !P4 ;  /* 0x000000021c00780c */ /* 0x000fe40006721670 */
[C---:B------:R-:W-:Y:S02]  /*237e0*/  LOP3.LUT P2, RZ, R5.reuse, 0x80, RZ, 0xc0, !PT ;  /* 0x0000008005ff7812 */ /* 0x040fe4000784c0ff */
[----:B------:R-:W-:-:S09]  /*237f0*/  LOP3.LUT R5, R5, 0xffff7fff, RZ, 0xc0, !PT ;  /* 0xffff7fff05057812 */ /* 0x000fd200078ec0ff */
[----:B------:R-:W0:Y:S01]  /*23800*/  @!P1 LDC.64 R6, c[0x0][0x5c0] ;  /* 0x00017000ff069b82 */ /* 0x000e220000000a00 */
[----:B------:R-:W-:Y:S02]  /*23810*/  @P1 LOP3.LUT R0, R0, 0x20000000, RZ, 0xfc, !PT ;  /* 0x2000000000001812 */ /* 0x000fe400078efcff */
        /* <DEDUP_REMOVED lines=20> */
[----:B------:R0:W-:Y:S04]  /*23960*/  @!P5 STG.E.U8 desc[UR30][R6.64+0x49], R233 ;  /* 0x000049e90600d986 */ /* 0x0001e8000c10111e */
[----:B------:R1:W-:Y:S04]  /*23970*/  @!P2 STG.E.U8 desc[UR30][R22.64+0x48], R234 ;  /* 0x000048ea1600a986 */ /* 0x0003e8000c10111e */
[----:B------:R-:W-:Y:S01]  /*23980*/  @!P0 STG.E.U8 desc[UR30][R18.64+0x49], R235 ;  /* 0x000049eb12008986 */ /* 0x000fe2000c10111e */
[----:B0-----:R-:W0:Y:S02]  /*23990*/  @!P1 LDC.64 R6, c[0x0][0x5c0] ;  /* 0x00017000ff069b82 */ /* 0x001e240000000a00 */
[----:B0-----:R-:W-:-:S04]  /*239a0*/  @!P1 IADD3 R12, P5, P6, R24, UR8, R6 ;  /* 0x00000008180c9c10 */ /* 0x001fc8000febe006 */
[----:B------:R-:W-:Y:S02]  /*239b0*/  @!P1 IADD3.X R13, R30, UR7, R7, P5, P6 ;  /* 0x000000071e0d9c10 */ /* 0x000fe4000afec407 */
[----:B------:R-:W-:-:S13]  /*239c0*/  ISETP.LT.OR P1, PT, R28, 0x11, !P4 ;  /* 0x000000111c00780c */ /* 0x000fda0006721670 */
[----:B------:R-:W1:Y:S01]  /*239d0*/  @!P1 LDC.64 R6, c[0x0][0x5c0] ;  /* 0x00017000ff069b82 */ /* 0x000e620000000a00 */
[----:B------:R-:W-:-:S04]  /*239e0*/  @P1 LOP3.LUT R5, R5, 0x80, RZ, 0xfc, !PT ;  /* 0x0000008005051812 */ /* 0x000fc800078efcff */
[C---:B------:R-:W-:Y:S02]  /*239f0*/  LOP3.LUT P2, RZ, R5.reuse, 0x8, RZ, 0xc0, !PT ;  /* 0x0000000805ff7812 */ /* 0x040fe4000784c0ff */
[----:B------:R-:W-:Y:S02]  /*23a00*/  LOP3.LUT R5, R5, 0xfffeffff, RZ, 0xc0, !PT ;  /* 0xfffeffff05057812 */ /* 0x000fe400078ec0ff */
[----:B-1----:R-:W-:-:S04]  /*23a10*/  @!P1 IADD3 R22, P5, P6, R24, UR8, R6 ;  /* 0x0000000818169c10 */ /* 0x002fc8000febe006 */
[----:B------:R-:W-:Y:S02]  /*23a20*/  @!P1 IADD3.X R23, R30, UR7, R7, P5, P6 ;  /* 0x000000071e179c10 */ /* 0x000fe4000afec407 */
[----:B------:R-:W-:-:S13]  /*23a30*/  ISETP.LT.OR P1, PT, R28, 0x12, !P4 ;  /* 0x000000121c00780c */ /* 0x000fda0006721670 */
[----:B------:R-:W0:Y:S01]  /*23a40*/  @!P1 LDC.64 R6, c[0x0][0x5c0] ;  /* 0x00017000ff069b82 */ /* 0x000e220000000a00 */
[----:B------:R-:W-:Y:S02]  /*23a50*/  @P1 LOP3.LUT R5, R5, 0x10000, RZ, 0xfc, !PT ;  /* 0x0001000005051812 */ /* 0x000fe400078efcff */
[----:B------:R-:W-:Y:S02]  /*23a60*/  F2FP.SATFINITE.E4M3.F32.PACK_AB_MERGE_C R4, RZ, R4, RZ ;  /* 0x00000004ff04723e */ /* 0x000fe400048070ff */
[C---:B------:R-:W-:Y:S02]  /*23a70*/  LOP3.LUT P0, RZ, R5.reuse, 0x100, RZ, 0xc0, !PT ;  /* 0x0000010005ff7812 */ /* 0x040fe4000780c0ff */
[----:B------:R-:W-:Y:S02]  /*23a80*/  LOP3.LUT R5, R5, 0xfffdffff, RZ, 0xc0, !PT ;  /* 0xfffdffff05057812 */ /* 0x000fe400078ec0ff */
        /* <DEDUP_REMOVED lines=20> */
[----:B------:R4:W-:Y:S01]  /*23bd0*/  @!P2 STG.E.U8 desc[UR30][R36.64+0x50], R4 ;  /* 0x000050042400a986 */ /* 0x0009e2000c10111e */
[----:B0-----:R-:W0:Y:S01]  /*23be0*/  @!P1 LDC.64 R6, c[0x0][0x5c0] ;  /* 0x00017000ff069b82 */ /* 0x001e220000000a00 */
[----:B----4-:R-:W-:Y:S02]  /*23bf0*/  FMUL R4, R56, UR18 ;  /* 0x0000001238047c20 */ /* 0x010fe40008400000 */
[----:B------:R-:W4:Y:S01]  /*23c00*/  LDL.LU R56, [R1+0x110] ;  /* 0x0001100001387983 */ /* 0x000f220000300800 */
[----:B0-----:R-:W-:-:S04]  /*23c10*/  @!P1 IADD3 R18, P5, P6, R24, UR8, R6 ;  /* 0x0000000818129c10 */ /* 0x001fc8000febe006 */
[----:B------:R-:W-:Y:S02]  /*23c20*/  @!P1 IADD3.X R19, R30, UR7, R7, P5, P6 ;  /* 0x000000071e139c10 */ /* 0x000fe4000afec407 */
[----:B------:R-:W-:-:S13]  /*23c30*/  ISETP.LT.OR P1, PT, R28, 0x21, !P4 ;  /* 0x000000211c00780c */ /* 0x000fda0006721670 */
[----:B------:R-:W0:Y:S01]  /*23c40*/  @!P1 LDC.64 R6, c[0x0][0x5c0] ;  /* 0x00017000ff069b82 */ /* 0x000e220000000a00 */
[----:B------:R-:W-:-:S04]  /*23c50*/  LOP3.LUT R5, R5, 0xfffffff7, RZ, 0xc0, !PT ;  /* 0xfffffff705057812 */ /* 0x000fc800078ec0ff */
[----:B------:R-:W-:Y:S02]  /*23c60*/  @P1 LOP3.LUT R5, R5, 0x8, RZ, 0xfc, !PT ;  /* 0x0000000805051812 */ /* 0x000fe400078efcff */
[----:B0-----:R-:W-:-:S04]  /*23c70*/  @!P1 IADD3 R36, P5, P6, R24, UR8, R6 ;  /* 0x0000000818249c10 */ /* 0x001fc8000febe006 */
[----:B------:R-:W-:Y:S02]  /*23c80*/  @!P1 IADD3.X R37, R30, UR7, R7, P5, P6 ;  /* 0x000000071e259c10 */ /* 0x000fe4000afec407 */
[----:B------:R-:W-:-:S13]  /*23c90*/  ISETP.LT.OR P1, PT, R28, 0x22, !P4 ;  /* 0x000000221c00780c */ /* 0x000fda0006721670 */
[----:B------:R-:W0:Y:S02]  /*23ca0*/  @!P1 LDC.64 R6, c[0x0][0x5c0] ;  /* 0x00017000ff069b82 */ /* 0x000e240000000a00 */
[----:B0-----:R-:W-:-:S04]  /*23cb0*/  @!P1 IADD3 R78, P5, P6, R24, UR8, R6 ;  /* 0x00000008184e9c10 */ /* 0x001fc8000febe006 */
[----:B------:R-:W-:Y:S02]  /*23cc0*/  @!P1 IADD3.X R79, R30, UR7, R7, P5, P6 ;  /* 0x000000071e4f9c10 */ /* 0x000fe4000afec407 */
[----:B------:R-:W-:-:S13]  /*23cd0*/  ISETP.LT.OR P5, PT, R28, 0x59, !P3 ;  /* 0x000000591c00780c */ /* 0x000fda0005fa1670 */
[----:B------:R-:W0:Y:S01]  /*23ce0*/  @!P5 LDC.64 R6, c[0x0][0x5c0] ;  /* 0x00017000ff06db82 */ /* 0x000e220000000a00 */
[----:B------:R-:W-:-:S05]  /*23cf0*/  F2FP.SATFINITE.E4M3.F32.PACK_AB_MERGE_C R4, RZ, R4, RZ ;  /* 0x00000004ff04723e */ /* 0x000fca00048070ff */
[----:B------:R2:W-:Y:S01]  /*23d00*/  @!P0 STG.E.U8 desc[UR30][R42.64+0x51], R4 ;  /* 0x000051042a008986 */ /* 0x0005e2000c10111e */
[----:B------:R-:W-:Y:S01]  /*23d10*/  ISETP.LT.OR P0, PT, R28, 0x29, !P4 ;  /* 0x000000291c00780c */ /* 0x000fe20006701670 */
[----:B--2---:R-:W-:Y:S02]  /*23d20*/  FMUL R4, R57, UR18 ;  /* 0x0000001239047c20 */ /* 0x004fe40008400000 */
[----:B------:R-:W2:Y:S01]  /*23d30*/  LDL.LU R57, [R1+0x114] ;  /* 0x0001140001397983 */ /* 0x000ea20000300800 */
[----:B0-----:R-:W-:Y:S02]  /*23d40*/  @!P5 IADD3 R6, P6, R24, R6, RZ ;  /* 0x000000061806d210 */ /* 0x001fe40007fde0ff */
[----:B------:R-:W-:-:S03]  /*23d50*/  F2FP.SATFINITE.E4M3.F32.PACK_AB_MERGE_C R4, RZ, R4, RZ ;  /* 0x00000004ff04723e */ /* 0x000fc600048070ff */
[----:B------:R-:W-:-:S05]  /*23d60*/  @!P5 IMAD.X R7, R30, 0x1, R7, P6 ;  /* 0x000000011e07d824 */ /* 0x000fca00030e0607 */
[----:B------:R0:W-:Y:S02]  /*23d70*/  @!P5 STG.E.U8 desc[UR30][R6.64+0x58], R4 ;  /* 0x000058040600d986 */ /* 0x0001e4000c10111e */
[----:B0-----:R-:W0:Y:S02]  /*23d80*/  @!P0 LDC.64 R6, c[0x0][0x5c0] ;  /* 0x00017000ff068b82 */ /* 0x001e240000000a00 */
[----:B0-----:R-:W-:-:S04]  /*23d90*/  @!P0 IADD3 R82, P5, P6, R24, UR8, R6 ;  /* 0x0000000818528c10 */ /* 0x001fc8000febe006 */
[----:B------:R-:W-:Y:S02]  /*23da0*/  @!P0 IADD3.X R83, R30, UR7, R7, P5, P6 ;  /* 0x000000071e538c10 */ /* 0x000fe4000afec407 */
[----:B------:R-:W-:-:S13]  /*23db0*/  ISETP.LT.OR P5, PT, R28, 0x5a, !P3 ;  /* 0x0000005a1c00780c */ /* 0x000fda0005fa1670 */
[----:B------:R-:W0:Y:S01]  /*23dc0*/  @!P5 LDC.64 R6, c[0x0][0x5c0] ;  /* 0x00017000ff06db82 */ /* 0x000e220000000a00 */
[----:B---3--:R-:W-:Y:S02]  /*23dd0*/  FMUL R4, R58, UR18 ;  /* 0x000000123a047c20 */ /* 0x008fe40008400000 */
[----:B------:R-:W3:Y:S03]  /*23de0*/  LDL.LU R58, [R1+0x118] ;  /* 0x00011800013a7983 */ /* 0x000ee60000300800 */
[----:B------:R-:W-:Y:S02]  /*23df0*/  F2FP.SATFINITE.E4M3.F32.PACK_AB_MERGE_C R4, RZ, R4, RZ ;  /* 0x00000004ff04723e */ /* 0x000fe400048070ff */
[----:B0-----:R-:W-:-:S05]  /*23e00*/  @!P5 IADD3 R6, P6, R24, R6, RZ ;  /* 0x000000061806d210 */ /* 0x001fca0007fde0ff */
[----:B------:R-:W-:-:S05]  /*23e10*/  @!P5 IMAD.X R7, R30, 0x1, R7, P6 ;  /* 0x000000011e07d824 */ /* 0x000fca00030e0607 */
[----:B------:R4:W-:Y:S02]  /*23e20*/  @!P5 STG.E.U8 desc[UR30][R6.64+0x59], R4 ;  /* 0x000059040600d986 */ /* 0x0009e4000c10111e */
[----:B----4-:R-:W-:Y:S02]  /*23e30*/  FMUL R4, R56, UR18 ;  /* 0x0000001238047c20 */ /* 0x010fe40008400000 */
[----:B------:R-:W4:Y:S01]  /*23e40*/  LDL.LU R56, [R1+0x11c] ;  /* 0x00011c0001387983 */ /* 0x000f220000300800 */
[C---:B------:R-:W-:Y:S02]  /*23e50*/  LOP3.LUT P2, RZ, R5.reuse, 0x200, RZ, 0xc0, !PT ;  /* 0x0000020005ff7812 */ /* 0x040fe4000784c0ff */
[----:B------:R-:W-:-:S04]  /*23e60*/  LOP3.LUT R5, R5, 0xfffbffff, RZ, 0xc0, !PT ;  /* 0xfffbffff05057812 */ /* 0x000fc800078ec0ff */
[----:B------:R-:W-:-:S04]  /*23e70*/  @P1 LOP3.LUT R5, R5, 0x40000, RZ, 0xfc, !PT ;  /* 0x0004000005051812 */ /* 0x000fc800078efcff */
[C---:B------:R-:W-:Y:S02]  /*23e80*/  LOP3.LUT P1, RZ, R5.reuse, 0x4, RZ, 0xc0, !PT ;  /* 0x0000000405ff7812 */ /* 0x040fe4000782c0ff */
[----:B------:R-:W-:-:S04]  /*23e90*/  LOP3.LUT R5, R5, 0xfff7ffff, RZ, 0xc0, !PT ;  /* 0xfff7ffff05057812 */ /* 0x000fc800078ec0ff */
[----:B------:R-:W-:Y:S02]  /*23ea0*/  @P0 LOP3.LUT R5, R5, 0x80000, RZ, 0xfc, !PT ;  /* 0x0008000005050812 */ /* 0x000fe400078efcff */
[----:B------:R-:W-:Y:S02]  /*23eb0*/  ISETP.LT.OR P0, PT, R28, 0x2a, !P4 ;  /* 0x0000002a1c00780c */ /* 0x000fe40006701670 */
[----:B------:R-:W-:-:S11]  /*23ec0*/  F2FP.SATFINITE.E4M3.F32.PACK_AB_MERGE_C R4, RZ, R4, RZ ;  /* 0x00000004ff04723e */ /* 0x000fd600048070ff */
[----:B------:R-:W0:Y:S01]  /*23ed0*/  @!P0 LDC.64 R6, c[0x0][0x5c0] ;  /* 0x00017000ff068b82 */ /* 0x000e220000000a00 */
[----:B------:R2:W-:Y:S01]  /*23ee0*/  @!P2 STG.E.U8 desc[UR30][R40.64+0x58], R4 ;  /* 0x000058042800a986 */ /* 0x0005e2000c10111e */
[----:B------:R-:W-:Y:S02]  /*23ef0*/  ISETP.LT.OR P2, PT, R28, 0x31, !P4 ;  /* 0x000000311c00780c */ /* 0x000fe40006741670 */
[----:B0-----:R-:W-:-:S04]  /*23f00*/  @!P0 IADD3 R80, P5, P6, R24, UR8, R6 ;  /* 0x0000000818508c10 */ /* 0x001fc8000febe006 */
[----:B------:R-:W-:-:S07]  /*23f10*/  @!P0 IADD3.X R81, R30, UR7, R7, P5, P6 ;  /* 0x000000071e518c10 */ /* 0x000fce000afec407 */
[----:B------:R-:W0:Y:S01]  /*23f20*/  @!P2 LDC.64 R6, c[0x0][0x5c0] ;  /* 0x00017000ff06ab82 */ /* 0x000e220000000a00 */
[----:B------:R-:W-:-:S04]  /*23f30*/  LOP3.LUT R5, R5, 0xfffffeff, RZ, 0xc0, !PT ;  /* 0xfffffeff05057812 */ /* 0x000fc800078ec0ff */
[----:B------:R-:W-:-:S04]  /*23f40*/  @P0 LOP3.LUT R5, R5, 0x100, RZ, 0xfc, !PT ;  /* 0x0000010005050812 */ /* 0x000fc800078efcff */
[----:B------:R-:W-:-:S04]  /*23f50*/  LOP3.LUT R5, R5, 0xfffffdff, RZ, 0xc0, !PT ;  /* 0xfffffdff05057812 */ /* 0x000fc800078ec0ff */
[----:B------:R-:W-:Y:S02]  /*23f60*/  @P2 LOP3.LUT R5, R5, 0x200, RZ, 0xfc, !PT ;  /* 0x0000020005052812 */ /* 0x000fe400078efcff */
[----:B0-----:R-:W-:-:S04]  /*23f70*/  @!P2 IADD3 R84, P5, P6, R24, UR8, R6 ;  /* 0x000000081854ac10 */ /* 0x001fc8000febe006 */
[----:B------:R-:W-:Y:S02]  /*23f80*/  @!P2 IADD3.X R85, R30, UR7, R7, P5, P6 ;  /* 0x000000071e55ac10 */ /* 0x000fe4000afec407 */
[----:B------:R-:W-:-:S13]  /*23f90*/  ISETP.LT.OR P2, PT, R28, 0x32, !P4 ;  /* 0x000000321c00780c */ /* 0x000fda0006741670 */
[----:B------:R-:W0:Y:S01]  /*23fa0*/  @!P2 LDC.64 R6, c[0x0][0x5c0] ;  /* 0x00017000ff06ab82 */ /* 0x000e220000000a00 */
[----:B--2---:R-:W-:Y:S02]  /*23fb0*/  FMUL R4, R57, UR18 ;  /* 0x0000001239047c20 */ /* 0x004fe40008400000 */
[----:B------:R-:W2:Y:S01]  /*23fc0*/  LDL.LU R57, [R1+0x120] ;  /* 0x0001200001397983 */ /* 0x000ea20000300800 */
[----:B0-----:R-:W-:-:S04]  /*23fd0*/  @!P2 IADD3 R86, P5, P6, R24, UR8, R6 ;  /* 0x000000081856ac10 */ /* 0x001fc8000febe006 */
[----:B------:R-:W-:Y:S02]  /*23fe0*/  @!P2 IADD3.X R87, R30, UR7, R7, P5, P6 ;  /* 0x000000071e57ac10 */ /* 0x000fe4000afec407 */
[----:B------:R-:W-:-:S13]  /*23ff0*/  ISETP.LT.OR P5, PT, R28, 0x61, !P3 ;  /* 0x000000611c00780c */ /* 0x000fda0005fa1670 */
[----:B------:R-:W0:Y:S01]  /*24000*/  @!P5 LDC.64 R6, c[0x0][0x5c0] ;  /* 0x00017000ff06db82 */ /* 0x000e220000000a00 */
[----:B------:R-:W-:-:S05]  /*24010*/  F2FP.SATFINITE.E4M3.F32.PACK_AB_MERGE_C R4, RZ, R4, RZ ;  /* 0x00000004ff04723e */ /* 0x000fca00048070ff */
[----:B------:R3:W-:Y:S01]  /*24020*/  @!P1 STG.E.U8 desc[UR30][R14.64+0x59], R4 ;  /* 0x000059040e009986 */ /* 0x0007e2000c10111e */
[----:B0-----:R-:W-:-:S05]  /*24030*/  @!P5 IADD3 R6, P6, R24, R6, RZ ;  /* 0x000000061806d210 */ /* 0x001fca0007fde0ff */
[----:B------:R-:W-:Y:S02]  /*24040*/  @!P5 IMAD.X R7, R30, 0x1, R7, P6 ;  /* 0x000000011e07d824 */ /* 0x000fe400030e0607 */
[----:B---3--:R-:W-:Y:S02]  /*24050*/  FMUL R4, R58, UR18 ;  /* 0x000000123a047c20 */ /* 0x008fe40008400000 */
[----:B------:R-:W3:Y:S03]  /*24060*/  LDL.LU R58, [R1+0x124] ;  /* 0x00012400013a7983 */ /* 0x000ee60000300800 */
[----:B------:R-:W-:-:S05]  /*24070*/  F2FP.SATFINITE.E4M3.F32.PACK_AB_MERGE_C R4, RZ, R4, RZ ;  /* 0x00000004ff04723e */ /* 0x000fca00048070ff */
[----:B------:R4:W-:Y:S02]  /*24080*/  @!P5 STG.E.U8 desc[UR30][R6.64+0x60], R4 ;  /* 0x000060040600d986 */ /* 0x0009e4000c10111e */
[----:B----4-:R-:W-:Y:S02]  /*24090*/  FMUL R4, R56, UR18 ;  /* 0x0000001238047c20 */ /* 0x010fe40008400000 */
[----:B------:R-:W4:Y:S01]  /*240a0*/  LDL.LU R56, [R1+0x128] ;  /* 0x0001280001387983 */ /* 0x000f220000300800 */
[----:B------:R-:W-:-:S13]  /*240b0*/  ISETP.LT.OR P1, PT, R28, 0x39, !P4 ;  /* 0x000000391c00780c */ /* 0x000fda0006721670 */
[----:B------:R-:W0:Y:S02]  /*240c0*/  @!P1 LDC.64 R6, c[0x0][0x5c0] ;  /* 0x00017000ff069b82 */ /* 0x000e240000000a00 */
[----:B0-----:R-:W-:-:S04]  /*240d0*/  @!P1 IADD3 R88, P5, P6, R24, UR8, R6 ;  /* 0x0000000818589c10 */ /* 0x001fc8000febe006 */
[----:B------:R-:W-:Y:S02]  /*240e0*/  @!P1 IADD3.X R89, R30, UR7, R7, P5, P6 ;  /* 0x000000071e599c10 */ /* 0x000fe4000afec407 */
[----:B------:R-:W-:-:S13]  /*240f0*/  ISETP.LT.OR P5, PT, R28, 0x62, !P3 ;  /* 0x000000621c00780c */ /* 0x000fda0005fa1670 */
[----:B------:R-:W0:Y:S01]  /*24100*/  @!P5 LDC.64 R6, c[0x0][0x5c0] ;  /* 0x00017000ff06db82 */ /* 0x000e220000000a00 */
[----:B------:R-:W-:Y:S02]  /*24110*/  F2FP.SATFINITE.E4M3.F32.PACK_AB_MERGE_C R4, RZ, R4, RZ ;  /* 0x00000004ff04723e */ /* 0x000fe400048070ff */
[----:B0-----:R-:W-:-:S05]  /*24120*/  @!P5 IADD3 R6, P6, R24, R6, RZ ;  /* 0x000000061806d210 */ /* 0x001fca0007fde0ff */
[----:B------:R-:W-:-:S05]  /*24130*/  @!P5 IMAD.X R7, R30, 0x1, R7, P6 ;  /* 0x000000011e07d824 */ /* 0x000fca00030e0607 */
[----:B------:R2:W-:Y:S02]  /*24140*/  @!P5 STG.E.U8 desc[UR30][R6.64+0x61], R4 ;  /* 0x000061040600d986 */ /* 0x0005e4000c10111e */
[----:B--2---:R-:W-:Y:S02]  /*24150*/  FMUL R4, R57, UR18 ;  /* 0x0000001239047c20 */ /* 0x004fe40008400000 */
[----:B------:R-:W2:Y:S01]  /*24160*/  LDL.LU R57, [R1+0x12c] ;  /* 0x00012c0001397983 */ /* 0x000ea20000300800 */
[----:B------:R-:W-:-:S04]  /*24170*/  LOP3.LUT R5, R5, 0xffefffff, RZ, 0xc0, !PT ;  /* 0xffefffff05057812 */ /* 0x000fc800078ec0ff */
[----:B------:R-:W-:Y:S02]  /*24180*/  @P2 LOP3.LUT R5, R5, 0x100000, RZ, 0xfc, !PT ;  /* 0x0010000005052812 */ /* 0x000fe400078efcff */
[C---:B------:R-:W-:Y:S02]  /*24190*/  LOP3.LUT P2, RZ, R0.reuse, 0x40000000, RZ, 0xc0, !PT ;  /* 0x4000000000ff7812 */ /* 0x040fe4000784c0ff */
[----:B------:R-:W-:Y:S02]  /*241a0*/  F2FP.SATFINITE.E4M3.F32.PACK_AB_MERGE_C R4, RZ, R4, RZ ;  /* 0x00000004ff04723e */ /* 0x000fe400048070ff */
[----:B------:R-:W-:-:S09]  /*241b0*/  LOP3.LUT P0, RZ, R0, 0x80000000, RZ, 0xc0, !PT ;  /* 0x8000000000ff7812 */ /* 0x000fd2000780c0ff */
[----:B------:R3:W-:Y:S02]  /*241c0*/  @!P2 STG.E.U8 desc[UR30][R38.64+0x60], R4 ;  /* 0x000060042600a986 */ /* 0x0007e4000c10111e */
[----:B---3--:R-:W-:Y:S02]  /*241d0*/  FMUL R4, R58, UR18 ;  /* 0x000000123a047c20 */ /* 0x008fe40008400000 */
[----:B------:R-:W3:Y:S03]  /*241e0*/  LDL.LU R58, [R1+0x130] ;  /* 0x00013000013a7983 */ /* 0x000ee60000300800 */
[----:B------:R-:W-:-:S05]  /*241f0*/  F2FP.SATFINITE.E4M3.F32.PACK_AB_MERGE_C R4, RZ, R4, RZ ;  /* 0x00000004ff04723e */ /* 0x000fca00048070ff */
[----:B------:R4:W-:Y:S01]  /*24200*/  @!P0 STG.E.U8 desc[UR30][R46.64+0x61], R4 ;  /* 0x000061042e008986 */ /* 0x0009e2000c10111e */
[----:B------:R-:W-:-:S04]  /*24210*/  LOP3.LUT R5, R5, 0xffdfffff, RZ, 0xc0, !PT ;  /* 0xffdfffff05057812 */ /* 0x000fc800078ec0ff */
[----:B------:R-:W-:Y:S02]  /*24220*/  @P1 LOP3.LUT R5, R5, 0x200000, RZ, 0xfc, !PT ;  /* 0x0020000005051812 */ /* 0x000fe400078efcff */
[----:B------:R-:W-:-:S13]  /*24230*/  ISETP.LT.OR P1, PT, R28, 0x3a, !P4 ;  /* 0x0000003a1c00780c */ /* 0x000fda0006721670 */
[----:B------:R-:W0:Y:S01]  /*24240*/  @!P1 LDC.64 R6, c[0x0][0x5c0] ;  /* 0x00017000ff069b82 */ /* 0x000e220000000a00 */
[----:B----4-:R-:W-:Y:S02]  /*24250*/  FMUL R4, R56, UR18 ;  /* 0x0000001238047c20 */ /* 0x010fe40008400000 */
[----:B------:R-:W4:Y:S01]  /*24260*/  LDL.LU R56, [R1+0x134] ;  /* 0x0001340001387983 */ /* 0x000f220000300800 */
[----:B------:R-:W-:Y:S02]  /*24270*/  LOP3.LUT R5, R5, 0xfffffffb, RZ, 0xc0, !PT ;  /* 0xfffffffb05057812 */ /* 0x000fe400078ec0ff */
[----:B0-----:R-:W-:Y:S02]  /*24280*/  @!P1 IADD3 R14, P5, P6, R24, UR8, R6 ;  /* 0x00000008180e9c10 */ /* 0x001fe4000febe006 */
[----:B------:R-:W-:Y:S02]  /*24290*/  @P1 LOP3.LUT R5, R5, 0x4, RZ, 0xfc, !PT ;  /* 0x0000000405051812 */ /* 0x000fe400078efcff */
[----:B------:R-:W-:-:S02]  /*242a0*/  @!P1 IADD3.X R15, R30, UR7, R7, P5, P6 ;  /* 0x000000071e0f9c10 */ /* 0x000fc4000afec407 */
[----:B------:R-:W-:-:S13]  /*242b0*/  ISETP.LT.OR P1, PT, R28, 0x41, !P4 ;  /* 0x000000411c00780c */ /* 0x000fda0006721670 */
[----:B------:R-:W0:Y:S02]  /*242c0*/  @!P1 LDC.64 R6, c[0x0][0x5c0] ;  /* 0x00017000ff069b82 */ /* 0x000e240000000a00 */
[----:B0-----:R-:W-:-:S04]  /*242d0*/  @!P1 IADD3 R90, P2, P5, R24, UR8, R6 ;  /* 0x00000008185a9c10 */ /* 0x001fc8000fd5e006 */
[----:B------:R-:W-:Y:S02]  /*242e0*/  @!P1 IADD3.X R91, R30, UR7, R7, P2, P5 ;  /* 0x000000071e5b9c10 */ /* 0x000fe400097ea407 */
[----:B------:R-:W-:-:S13]  /*242f0*/  ISETP.LT.OR P2, PT, R28, 0x42, !P4 ;  /* 0x000000421c00780c */ /* 0x000fda0006741670 */
[----:B------:R-:W0:Y:S01]  /*24300*/  @!P2 LDC.64 R6, c[0x0][0x5c0] ;  /* 0x00017000ff06ab82 */ /* 0x000e220000000a00 */
[----:B------:R-:W-:Y:S02]  /*24310*/  ISETP.LT.OR P0, PT, R28, 0x69, !P3 ;  /* 0x000000691c00780c */ /* 0x000fe40005f01670 */
[----:B0-----:R-:W-:-:S04]  /*24320*/  @!P2 IADD3 R92, P5, P6, R24, UR8, R6 ;  /* 0x00000008185cac10 */ /* 0x001fc8000febe006 */
[----:B------:R-:W-:-:S07]  /*24330*/  @!P2 IADD3.X R93, R30, UR7, R7, P5, P6 ;  /* 0x000000071e5dac10 */ /* 0x000fce000afec407 */
[----:B------:R-:W0:Y:S01]  /*24340*/  @!P0 LDC.64 R6, c[0x0][0x5c0] ;  /* 0x00017000ff068b82 */ /* 0x000e220000000a00 */
[----:B------:R-:W-:-:S04]  /*24350*/  LOP3.LUT R0, R0, 0xffdfffff, RZ, 0xc0, !PT ;  /* 0xffdfffff00007812 */ /* 0x000fc800078ec0ff */
[----:B------:R-:W-:Y:S02]  /*24360*/  @P2 LOP3.LUT R0, R0, 0x200000, RZ, 0xfc, !PT ;  /* 0x0020000000002812 */ /* 0x000fe400078efcff */
[----:B------:R-:W-:Y:S02]  /*24370*/  ISETP.LT.OR P2, PT, R28, 0x49, !P4 ;  /* 0x000000491c00780c */ /* 0x000fe40006741670 */
[----:B------:R-:W-:Y:S02]  /*24380*/  F2FP.SATFINITE.E4M3.F32.PACK_AB_MERGE_C R4, RZ, R4, RZ ;  /* 0x00000004ff04723e */ /* 0x000fe400048070ff */
[----:B0-----:R-:W-:-:S05]  /*24390*/  @!P0 IADD3 R6, P5, R24, R6, RZ ;  /* 0x0000000618068210 */ /* 0x001fca0007fbe0ff */
[----:B------:R-:W-:-:S05]  /*243a0*/  @!P0 IMAD.X R7, R30, 0x1, R7, P5 ;  /* 0x000000011e078824 */ /* 0x000fca00028e0607 */
[----:B------:R0:W-:Y:S02]  /*243b0*/  @!P0 STG.E.U8 desc[UR30][R6.64+0x68], R4 ;  /* 0x0000680406008986 */ /* 0x0001e4000c10111e */
[----:B0-----:R-:W0:Y:S01]  /*243c0*/  @!P2 LDC.64 R6, c[0x0][0x5c0] ;  /* 0x00017000ff06ab82 */ /* 0x001e220000000a00 */
[----:B--2---:R-:W-:Y:S02]  /*243d0*/  FMUL R4, R57, UR18 ;  /* 0x0000001239047c20 */ /* 0x004fe40008400000 */
[----:B------:R-:W2:Y:S01]  /*243e0*/  LDL.LU R57, [R1+0x138] ;  /* 0x0001380001397983 */ /* 0x000ea20000300800 */
[----:B0-----:R-:W-:-:S04]  /*243f0*/  @!P2 IADD3 R96, P0, P5, R24, UR8, R6 ;  /* 0x000000081860ac10 */ /* 0x001fc8000fd1e006 */
[----:B------:R-:W-:Y:S02]  /*24400*/  @!P2 IADD3.X R97, R30, UR7, R7, P0, P5 ;  /* 0x000000071e61ac10 */ /* 0x000fe400087ea407 */
[----:B------:R-:W-:-:S13]  /*24410*/  ISETP.LT.OR P0, PT, R28, 0x6a, !P3 ;  /* 0x0000006a1c00780c */ /* 0x000fda0005f01670 */
[----:B------:R-:W0:Y:S01]  /*24420*/  @!P0 LDC.64 R6, c[0x0][0x5c0] ;  /* 0x00017000ff068b82 */ /* 0x000e220000000a00 */
[----:B------:R-:W-:Y:S02]  /*24430*/  LOP3.LUT R5, R5, 0xfffffffe, RZ, 0xc0, !PT ;  /* 0xfffffffe05057812 */ /* 0x000fe400078ec0ff */
[----:B------:R-:W-:Y:S02]  /*24440*/  F2FP.SATFINITE.E4M3.F32.PACK_AB_MERGE_C R4, RZ, R4, RZ ;  /* 0x00000004ff04723e */ /* 0x000fe400048070ff */
[----:B------:R-:W-:-:S04]  /*24450*/  @P1 LOP3.LUT R5, R5, 0x1, RZ, 0xfc, !PT ;  /* 0x0000000105051812 */ /* 0x000fc800078efcff */
[----:B------:R-:W-:Y:S02]  /*24460*/  LOP3.LUT P6, RZ, R5, 0x800, RZ, 0xc0, !PT ;  /* 0x0000080005ff7812 */ /* 0x000fe400078cc0ff */
[----:B0-----:R-:W-:-:S05]  /*24470*/  @!P0 IADD3 R6, P5, R24, R6, RZ ;  /* 0x0000000618068210 */ /* 0x001fca0007fbe0ff */
[----:B------:R-:W-:-:S05]  /*24480*/  @!P0 IMAD.X R7, R30, 0x1, R7, P5 ;  /* 0x000000011e078824 */ /* 0x000fca00028e0607 */
[----:B------:R3:W-:Y:S02]  /*24490*/  @!P0 STG.E.U8 desc[UR30][R6.64+0x69], R4 ;  /* 0x0000690406008986 */ /* 0x0007e4000c10111e */
[----:B---3--:R-:W-:Y:S02]  /*244a0*/  FMUL R4, R58, UR18 ;  /* 0x000000123a047c20 */ /* 0x008fe40008400000 */
[----:B------:R-:W3:Y:S03]  /*244b0*/  LDL.LU R58, [R1+0x13c] ;  /* 0x00013c00013a7983 */ /* 0x000ee60000300800 */
[----:B------:R-:W-:-:S05]  /*244c0*/  F2FP.SATFINITE.E4M3.F32.PACK_AB_MERGE_C R4, RZ, R4, RZ ;  /* 0x00000004ff04723e */ /* 0x000fca00048070ff */
[----:B------:R4:W-:Y:S01]  /*244d0*/  @!P6 STG.E.U8 desc[UR30][R44.64+0x68], R4 ;  /* 0x000068042c00e986 */ /* 0x0009e2000c10111e */
[C---:B------:R-:W-:Y:S02]  /*244e0*/  LOP3.LUT P1, RZ, R5.reuse, 0x400, RZ, 0xc0, !PT ;  /* 0x0000040005ff7812 */ /* 0x040fe4000782c0ff */
        /* <DEDUP_REMOVED lines=22> */
[C---:B------:R-:W-:Y:S02]  /*24650*/  LOP3.LUT P6, RZ, R5.reuse, 0x20, RZ, 0xc0, !PT ;  /* 0x0000002005ff7812 */ /* 0x040fe400078cc0ff */
[----:B------:R-:W-:Y:S02]  /*24660*/  LOP3.LUT R5, R5, 0xfeffffff, RZ, 0xc0, !PT ;  /* 0xfeffffff05057812 */ /* 0x000fe400078ec0ff */
[----:B------:R-:W-:Y:S02]  /*24670*/  F2FP.SATFINITE.E4M3.F32.PACK_AB_MERGE_C R4, RZ, R4, RZ ;  /* 0x00000004ff04723e */ /* 0x000fe400048070ff */
[----:B------:R-:W-:Y:S02]  /*24680*/  @P2 LOP3.LUT R5, R5, 0x1000000, RZ, 0xfc, !PT ;  /* 0x0100000005052812 */ /* 0x000fe400078efcff */
[----:B------:R-:W-:Y:S01]  /*24690*/  ISETP.LT.OR P2, PT, R28, 0x59, !P4 ;  /* 0x000000591c00780c */ /* 0x000fe20006741670 */
[----:B------:R2:W-:Y:S01]  /*246a0*/  @!P1 STG.E.U8 desc[UR30][R34.64+0x69], R4 ;  /* 0x0000690422009986 */ /* 0x0005e2000c10111e */
[----:B0-----:R-:W-:-:S05]  /*246b0*/  @!P0 IADD3 R6, P5, R24, R6, RZ ;  /* 0x0000000618068210 */ /* 0x001fca0007fbe0ff */
[----:B------:R-:W-:Y:S02]  /*246c0*/  @!P0 IMAD.X R7, R30, 0x1, R7, P5 ;  /* 0x000000011e078824 */ /* 0x000fe400028e0607 */
[----:B--2---:R-:W-:Y:S02]  /*246d0*/  FMUL R4, R57, UR18 ;  /* 0x0000001239047c20 */ /* 0x004fe40008400000 */
[----:B------:R-:W2:Y:S03]  /*246e0*/  LDL.LU R57, [R1+0x144] ;  /* 0x0001440001397983 */ /* 0x000ea60000300800 */
[----:B------:R-:W-:-:S05]  /*246f0*/  F2FP.SATFINITE.E4M3.F32.PACK_AB_MERGE_C R4, RZ, R4, RZ ;  /* 0x00000004ff04723e */ /* 0x000fca00048070ff */
[----:B------:R0:W-:Y:S02]  /*24700*/  @!P0 STG.E.U8 desc[UR30][R6.64+0x70], R4 ;  /* 0x0000700406008986 */ /* 0x0001e4000c10111e */
[----:B0-----:R-:W0:Y:S02]  /*24710*/  @!P2 LDC.64 R6, c[0x0][0x5c0] ;  /* 0x00017000ff06ab82 */ /* 0x001e240000000a00 */
[----:B0-----:R-:W-:-:S04]  /*24720*/  @!P2 IADD3 R122, P0, P5, R24, UR8, R6 ;  /* 0x00000008187aac10 */ /* 0x001fc8000fd1e006 */
[----:B------:R-:W-:Y:S02]  /*24730*/  @!P2 IADD3.X R123, R30, UR7, R7, P0, P5 ;  /* 0x000000071e7bac10 */ /* 0x000fe400087ea407 */
[----:B------:R-:W-:-:S13]  /*24740*/  ISETP.LT.OR P0, PT, R28, 0x72, !P3 ;  /* 0x000000721c00780c */ /* 0x000fda0005f01670 */
[----:B------:R-:W0:Y:S01]  /*24750*/  @!P0 LDC.64 R6, c[0x0][0x5c0] ;  /* 0x00017000ff068b82 */ /* 0x000e220000000a00 */
[----:B---3--:R-:W-:Y:S01]  /*24760*/  FMUL R4, R58, UR18 ;  /* 0x000000123a047c20 */ /* 0x008fe20008400000 */
[----:B0-----:R-:W-:Y:S01]  /*24770*/  @!P0 IADD3 R6, P5, R24, R6, RZ ;  /* 0x0000000618068210 */ /* 0x001fe20007fbe0ff */
[----:B------:R-:W3:Y:S03]  /*24780*/  LDL.LU R58, [R1+0x148] ;  /* 0x00014800013a7983 */ /* 0x000ee60000300800 */
[----:B------:R-:W-:Y:S01]  /*24790*/  F2FP.SATFINITE.E4M3.F32.PACK_AB_MERGE_C R4, RZ, R4, RZ ;  /* 0x00000004ff04723e */ /* 0x000fe200048070ff */
[----:B------:R-:W-:-:S05]  /*247a0*/  @!P0 IMAD.X R7, R30, 0x1, R7, P5 ;  /* 0x000000011e078824 */ /* 0x000fca00028e0607 */
[----:B------:R4:W-:Y:S02]  /*247b0*/  @!P0 STG.E.U8 desc[UR30][R6.64+0x71], R4 ;  /* 0x0000710406008986 */ /* 0x0009e4000c10111e */
[----:B----4-:R-:W-:Y:S02]  /*247c0*/  FMUL R4, R56, UR18 ;  /* 0x0000001238047c20 */ /* 0x010fe40008400000 */
[----:B------:R-:W4:Y:S01]  /*247d0*/  LDL.LU R56, [R1+0x14c] ;  /* 0x00014c0001387983 */ /* 0x000f220000300800 */
[C---:B------:R-:W-:Y:S02]  /*247e0*/  LOP3.LUT P1, RZ, R5.reuse, 0x1000, RZ, 0xc0, !PT ;  /* 0x0000100005ff7812 */ /* 0x040fe4000782c0ff */
[----:B------:R-:W-:-:S04]  /*247f0*/  LOP3.LUT R5, R5, 0xfffffbff, RZ, 0xc0, !PT ;  /* 0xfffffbff05057812 */ /* 0x000fc800078ec0ff */
[----:B------:R-:W-:Y:S02]  /*24800*/  @P2 LOP3.LUT R5, R5, 0x400, RZ, 0xfc, !PT ;  /* 0x0000040005052812 */ /* 0x000fe400078efcff */
[----:B------:R-:W-:-:S13]  /*24810*/  ISETP.LT.OR P2, PT, R28, 0x5a, !P4 ;  /* 0x0000005a1c00780c */ /* 0x000fda0006741670 */
[----:B------:R-:W0:Y:S01]  /*24820*/  @!P2 LDC.64 R6, c[0x0][0x5c0] ;  /* 0x00017000ff06ab82 */ /* 0x000e220000000a00 */
[----:B------:R-:W-:-:S04]  /*24830*/  LOP3.LUT R5, R5, 0xfdffffff, RZ, 0xc0, !PT ;  /* 0xfdffffff05057812 */ /* 0x000fc800078ec0ff */
[----:B------:R-:W-:Y:S02]  /*24840*/  @P2 LOP3.LUT R5, R5, 0x2000000, RZ, 0xfc, !PT ;  /* 0x0200000005052812 */ /* 0x000fe400078efcff */
[----:B0-----:R-:W-:-:S04]  /*24850*/  @!P2 IADD3 R110, P0, P5, R24, UR8, R6 ;  /* 0x00000008186eac10 */ /* 0x001fc8000fd1e006 */
[----:B------:R-:W-:Y:S02]  /*24860*/  @!P2 IADD3.X R111, R30, UR7, R7, P0, P5 ;  /* 0x000000071e6fac10 */ /* 0x000fe400087ea407 */
[----:B------:R-:W-:Y:S02]  /*24870*/  ISETP.LT.OR P2, PT, R28, 0x61, !P4 ;  /* 0x000000611c00780c */ /* 0x000fe40006741670 */
[----:B------:R-:W-:-:S11]  /*24880*/  F2FP.SATFINITE.E4M3.F32.PACK_AB_MERGE_C R4, RZ, R4, RZ ;  /* 0x00000004ff04723e */ /* 0x000fd600048070ff */
[----:B------:R-:W0:Y:S01]  /*24890*/  @!P2 LDC.64 R6, c[0x0][0x5c0] ;  /* 0x00017000ff06ab82 */ /* 0x000e220000000a00 */
[----:B------:R2:W-:Y:S01]  /*248a0*/  @!P6 STG.E.U8 desc[UR30][R48.64+0x70], R4 ;  /* 0x000070043000e986 */ /* 0x0005e2000c10111e */
[----:B------:R-:W-:Y:S02]  /*248b0*/  ISETP.LT.OR P6, PT, R28, 0x62, !P4 ;  /* 0x000000621c00780c */ /* 0x000fe400067c1670 */
[----:B0-----:R-:W-:-:S04]  /*248c0*/  @!P2 IADD3 R120, P0, P5, R24, UR8, R6 ;  /* 0x000000081878ac10 */ /* 0x001fc8000fd1e006 */
[----:B------:R-:W-:-:S07]  /*248d0*/  @!P2 IADD3.X R121, R30, UR7, R7, P0, P5 ;  /* 0x000000071e79ac10 */ /* 0x000fce00087ea407 */
[----:B------:R-:W0:Y:S02]  /*248e0*/  @!P6 LDC.64 R6, c[0x0][0x5c0] ;  /* 0x00017000ff06eb82 */ /* 0x000e240000000a00 */
[----:B0-----:R-:W-:-:S04]  /*248f0*/  @!P6 IADD3 R118, P0, P5, R24, UR8, R6 ;  /* 0x000000081876ec10 */ /* 0x001fc8000fd1e006 */
[----:B------:R-:W-:Y:S02]  /*24900*/  @!P6 IADD3.X R119, R30, UR7, R7, P0, P5 ;  /* 0x000000071e77ec10 */ /* 0x000fe400087ea407 */
[----:B------:R-:W-:-:S13]  /*24910*/  ISETP.LT.OR P0, PT, R28, 0x79, !P3 ;  /* 0x000000791c00780c */ /* 0x000fda0005f01670 */
[----:B------:R-:W0:Y:S01]  /*24920*/  @!P0 LDC.64 R6, c[0x0][0x5c0] ;  /* 0x00017000ff068b82 */ /* 0x000e220000000a00 */
[----:B--2---:R-:W-:Y:S02]  /*24930*/  FMUL R4, R57, UR18 ;  /* 0x0000001239047c20 */ /* 0x004fe40008400000 */
[----:B------:R-:W2:Y:S03]  /*24940*/  LDL.LU R57, [R1+0x150] ;  /* 0x0001500001397983 */ /* 0x000ea60000300800 */
        /* <DEDUP_REMOVED lines=11> */
[----:B------:R-:W0:Y:S01]  /*24a00*/  @!P1 LDC.64 R6, c[0x0][0x5c0] ;  /* 0x00017000ff069b82 */ /* 0x000e220000000a00 */
[----:B------:R-:W-:Y:S02]  /*24a10*/  ISETP.LT.OR P3, PT, R28, 0x7a, !P3 ;  /* 0x0000007a1c00780c */ /* 0x000fe40005f61670 */
[----:B0-----:R-:W-:-:S04]  /*24a20*/  @!P1 IADD3 R116, P0, P5, R24, UR8, R6 ;  /* 0x0000000818749c10 */ /* 0x001fc8000fd1e006 */
[----:B------:R-:W-:-:S07]  /*24a30*/  @!P1 IADD3.X R117, R30, UR7, R7, P0, P5 ;  /* 0x000000071e759c10 */ /* 0x000fce00087ea407 */
[----:B------:R-:W0:Y:S01]  /*24a40*/  @!P3 LDC.64 R6, c[0x0][0x5c0] ;  /* 0x00017000ff06bb82 */ /* 0x000e220000000a00 */
[----:B------:R-:W-:Y:S02]  /*24a50*/  F2FP.SATFINITE.E4M3.F32.PACK_AB_MERGE_C R4, RZ, R4, RZ ;  /* 0x00000004ff04723e */ /* 0x000fe400048070ff */
[----:B0-----:R-:W-:-:S05]  /*24a60*/  @!P3 IADD3 R6, P0, R24, R6, RZ ;  /* 0x000000061806b210 */ /* 0x001fca0007f1e0ff */
[----:B------:R-:W-:-:S05]  /*24a70*/  @!P3 IMAD.X R7, R30, 0x1, R7, P0 ;  /* 0x000000011e07b824 */ /* 0x000fca00000e0607 */
[----:B------:R2:W-:Y:S01]  /*24a80*/  @!P3 STG.E.U8 desc[UR30][R6.64+0x79], R4 ;  /* 0x000079040600b986 */ /* 0x0005e2000c10111e */
[----:B------:R-:W-:-:S04]  /*24a90*/  LOP3.LUT R8, R8, 0xffffdfff, RZ, 0xc0, !PT ;  /* 0xffffdfff08087812 */ /* 0x000fc800078ec0ff */
[----:B------:R-:W-:Y:S02]  /*24aa0*/  @P2 LOP3.LUT R8, R8, 0x2000, RZ, 0xfc, !PT ;  /* 0x0000200008082812 */ /* 0x000fe400078efcff */
[----:B------:R-:W-:Y:S02]  /*24ab0*/  LOP3.LUT P2, RZ, R5, 0x4000, RZ, 0xc0, !PT ;  /* 0x0000400005ff7812 */ /* 0x000fe4000784c0ff */
[----:B------:R-:W-:-:S04]  /*24ac0*/  LOP3.LUT R8, R8, 0xfffeffff, RZ, 0xc0, !PT ;  /* 0xfffeffff08087812 */ /* 0x000fc800078ec0ff */
[----:B------:R-:W-:Y:S01]  /*24ad0*/  @P6 LOP3.LUT R8, R8, 0x10000, RZ, 0xfc, !PT ;  /* 0x0001000008086812 */ /* 0x000fe200078efcff */
[----:B--2---:R-:W-:Y:S02]  /*24ae0*/  FMUL R4, R57, UR18 ;  /* 0x0000001239047c20 */ /* 0x004fe40008400000 */
[----:B------:R-:W2:Y:S03]  /*24af0*/  LDL.LU R57, [R1+0x15c] ;  /* 0x00015c0001397983 */ /* 0x000ea60000300800 */
[----:B------:R-:W-:Y:S02]  /*24b00*/  F2FP.SATFINITE.E4M3.F32.PACK_AB_MERGE_C R4, RZ, R4, RZ ;  /* 0x00000004ff04723e */ /* 0x000fe400048070ff */
[----:B------:R-:W-:-:S03]  /*24b10*/  LOP3.LUT P6, RZ, R5, 0x2000, RZ, 0xc0, !PT ;  /* 0x0000200005ff7812 */ /* 0x000fc600078cc0ff */
[----:B------:R3:W-:Y:S01]  /*24b20*/  @!P2 STG.E.U8 desc[UR30][R50.64+0x78], R4 ;  /* 0x000078043200a986 */ /* 0x0007e2000c10111e */
[----:B------:R-:W-:-:S13]  /*24b30*/  ISETP.LT.OR P5, PT, R28, 0x6a, !P4 ;  /* 0x0000006a1c00780c */ /* 0x000fda00067a1670 */
[----:B------:R-:W0:Y:S01]  /*24b40*/  @!P5 LDC.64 R6, c[0x0][0x5c0] ;  /* 0x00017000ff06db82 */ /* 0x000e220000000a00 */
[----:B---3--:R-:W-:-:S05]  /*24b50*/  FMUL R4, R58, UR18 ;  /* 0x000000123a047c20 */ /* 0x008fca0008400000 */
[----:B------:R-:W-:-:S05]  /*24b60*/  F2FP.SATFINITE.E4M3.F32.PACK_AB_MERGE_C R4, RZ, R4, RZ ;  /* 0x00000004ff04723e */ /* 0x000fca00048070ff */
[----:B------:R4:W-:Y:S02]  /*24b70*/  @!P6 STG.E.U8 desc[UR30][R26.64+0x79], R4 ;  /* 0x000079041a00e986 */ /* 0x0009e4000c10111e */
[----:B----4-:R-:W-:Y:S02]  /*24b80*/  FMUL R4, R56, UR18 ;  /* 0x0000001238047c20 */ /* 0x010fe40008400000 */
[----:B------:R-:W3:Y:S01]  /*24b90*/  LDL.LU R56, [R1+0x160] ;  /* 0x0001600001387983 */ /* 0x000ee20000300800 */
[----:B------:R-:W-:Y:S02]  /*24ba0*/  ISETP.LT.OR P2, PT, R28, 0x71, !P4 ;  /* 0x000000711c00780c */ /* 0x000fe40006741670 */
[----:B0-----:R-:W-:Y:S01]  /*24bb0*/  @!P5 IADD3 R106, P0, P3, R24, UR8, R6 ;  /* 0x00000008186adc10 */ /* 0x001fe2000fb1e006 */
[----:B------:R-:W4:Y:S03]  /*24bc0*/  LDL.LU R58, [R1+0x164] ;  /* 0x00016400013a7983 */ /* 0x000f260000300800 */
        /* <DEDUP_REMOVED lines=22> */
[----:B------:R-:W-:Y:S02]  /*24d30*/  LOP3.LUT R5, R5, 0xffffefff, RZ, 0xc0, !PT ;  /* 0xffffefff05057812 */ /* 0x000fe400078ec0ff */
[----:B0-----:R-:W-:-:S04]  /*24d40*/  @!P2 IADD3 R98, P0, P3, R24, UR8, R6 ;  /* 0x000000081862ac10 */ /* 0x001fc8000fb1e006 */
[----:B------:R-:W-:Y:S01]  /*24d50*/  @!P2 IADD3.X R99, R30, UR7, R7, P0, P3 ;  /* 0x000000071e63ac10 */ /* 0x000fe200087e6407 */
[----:B--2---:R-:W-:Y:S02]  /*24d60*/  FMUL R7, R57, UR18 ;  /* 0x0000001239077c20 */ /* 0x004fe40008400000 */
[----:B------:R-:W2:Y:S01]  /*24d70*/  LDL.LU R57, [R1+0x168] ;  /* 0x0001680001397983 */ /* 0x000ea20000300800 */
[----:B------:R-:W-:Y:S02]  /*24d80*/  ISETP.GE.AND P5, PT, R29, 0x89, PT ;  /* 0x000000891d00780c */ /* 0x000fe40003fa6270 */
[----:B------:R-:W-:Y:S02]  /*24d90*/  @P1 LOP3.LUT R5, R5, 0x1000, RZ, 0xfc, !PT ;  /* 0x0000100005051812 */ /* 0x000fe400078efcff */
[----:B------:R-:W-:Y:S02]  /*24da0*/  ISETP.LT.OR P6, PT, R28, 0x1, !P4 ;  /* 0x000000011c00780c */ /* 0x000fe400067c1670 */
[----:B------:R-:W-:-:S02]  /*24db0*/  LOP3.LUT P1, RZ, R0, 0x20000000, RZ, 0xc0, !PT ;  /* 0x2000000000ff7812 */ /* 0x000fc4000782c0ff */
[----:B------:R-:W-:Y:S02]  /*24dc0*/  ISETP.LT.OR P0, PT, R28, 0x1, !P5 ;  /* 0x000000011c00780c */ /* 0x000fe40006f01670 */
[----:B------:R-:W-:Y:S02]  /*24dd0*/  F2FP.SATFINITE.E4M3.F32.PACK_AB_MERGE_C R4, RZ, R4, RZ ;  /* 0x00000004ff04723e */ /* 0x000fe400048070ff */
[----:B------:R-:W-:-:S05]  /*24de0*/  F2FP.SATFINITE.E4M3.F32.PACK_AB_MERGE_C R7, RZ, R7, RZ ;  /* 0x00000007ff07723e */ /* 0x000fca00048070ff */
[----:B------:R-:W-:Y:S04]  /*24df0*/  @!P6 STG.E.U8 desc[UR30][R16.64], R4 ;  /* 0x000000041000e986 */ /* 0x000fe8000c10111e */
[----:B------:R0:W-:Y:S02]  /*24e00*/  @!P1 STG.E.U8 desc[UR30][R10.64+0x1], R7 ;  /* 0x000001070a009986 */ /* 0x0001e4000c10111e */
[----:B0-----:R-:W0:Y:S01]  /*24e10*/  @!P0 LDC.64 R10, c[0x0][0x5c0] ;  /* 0x00017000ff0a8b82 */ /* 0x001e220000000a00 */
[----:B------:R-:W-:Y:S02]  /*24e20*/  IMAD.U32 R6, RZ, RZ, UR10 ;  /* 0x0000000aff067e24 */ /* 0x000fe4000f8e00ff */
[----:B------:R-:W-:-:S03]  /*24e30*/  IMAD.U32 R4, RZ, RZ, UR9 ;  /* 0x00000009ff047e24 */ /* 0x000fc6000f8e00ff */
[----:B------:R-:W-:-:S04]  /*24e40*/  @!P0 IADD3 R6, P3, P4, R6, UR8, R24 ;  /* 0x0000000806068c10 */ /* 0x000fc8000fc7e018 */
[----:B------:R-:W-:Y:S02]  /*24e50*/  @!P0 IADD3.X R4, R4, UR7, R30, P3, P4 ;  /* 0x0000000704048c10 */ /* 0x000fe40009fe841e */
[----:B0-----:R-:W-:-:S05]  /*24e60*/  @!P0 IADD3 R10, P3, R6, R10, RZ ;  /* 0x0000000a060a8210 */ /* 0x001fca0007f7e0ff */
[----:B------:R-:W-:Y:S02]  /*24e70*/  @!P0 IMAD.X R11, R4, 0x1, R11, P3 ;  /* 0x00000001040b8824 */ /* 0x000fe400018e060b */
[----:B---3--:R-:W-:Y:S02]  /*24e80*/  FMUL R4, R56, UR18 ;  /* 0x0000001238047c20 */ /* 0x008fe40008400000 */
[----:B------:R-:W3:Y:S01]  /*24e90*/  LDL.LU R56, [R1+0x16c] ;  /* 0x00016c0001387983 */ /* 0x000ee20000300800 */
[----:B------:R-:W-:Y:S02]  /*24ea0*/  LOP3.LUT R8, R8, 0x7fffffff, RZ, 0xc0, !PT ;  /* 0x7fffffff08087812 */ /* 0x000fe400078ec0ff */
[----:B------:R-:W-:Y:S02]  /*24eb0*/  ISETP.GE.AND P1, PT, R29, 0x101, PT ;  /* 0x000001011d00780c */ /* 0x000fe40003f26270 */
[----:B------:R-:W-:Y:S02]  /*24ec0*/  @P2 LOP3.LUT R8, R8, 0x80000000, RZ, 0xfc, !PT ;  /* 0x8000000008082812 */ /* 0x000fe400078efcff */
[----:B------:R-:W-:-:S02]  /*24ed0*/  ISETP.LT.OR P2, PT, R28, 0x1, !P1 ;  /* 0x000000011c00780c */ /* 0x000fc40004f41670 */
[----:B------:R-:W-:-:S11]  /*24ee0*/  F2FP.SATFINITE.E4M3.F32.PACK_AB_MERGE_C R4, RZ, R4, RZ ;  /* 0x00000004ff04723e */ /* 0x000fd600048070ff */
[----:B------:R-:W0:Y:S01]  /*24ef0*/  @!P2 LDC.64 R6, c[0x0][0x5c0] ;  /* 0x00017000ff06ab82 */ /* 0x000e220000000a00 */
[----:B------:R1:W-:Y:S01]  /*24f00*/  @!P0 STG.E.U8 desc[UR30][R10.64], R4 ;  /* 0x000000040a008986 */ /* 0x0003e2000c10111e */
[----:B------:R-:W-:Y:S02]  /*24f10*/  ISETP.LT.OR P0, PT, R28, 0x2, !P5 ;  /* 0x000000021c00780c */ /* 0x000fe40006f01670 */
[----:B------:R-:W-:-:S04]  /*24f20*/  LOP3.LUT R0, R0, 0xfffffff7, RZ, 0xc0, !PT ;  /* 0xfffffff700007812 */ /* 0x000fc800078ec0ff */
[----:B------:R-:W-:Y:S02]  /*24f30*/  @P2 LOP3.LUT R0, R0, 0x8, RZ, 0xfc, !PT ;  /* 0x0000000800002812 */ /* 0x000fe400078efcff */
[----:B0-----:R-:W-:-:S04]  /*24f40*/  @!P2 IADD3 R114, P4, P6, R24, UR12, R6 ;  /* 0x0000000c1872ac10 */ /* 0x001fc8000fe9e006 */
[----:B------:R-:W-:Y:S02]  /*24f50*/  @!P2 IADD3.X R115, R30, UR11, R7, P4, P6 ;  /* 0x0000000b1e73ac10 */ /* 0x000fe4000a7ec407 */
[----:B------:R-:W0:Y:S01]  /*24f60*/  @!P0 LDC.64 R6, c[0x0][0x5c0] ;  /* 0x00017000ff068b82 */ /* 0x000e220000000a00 */
[----:B------:R-:W-:Y:S02]  /*24f70*/  LOP3.LUT P6, RZ, R5, 0x8000, RZ, 0xc0, !PT ;  /* 0x0000800005ff7812 */ /* 0x000fe400078cc0ff */
[----:B------:R-:W-:Y:S01]  /*24f80*/  LOP3.LUT R0, R0, 0xefffffff, RZ, 0xc0, !PT ;  /* 0xefffffff00007812 */ /* 0x000fe200078ec0ff */
[----:B-1----:R-:W-:Y:S02]  /*24f90*/  IMAD.U32 R10, RZ, RZ, UR10 ;  /* 0x0000000aff0a7e24 */ /* 0x002fe4000f8e00ff */
[----:B------:R-:W-:-:S03]  /*24fa0*/  IMAD.U32 R4, RZ, RZ, UR9 ;  /* 0x00000009ff047e24 */ /* 0x000fc6000f8e00ff */
[----:B------:R-:W-:-:S05]  /*24fb0*/  @!P0 IADD3 R10, P3, P4, R10, UR8, R24 ;  /* 0x000000080a0a8c10 */ /* 0x000fca000fc7e018 */
[----:B------:R-:W-:Y:S02]  /*24fc0*/  @P6 LOP3.LUT R0, R0, 0x10000000, RZ, 0xfc, !PT ;  /* 0x1000000000006812 */ /* 0x000fe400078efcff */
[----:B------:R-:W-:Y:S02]  /*24fd0*/  ISETP.LT.OR P6, PT, R28, 0x2, !P1 ;  /* 0x000000021c00780c */ /* 0x000fe40004fc1670 */
[----:B------:R-:W-:Y:S02]  /*24fe0*/  @!P0 IADD3.X R4, R4, UR7, R30, P3, P4 ;  /* 0x0000000704048c10 */ /* 0x000fe40009fe841e */
[----:B0-----:R-:W-:-:S05]  /*24ff0*/  @!P0 IADD3 R10, P3, R10, R6, RZ ;  /* 0x000000060a0a8210 */ /* 0x001fca0007f7e0ff */
[----:B------:R-:W-:-:S04]  /*25000*/  @!P0 IMAD.X R11, R4, 0x1, R7, P3 ;  /* 0x00000001040b8824 */ /* 0x000fc800018e0607 */
[----:B------:R-:W0:Y:S01]  /*25010*/  @!P6 LDC.64 R6, c[0x0][0x5c0] ;  /* 0x00017000ff06eb82 */ /* 0x000e220000000a00 */
[----:B----4-:R-:W-:-:S05]  /*25020*/  FMUL R4, R58, UR18 ;  /* 0x000000123a047c20 */ /* 0x010fca0008400000 */
[----:B------:R-:W-:Y:S02]  /*25030*/  F2FP.SATFINITE.E4M3.F32.PACK_AB_MERGE_C R4, RZ, R4, RZ ;  /* 0x00000004ff04723e */ /* 0x000fe400048070ff */
[----:B0-----:R-:W-:-:S04]  /*25040*/  @!P6 IADD3 R74, P3, P4, R24, UR12, R6 ;  /* 0x0000000c184aec10 */ /* 0x001fc8000fc7e006 */
[----:B------:R-:W-:Y:S02]  /*25050*/  @!P6 IADD3.X R75, R30, UR11, R7, P3, P4 ;  /* 0x0000000b1e4bec10 */ /* 0x000fe40009fe8407 */
[----:B------:R-:W-:Y:S01]  /*25060*/  ISETP.LT.OR P4, PT, R28, 0x9, !P1 ;  /* 0x000000091c00780c */ /* 0x000fe20004f81670 */
[----:B------:R2:W-:-:S12]  /*25070*/  @!P0 STG.E.U8 desc[UR30][R10.64+0x1], R4 ;  /* 0x000001040a008986 */ /* 0x0005d8000c10111e */
[----:B------:R-:W0:Y:S01]  /*25080*/  @!P4 LDC.64 R6, c[0x0][0x5c0] ;  /* 0x00017000ff06cb82 */ /* 0x000e220000000a00 */
[----:B------:R-:W-:-:S04]  /*25090*/  LOP3.LUT R0, R0, 0xfffffffb, RZ, 0xc0, !PT ;  /* 0xfffffffb00007812 */ /* 0x000fc800078ec0ff */
[----:B------:R-:W-:-:S04]  /*250a0*/  @P6 LOP3.LUT R0, R0, 0x4, RZ, 0xfc, !PT ;  /* 0x0000000400006812 */ /* 0x000fc800078efcff */
[C---:B------:R-:W-:Y:S02]  /*250b0*/  LOP3.LUT P6, RZ, R0.reuse, 0x10000000, RZ, 0xc0, !PT ;  /* 0x1000000000ff7812 */ /* 0x040fe400078cc0ff */
[----:B------:R-:W-:-:S04]  /*250c0*/  LOP3.LUT R0, R0, 0xfffffffd, RZ, 0xc0, !PT ;  /* 0xfffffffd00007812 */ /* 0x000fc800078ec0ff */
[----:B------:R-:W-:Y:S02]  /*250d0*/  @P4 LOP3.LUT R0, R0, 0x2, RZ, 0xfc, !PT ;  /* 0x0000000200004812 */ /* 0x000fe400078efcff */
[----:B0-----:R-:W-:Y:S01]  /*250e0*/  @!P4 IADD3 R76, P0, P3, R24, UR12, R6 ;  /* 0x0000000c184ccc10 */ /* 0x001fe2000fb1e006 */
[----:B--2---:R-:W-:Y:S02]  /*250f0*/  FMUL R4, R57, UR18 ;  /* 0x0000001239047c20 */ /* 0x004fe40008400000 */
[----:B------:R-:W2:Y:S01]  /*25100*/  LDL.LU R57, [R1+0x170] ;  /* 0x0001700001397983 */ /* 0x000ea20000300800 */
[----:B------:R-:W-:Y:S02]  /*25110*/  @!P4 IADD3.X R77, R30, UR11, R7, P0, P3 ;  /* 0x0000000b1e4dcc10 */ /* 0x000fe400087e6407 */
[----:B------:R-:W-:Y:S01]  /*25120*/  ISETP.LT.OR P4, PT, R28, 0xa, !P1 ;  /* 0x0000000a1c00780c */ /* 0x000fe20004f81670 */
[----:B------:R-:W4:-:S12]  /*25130*/  LDL.LU R58, [R1+0x174] ;  /* 0x00017400013a7983 */ /* 0x000f180000300800 */
[----:B------:R-:W0:Y:S02]  /*25140*/  @!P4 LDC.64 R6, c[0x0][0x5c0] ;  /* 0x00017000ff06cb82 */ /* 0x000e240000000a00 */
[----:B0-----:R-:W-:-:S04]  /*25150*/  @!P4 IADD3 R70, P0, P3, R24, UR12, R6 ;  /* 0x0000000c1846cc10 */ /* 0x001fc8000fb1e006 */
[----:B------:R-:W-:Y:S01]  /*25160*/  @!P4 IADD3.X R71, R30, UR11, R7, P0, P3 ;  /* 0x0000000b1e47cc10 */ /* 0x000fe200087e6407 */
[----:B---3--:R-:W-:Y:S02]  /*25170*/  FMUL R7, R56, UR18 ;  /* 0x0000001238077c20 */ /* 0x008fe40008400000 */
[----:B------:R-:W3:Y:S01]  /*25180*/  LDL.LU R56, [R1+0x178] ;  /* 0x0001780001387983 */ /* 0x000ee20000300800 */
[----:B------:R-:W-:Y:S02]  /*25190*/  ISETP.LT.OR P0, PT, R28, 0x9, !P5 ;  /* 0x000000091c00780c */ /* 0x000fe40006f01670 */
[----:B------:R-:W-:Y:S02]  /*251a0*/  LOP3.LUT P2, RZ, R5, 0x40, RZ, 0xc0, !PT ;  /* 0x0000004005ff7812 */ /* 0x000fe4000784c0ff */
[----:B------:R-:W-:Y:S02]  /*251b0*/  F2FP.SATFINITE.E4M3.F32.PACK_AB_MERGE_C R4, RZ, R4, RZ ;  /* 0x00000004ff04723e */ /* 0x000fe400048070ff */
[----:B------:R-:W-:-:S07]  /*251c0*/  F2FP.SATFINITE.E4M3.F32.PACK_AB_MERGE_C R7, RZ, R7, RZ ;  /* 0x00000007ff07723e */ /* 0x000fce00048070ff */
[----:B------:R-:W0:Y:S01]  /*251d0*/  @!P0 LDC.64 R10, c[0x0][0x5c0] ;  /* 0x00017000ff0a8b82 */ /* 0x000e220000000a00 */
[----:B------:R1:W-:Y:S01]  /*251e0*/  @!P6 STG.E.U8 desc[UR30][R20.64+0x8], R4 ;  /* 0x000008041400e986 */ /* 0x0003e2000c10111e */
[----:B------:R-:W-:-:S03]  /*251f0*/  LOP3.LUT R0, R0, 0xfffffffe, RZ, 0xc0, !PT ;  /* 0xfffffffe00007812 */ /* 0x000fc600078ec0ff */
[----:B------:R0:W-:Y:S01]  /*25200*/  @!P2 STG.E.U8 desc[UR30][R12.64+0x9], R7 ;  /* 0x000009070c00a986 */ /* 0x0001e2000c10111e */
[----:B------:R-:W-:Y:S01]  /*25210*/  ISETP.LT.OR P2, PT, R28, 0x11, !P1 ;  /* 0x000000111c00780c */ /* 0x000fe20004f41670 */
[----:B------:R-:W-:Y:S01]  /*25220*/  IMAD.U32 R6, RZ, RZ, UR10 ;  /* 0x0000000aff067e24 */ /* 0x000fe2000f8e00ff */
[----:B------:R-:W-:-:S04]  /*25230*/  @P4 LOP3.LUT R0, R0, 0x1, RZ, 0xfc, !PT ;  /* 0x0000000100004812 */ /* 0x000fc800078efcff */
[----:B------:R-:W-:Y:S01]  /*25240*/  @!P0 IADD3 R6, P3, P4, R6, UR8, R24 ;  /* 0x0000000806068c10 */ /* 0x000fe2000fc7e018 */
[----:B-1----:R-:W-:-:S05]  /*25250*/  IMAD.U32 R4, RZ, RZ, UR9 ;  /* 0x00000009ff047e24 */ /* 0x002fca000f8e00ff */
[----:B------:R-:W-:Y:S02]  /*25260*/  @!P0 IADD3.X R4, R4, UR7, R30, P3, P4 ;  /* 0x0000000704048c10 */ /* 0x000fe40009fe841e */
[----:B0-----:R-:W-:Y:S02]  /*25270*/  @!P0 IADD3 R10, P3, R6, R10, RZ ;  /* 0x0000000a060a8210 */ /* 0x001fe40007f7e0ff */
[----:B------:R-:W0:Y:S03]  /*25280*/  @!P2 LDC.64 R6, c[0x0][0x5c0] ;  /* 0x00017000ff06ab82 */ /* 0x000e260000000a00 */
[----:B------:R-:W-:Y:S01]  /*25290*/  @!P0 IMAD.X R11, R4, 0x1, R11, P3 ;  /* 0x00000001040b8824 */ /* 0x000fe200018e060b */
[----:B0-----:R-:W-:-:S04]  /*252a0*/  @!P2 IADD3 R72, P4, P6, R24, UR12, R6 ;  /* 0x0000000c1848ac10 */ /* 0x001fc8000fe9e006 */
[----:B------:R-:W-:Y:S01]  /*252b0*/  @!P2 IADD3.X R73, R30, UR11, R7, P4, P6 ;  /* 0x0000000b1e49ac10 */ /* 0x000fe2000a7ec407 */
[----:B--2---:R-:W-:Y:S02]  /*252c0*/  FMUL R4, R57, UR18 ;  /* 0x0000001239047c20 */ /* 0x004fe40008400000 */
[----:B------:R-:W2:Y:S03]  /*252d0*/  LDL.LU R57, [R1+0x17c] ;  /* 0x00017c0001397983 */ /* 0x000ea60000300800 */
[----:B------:R-:W-:-:S05]  /*252e0*/  F2FP.SATFINITE.E4M3.F32.PACK_AB_MERGE_C R4, RZ, R4, RZ ;  /* 0x00000004ff04723e */ /* 0x000fca00048070ff */
[----:B------:R0:W-:Y:S01]  /*252f0*/  @!P0 STG.E.U8 desc[UR30][R10.64+0x8], R4 ;  /* 0x000008040a008986 */ /* 0x0001e2000c10111e */
[----:B------:R-:W-:-:S13]  /*25300*/  ISETP.LT.OR P0, PT, R28, 0xa, !P5 ;  /* 0x0000000a1c00780c */ /* 0x000fda0006f01670 */
[----:B------:R-:W1:Y:S01]  /*25310*/  @!P0 LDC.64 R6, c[0x0][0x5c0] ;  /* 0x00017000ff068b82 */ /* 0x000e620000000a00 */
[----:B0-----:R-:W-:Y:S02]  /*25320*/  IMAD.U32 R10, RZ, RZ, UR10 ;  /* 0x0000000aff0a7e24 */ /* 0x001fe4000f8e00ff */
[----:B------:R-:W-:-:S03]  /*25330*/  IMAD.U32 R4, RZ, RZ, UR9 ;  /* 0x00000009ff047e24 */ /* 0x000fc6000f8e00ff */
[----:B------:R-:W-:-:S04]  /*25340*/  @!P0 IADD3 R10, P3, P4, R10, UR8, R24 ;  /* 0x000000080a0a8c10 */ /* 0x000fc8000fc7e018 */
[----:B------:R-:W-:Y:S02]  /*25350*/  @!P0 IADD3.X R4, R4, UR7, R30, P3, P4 ;  /* 0x0000000704048c10 */ /* 0x000fe40009fe841e */
[----:B-1----:R-:W-:-:S05]  /*25360*/  @!P0 IADD3 R10, P3, R10, R6, RZ ;  /* 0x000000060a0a8210 */ /* 0x002fca0007f7e0ff */
[----:B------:R-:W-:Y:S02]  /*25370*/  @!P0 IMAD.X R11, R4, 0x1, R7, P3 ;  /* 0x00000001040b8824 */ /* 0x000fe400018e0607 */
[----:B----4-:R-:W-:-:S05]  /*25380*/  FMUL R4, R58, UR18 ;  /* 0x000000123a047c20 */ /* 0x010fca0008400000 */
[----:B------:R-:W-:-:S05]  /*25390*/  F2FP.SATFINITE.E4M3.F32.PACK_AB_MERGE_C R4, RZ, R4, RZ ;  /* 0x00000004ff04723e */ /* 0x000fca00048070ff */
[----:B------:R3:W-:Y:S02]  /*253a0*/  @!P0 STG.E.U8 desc[UR30][R10.64+0x9], R4 ;  /* 0x000009040a008986 */ /* 0x0007e4000c10111e */
[----:B---3--:R-:W-:Y:S02]  /*253b0*/  FMUL R4, R56, UR18 ;  /* 0x0000001238047c20 */ /* 0x008fe40008400000 */
[----:B------:R-:W3:Y:S04]  /*253c0*/  LDL.LU R56, [R1+0x180] ;  /* 0x0001800001387983 */ /* 0x000ee80000300800 */
[----:B------:R-:W4:Y:S01]  /*253d0*/  LDL.LU R60, [R1+0x184] ;  /* 0x00018400013c7983 */ /* 0x000f220000300800 */
[----:B------:R-:W-:Y:S02]  /*253e0*/  LOP3.LUT P6, RZ, R5, 0x80, RZ, 0xc0, !PT ;  /* 0x0000008005ff7812 */ /* 0x000fe400078cc0ff */
[----:B------:R-:W-:Y:S01]  /*253f0*/  LOP3.LUT R0, R0, 0xf7ffffff, RZ, 0xc0, !PT ;  /* 0xf7ffffff00007812 */ /* 0x000fe200078ec0ff */
[----:B------:R-:W4:Y:S04]  /*25400*/  LDL.LU R59, [R1+0x188] ;  /* 0x00018800013b7983 */ /* 0x000f280000300800 */
[----:B------:R-:W4:Y:S01]  /*25410*/  LDL.LU R58, [R1+0x18c] ;  /* 0x00018c00013a7983 */ /* 0x000f220000300800 */
[----:B------:R-:W-:-:S03]  /*25420*/  LOP3.LUT R8, R8, 0xdfffffff, RZ, 0xc0, !PT ;  /* 0xdfffffff08087812 */ /* 0x000fc600078ec0ff */
[----:B------:R-:W4:Y:S02]  /*25430*/  LDL.LU R125, [R1+0x190] ;  /* 0x00019000017d7983 */ /* 0x000f240000300800 */
[----:B------:R-:W-:Y:S02]  /*25440*/  @P6 LOP3.LUT R0, R0, 0x8000000, RZ, 0xfc, !PT ;  /* 0x0800000000006812 */ /* 0x000fe400078efcff */
[----:B------:R-:W-:Y:S01]  /*25450*/  ISETP.LT.OR P6, PT, R28, 0x12, !P1 ;  /* 0x000000121c00780c */ /* 0x000fe20004fc1670 */
[----:B------:R-:W4:Y:S01]  /*25460*/  LDL.LU R126, [R1+0x194] ;  /* 0x00019400017e7983 */ /* 0x000f220000300800 */
[----:B------:R-:W-:Y:S02]  /*25470*/  @P2 LOP3.LUT R8, R8, 0x20000000, RZ, 0xfc, !PT ;  /* 0x2000000008082812 */ /* 0x000fe400078efcff */
[----:B------:R-:W-:Y:S01]  /*25480*/  F2FP.SATFINITE.E4M3.F32.PACK_AB_MERGE_C R4, RZ, R4, RZ ;  /* 0x00000004ff04723e */ /* 0x000fe200048070ff */
[----:B------:R-:W4:Y:S08]  /*25490*/  LDL.LU R124, [R1+0x198] ;  /* 0x00019800017c7983 */ /* 0x000f300000300800 */
[----:B------:R-:W0:Y:S02]  /*254a0*/  @!P6 LDC.64 R6, c[0x0][0x5c0] ;  /* 0x00017000ff06eb82 */ /* 0x000e240000000a00 */
[----:B0-----:R-:W-:-:S04]  /*254b0*/  @!P6 IADD3 R66, P3, P4, R24, UR12, R6 ;  /* 0x0000000c1842ec10 */ /* 0x001fc8000fc7e006 */
[----:B------:R-:W-:Y:S02]  /*254c0*/  @!P6 IADD3.X R67, R30, UR11, R7, P3, P4 ;  /* 0x0000000b1e43ec10 */ /* 0x000fe40009fe8407 */
[----:B------:R-:W-:-:S13]  /*254d0*/  ISETP.LT.OR P4, PT, R28, 0x19, !P1 ;  /* 0x000000191c00780c */ /* 0x000fda0004f81670 */
        /* <DEDUP_REMOVED lines=9> */
[----:B------:R-:W-:Y:S02]  /*25570*/  LOP3.LUT P6, RZ, R0, 0x8000000, RZ, 0xc0, !PT ;  /* 0x0800000000ff7812 */ /* 0x000fe400078cc0ff */
[----:B------:R-:W-:Y:S02]  /*25580*/  LOP3.LUT P2, RZ, R5, 0x10000, RZ, 0xc0, !PT ;  /* 0x0001000005ff7812 */ /* 0x000fe4000784c0ff */
[----:B0-----:R-:W-:-:S04]  /*25590*/  @!P4 IADD3 R62, P0, P3, R24, UR12, R6 ;  /* 0x0000000c183ecc10 */ /* 0x001fc8000fb1e006 */
[----:B------:R-:W-:Y:S02]  /*255a0*/  @!P4 IADD3.X R63, R30, UR11, R7, P0, P3 ;  /* 0x0000000b1e3fcc10 */ /* 0x000fe400087e6407 */
[----:B------:R-:W-:-:S03]  /*255b0*/  ISETP.LT.OR P0, PT, R28, 0x11, !P5 ;  /* 0x000000111c00780c */ /* 0x000fc60006f01670 */
[----:B------:R0:W-:Y:S10]  /*255c0*/  @!P6 STG.E.U8 desc[UR30][R22.64+0x10], R4 ;  /* 0x000010041600e986 */ /* 0x0001f4000c10111e */
[----:B------:R-:W1:Y:S01]  /*255d0*/  @!P0 LDC.64 R10, c[0x0][0x5c0] ;  /* 0x00017000ff0a8b82 */ /* 0x000e620000000a00 */
[----:B--2---:R-:W-:-:S05]  /*255e0*/  FMUL R7, R57, UR18 ;  /* 0x0000001239077c20 */ /* 0x004fca0008400000 */
[----:B------:R-:W-:Y:S01]  /*255f0*/  F2FP.SATFINITE.E4M3.F32.PACK_AB_MERGE_C R7, RZ, R7, RZ ;  /* 0x00000007ff07723e */ /* 0x000fe200048070ff */
[----:B------:R-:W-:Y:S01]  /*25600*/  IMAD.U32 R6, RZ, RZ, UR10 ;  /* 0x0000000aff067e24 */ /* 0x000fe2000f8e00ff */
[----:B------:R-:W-:-:S03]  /*25610*/  LOP3.LUT R8, R8, 0xfdffffff, RZ, 0xc0, !PT ;  /* 0xfdffffff08087812 */ /* 0x000fc600078ec0ff */
[----:B------:R2:W-:Y:S01]  /*25620*/  @!P2 STG.E.U8 desc[UR30][R32.64+0x11], R7 ;  /* 0x000011072000a986 */ /* 0x0005e2000c10111e */
[----:B------:R-:W-:Y:S01]  /*25630*/  ISETP.LT.OR P2, PT, R28, 0x21, !P1 ;  /* 0x000000211c00780c */ /* 0x000fe20004f41670 */
[----:B0-----:R-:W-:Y:S01]  /*25640*/  IMAD.U32 R4, RZ, RZ, UR9 ;  /* 0x00000009ff047e24 */ /* 0x001fe2000f8e00ff */
[----:B------:R-:W-:Y:S02]  /*25650*/  @P4 LOP3.LUT R8, R8, 0x2000000, RZ, 0xfc, !PT ;  /* 0x0200000008084812 */ /* 0x000fe400078efcff */
[----:B------:R-:W-:-:S04]  /*25660*/  @!P0 IADD3 R6, P3, P4, R6, UR8, R24 ;  /* 0x0000000806068c10 */ /* 0x000fc8000fc7e018 */
[----:B------:R-:W-:Y:S02]  /*25670*/  @!P0 IADD3.X R4, R4, UR7, R30, P3, P4 ;  /* 0x0000000704048c10 */ /* 0x000fe40009fe841e */
[----:B-1----:R-:W-:-:S03]  /*25680*/  @!P0 IADD3 R10, P3, R6, R10, RZ ;  /* 0x0000000a060a8210 */ /* 0x002fc60007f7e0ff */
[----:B--2---:R-:W0:Y:S02]  /*25690*/  @!P2 LDC.64 R6, c[0x0][0x5c0] ;  /* 0x00017000ff06ab82 */ /* 0x004e240000000a00 */
[----:B------:R-:W-:Y:S01]  /*256a0*/  @!P0 IMAD.X R11, R4, 0x1, R11, P3 ;  /* 0x00000001040b8824 */ /* 0x000fe200018e060b */
[----:B------:R-:W-:Y:S02]  /*256b0*/  LOP3.LUT R0, R0, 0xfbffffff, RZ, 0xc0, !PT ;  /* 0xfbffffff00007812 */ /* 0x000fe400078ec0ff */
[----:B0-----:R-:W-:-:S04]  /*256c0*/  @!P2 IADD3 R64, P4, P6, R24, UR12, R6 ;  /* 0x0000000c1840ac10 */ /* 0x001fc8000fe9e006 */
[----:B------:R-:W-:Y:S02]  /*256d0*/  @!P2 IADD3.X R65, R30, UR11, R7, P4, P6 ;  /* 0x0000000b1e41ac10 */ /* 0x000fe4000a7ec407 */
[----:B------:R-:W-:-:S13]  /*256e0*/  LOP3.LUT P6, RZ, R5, 0x20000, RZ, 0xc0, !PT ;  /* 0x0002000005ff7812 */ /* 0x000fda00078cc0ff */
[----:B------:R-:W-:Y:S02]  /*256f0*/  @P6 LOP3.LUT R0, R0, 0x4000000, RZ, 0xfc, !PT ;  /* 0x0400000000006812 */ /* 0x000fe400078efcff */
[----:B------:R-:W-:Y:S01]  /*25700*/  ISETP.LT.OR P6, PT, R28, 0x22, !P1 ;  /* 0x000000221c00780c */ /* 0x000fe20004fc1670 */
[----:B---3--:R-:W-:-:S05]  /*25710*/  FMUL R4, R56, UR18 ;  /* 0x0000001238047c20 */ /* 0x008fca0008400000 */
        /* <DEDUP_REMOVED lines=10> */
[----:B------:R-:W0:Y:S02]  /*257c0*/  @!P6 LDC.64 R6, c[0x0][0x5c0] ;  /* 0x00017000ff06eb82 */ /* 0x000e240000000a00 */
[----:B0-----:R-:W-:-:S04]  /*257d0*/  @!P6 IADD3 R56, P3, P4, R24, UR12, R6 ;  /* 0x0000000c1838ec10 */ /* 0x001fc8000fc7e006 */
[----:B------:R-:W-:Y:S02]  /*257e0*/  @!P6 IADD3.X R57, R30, UR11, R7, P3, P4 ;  /* 0x0000000b1e39ec10 */ /* 0x000fe40009fe8407 */
[----:B------:R-:W-:Y:S02]  /*257f0*/  ISETP.LT.OR P4, PT, R28, 0x29, !P1 ;  /* 0x000000291c00780c */ /* 0x000fe40004f81670 */
[----:B------:R-:W-:-:S11]  /*25800*/  LOP3.LUT R8, R8, 0xfeffffff, RZ, 0xc0, !PT ;  /* 0xfeffffff08087812 */ /* 0x000fd600078ec0ff */
[----:B------:R-:W0:Y:S01]  /*25810*/  @!P4 LDC.64 R6, c[0x0][0x5c0] ;  /* 0x00017000ff06cb82 */ /* 0x000e220000000a00 */
[----:B------:R-:W-:Y:S01]  /*25820*/  @P2 LOP3.LUT R8, R8, 0x1000000, RZ, 0xfc, !PT ;  /* 0x0100000008082812 */ /* 0x000fe200078efcff */
[----:B----4-:R-:W-:-:S03]  /*25830*/  FMUL R4, R60, UR18 ;  /* 0x000000123c047c20 */ /* 0x010fc60008400000 */
[----:B------:R-:W-:Y:S02]  /*25840*/  LOP3.LUT R8, R8, 0xffbfffff, RZ, 0xc0, !PT ;  /* 0xffbfffff08087812 */ /* 0x000fe400078ec0ff */
[----:B------:R-:W-:Y:S02]  /*25850*/  F2FP.SATFINITE.E4M3.F32.PACK_AB_MERGE_C R4, RZ, R4, RZ ;  /* 0x00000004ff04723e */ /* 0x000fe400048070ff */
[----:B------:R-:W-:-:S03]  /*25860*/  @P6 LOP3.LUT R8, R8, 0x400000, RZ, 0xfc, !PT ;  /* 0x0040000008086812 */ /* 0x000fc600078efcff */
[----:B------:R1:W-:Y:S01]  /*25870*/  @!P0 STG.E.U8 desc[UR30][R10.64+0x11], R4 ;  /* 0x000011040a008986 */ /* 0x0003e2000c10111e */
[----:B------:R-:W-:-:S04]  /*25880*/  LOP3.LUT R8, R8, 0xffdfffff, RZ, 0xc0, !PT ;  /* 0xffdfffff08087812 */ /* 0x000fc800078ec0ff */
[----:B------:R-:W-:Y:S02]  /*25890*/  @P4 LOP3.LUT R8, R8, 0x200000, RZ, 0xfc, !PT ;  /* 0x0020000008084812 */ /* 0x000fe400078efcff */
[----:B0-----:R-:W-:-:S04]  /*258a0*/  @!P4 IADD3 R60, P0, P3, R24, UR12, R6 ;  /* 0x0000000c183ccc10 */ /* 0x001fc8000fb1e006 */
[----:B------:R-:W-:Y:S02]  /*258b0*/  @!P4 IADD3.X R61, R30, UR11, R7, P0, P3 ;  /* 0x0000000b1e3dcc10 */ /* 0x000fe400087e6407 */
[----:B------:R-:W-:Y:S02]  /*258c0*/  ISETP.LT.OR P4, PT, R28, 0x2a, !P1 ;  /* 0x0000002a1c00780c */ /* 0x000fe40004f81670 */
[----:B------:R-:W-:-:S11]  /*258d0*/  LOP3.LUT P6, RZ, R0, 0x4000000, RZ, 0xc0, !PT ;  /* 0x0400000000ff7812 */ /* 0x000fd600078cc0ff */
[----:B------:R-:W0:Y:S01]  /*258e0*/  @!P4 LDC.64 R6, c[0x0][0x5c0] ;  /* 0x00017000ff06cb82 */ /* 0x000e220000000a00 */
[----:B-1----:R-:W-:-:S05]  /*258f0*/  FMUL R4, R59, UR18 ;  /* 0x000000123b047c20 */ /* 0x002fca0008400000 */
[----:B------:R-:W-:-:S05]  /*25900*/  F2FP.SATFINITE.E4M3.F32.PACK_AB_MERGE_C R4, RZ, R4, RZ ;  /* 0x00000004ff04723e */ /* 0x000fca00048070ff */
[----:B------:R0:W-:Y:S02]  /*25910*/  @!P6 STG.E.U8 desc[UR30][R54.64+0x18], R4 ;  /* 0x000018043600e986 */ /* 0x0001e4000c10111e */
[----:B0-----:R-:W-:-:S04]  /*25920*/  @!P4 IADD3 R54, P0, P3, R24, UR12, R6 ;  /* 0x0000000c1836cc10 */ /* 0x001fc8000fb1e006 */
[----:B------:R-:W-:Y:S02]  /*25930*/  @!P4 IADD3.X R55, R30, UR11, R7, P0, P3 ;  /* 0x0000000b1e37cc10 */ /* 0x000fe400087e6407 */
[----:B------:R-:W-:Y:S02]  /*25940*/  ISETP.LT.OR P0, PT, R28, 0x19, !P5 ;  /* 0x000000191c00780c */ /* 0x000fe40006f01670 */
[----:B------:R-:W-:Y:S01]  /*25950*/  LOP3.LUT P2, RZ, R5, 0x2, RZ, 0xc0, !PT ;  /* 0x0000000205ff7812 */ /* 0x000fe2000784c0ff */
[----:B------:R-:W-:-:S10]  /*25960*/  FMUL R7, R58, UR18 ;  /* 0x000000123a077c20 */ /* 0x000fd40008400000 */
[----:B------:R-:W0:Y:S01]  /*25970*/  @!P0 LDC.64 R10, c[0x0][0x5c0] ;  /* 0x00017000ff0a8b82 */ /* 0x000e220000000a00 */
[----:B------:R-:W-:Y:S01]  /*25980*/  F2FP.SATFINITE.E4M3.F32.PACK_AB_MERGE_C R7, RZ, R7, RZ ;  /* 0x00000007ff07723e */ /* 0x000fe200048070ff */
[----:B------:R-:W-:Y:S01]  /*25990*/  IMAD.U32 R6, RZ, RZ, UR10 ;  /* 0x0000000aff067e24 */ /* 0x000fe2000f8e00ff */
[----:B------:R-:W-:-:S03]  /*259a0*/  LOP3.LUT R8, R8, 0xffefffff, RZ, 0xc0, !PT ;  /* 0xffefffff08087812 */ /* 0x000fc600078ec0ff */
[----:B------:R1:W-:Y:S01]  /*259b0*/  @!P2 STG.E.U8 desc[UR30][R18.64+0x19], R7 ;  /* 0x000019071200a986 */ /* 0x0003e2000c10111e */
[----:B------:R-:W-:Y:S01]  /*259c0*/  ISETP.LT.OR P2, PT, R28, 0x31, !P1 ;  /* 0x000000311c00780c */ /* 0x000fe20004f41670 */
[----:B------:R-:W-:Y:S01]  /*259d0*/  IMAD.U32 R4, RZ, RZ, UR9 ;  /* 0x00000009ff047e24 */ /* 0x000fe2000f8e00ff */
[----:B------:R-:W-:Y:S02]  /*259e0*/  @P4 LOP3.LUT R8, R8, 0x100000, RZ, 0xfc, !PT ;  /* 0x0010000008084812 */ /* 0x000fe400078efcff */
[----:B------:R-:W-:-:S04]  /*259f0*/  @!P0 IADD3 R6, P3, P4, R6, UR8, R24 ;  /* 0x0000000806068c10 */ /* 0x000fc8000fc7e018 */
[----:B------:R-:W-:Y:S02]  /*25a00*/  @!P0 IADD3.X R4, R4, UR7, R30, P3, P4 ;  /* 0x0000000704048c10 */ /* 0x000fe40009fe841e */
[----:B0-----:R-:W-:-:S03]  /*25a10*/  @!P0 IADD3 R10, P3, R6, R10, RZ ;  /* 0x0000000a060a8210 */ /* 0x001fc60007f7e0ff */
[----:B-1----:R-:W0:Y:S02]  /*25a20*/  @!P2 LDC.64 R6, c[0x0][0x5c0] ;  /* 0x00017000ff06ab82 */ /* 0x002e240000000a00 */
[----:B------:R-:W-:Y:S02]  /*25a30*/  @!P0 IMAD.X R11, R4, 0x1, R11, P3 ;  /* 0x00000001040b8824 */ /* 0x000fe400018e060b */
[----:B------:R-:W-:Y:S02]  /*25a40*/  FMUL R4, R125, UR18 ;  /* 0x000000127d047c20 */ /* 0x000fe40008400000 */
[----:B------:R-:W2:Y:S03]  /*25a50*/  LDL.LU R125, [R1+0x19c] ;  /* 0x00019c00017d7983 */ /* 0x000ea60000300800 */
[----:B------:R-:W-:-:S05]  /*25a60*/  F2FP.SATFINITE.E4M3.F32.PACK_AB_MERGE_C R4, RZ, R4, RZ ;  /* 0x00000004ff04723e */ /* 0x000fca00048070ff */
[----:B------:R1:W-:Y:S01]  /*25a70*/  @!P0 STG.E.U8 desc[UR30][R10.64+0x18], R4 ;  /* 0x000018040a008986 */ /* 0x0003e2000c10111e */
[----:B------:R-:W-:Y:S02]  /*25a80*/  ISETP.LT.OR P0, PT, R28, 0x1a, !P5 ;  /* 0x0000001a1c00780c */ /* 0x000fe40006f01670 */
[----:B0-----:R-:W-:-:S04]  /*25a90*/  @!P2 IADD3 R58, P4, P6, R24, UR12, R6 ;  /* 0x0000000c183aac10 */ /* 0x001fc8000fe9e006 */
[----:B------:R-:W-:-:S07]  /*25aa0*/  @!P2 IADD3.X R59, R30, UR11, R7, P4, P6 ;  /* 0x0000000b1e3bac10 */ /* 0x000fce000a7ec407 */
[----:B------:R-:W0:Y:S01]  /*25ab0*/  @!P0 LDC.64 R6, c[0x0][0x5c0] ;  /* 0x00017000ff068b82 */ /* 0x000e220000000a00 */
[----:B-1----:R-:W-:Y:S02]  /*25ac0*/  IMAD.U32 R10, RZ, RZ, UR10 ;  /* 0x0000000aff0a7e24 */ /* 0x002fe4000f8e00ff */
[----:B------:R-:W-:-:S03]  /*25ad0*/  IMAD.U32 R4, RZ, RZ, UR9 ;  /* 0x00000009ff047e24 */ /* 0x000fc6000f8e00ff */
[----:B------:R-:W-:-:S04]  /*25ae0*/  @!P0 IADD3 R10, P3, P4, R10, UR8, R24 ;  /* 0x000000080a0a8c10 */ /* 0x000fc8000fc7e018 */
[----:B------:R-:W-:Y:S02]  /*25af0*/  @!P0 IADD3.X R4, R4, UR7, R30, P3, P4 ;  /* 0x0000000704048c10 */ /* 0x000fe40009fe841e */
[----:B0-----:R-:W-:-:S05]  /*25b00*/  @!P0 IADD3 R10, P3, R10, R6, RZ ;  /* 0x000000060a0a8210 */ /* 0x001fca0007f7e0ff */
[----:B------:R-:W-:Y:S02]  /*25b10*/  @!P0 IMAD.X R11, R4, 0x1, R7, P3 ;  /* 0x00000001040b8824 */ /* 0x000fe400018e0607 */
[----:B------:R-:W-:-:S05]  /*25b20*/  FMUL R4, R126, UR18 ;  /* 0x000000127e047c20 */ /* 0x000fca0008400000 */
[----:B------:R-:W-:-:S05]  /*25b30*/  F2FP.SATFINITE.E4M3.F32.PACK_AB_MERGE_C R4, RZ, R4, RZ ;  /* 0x00000004ff04723e */ /* 0x000fca00048070ff */
[----:B------:R0:W-:Y:S02]  /*25b40*/  @!P0 STG.E.U8 desc[UR30][R10.64+0x19], R4 ;  /* 0x000019040a008986 */ /* 0x0001e4000c10111e */
[----:B0-----:R-:W-:Y:S02]  /*25b50*/  FMUL R4, R124, UR18 ;  /* 0x000000127c047c20 */ /* 0x001fe40008400000 */
[----:B------:R-:W3:Y:S01]  /*25b60*/  LDL.LU R124, [R1+0x1a0] ;  /* 0x0001a000017c7983 */ /* 0x000ee20000300800 */
[----:B------:R-:W-:Y:S02]  /*25b70*/  LOP3.LUT P6, RZ, R5, 0x8, RZ, 0xc0, !PT ;  /* 0x0000000805ff7812 */ /* 0x000fe400078cc0ff */
[----:B------:R-:W-:Y:S01]  /*25b80*/  LOP3.LUT R0, R0, 0xfdffffff, RZ, 0xc0, !PT ;  /* 0xfdffffff00007812 */ /* 0x000fe200078ec0ff */
[----:B------:R-:W4:Y:S10]  /*25b90*/  LDL.LU R126, [R1+0x1a4] ;  /* 0x0001a400017e7983 */ /* 0x000f340000300800 */
[----:B------:R-:W-:-:S02]  /*25ba0*/  @P6 LOP3.LUT R0, R0, 0x2000000, RZ, 0xfc, !PT ;  /* 0x0200000000006812 */ /* 0x000fc400078efcff */
[----:B------:R-:W-:-:S13]  /*25bb0*/  ISETP.LT.OR P6, PT, R28, 0x32, !P1 ;  /* 0x000000321c00780c */ /* 0x000fda0004fc1670 */
[----:B------:R-:W0:Y:S02]  /*25bc0*/  @!P6 LDC.64 R6, c[0x0][0x5c0] ;  /* 0x00017000ff06eb82 */ /* 0x000e240000000a00 */
[----:B0-----:R-:W-:-:S04]  /*25bd0*/  @!P6 IADD3 R48, P3, P4, R24, UR12, R6 ;  /* 0x0000000c1830ec10 */ /* 0x001fc8000fc7e006 */
[----:B------:R-:W-:Y:S02]  /*25be0*/  @!P6 IADD3.X R49, R30, UR11, R7, P3, P4 ;  /* 0x0000000b1e31ec10 */ /* 0x000fe40009fe8407 */
[----:B------:R-:W-:Y:S02]  /*25bf0*/  ISETP.LT.OR P4, PT, R28, 0x39, !P1 ;  /* 0x000000391c00780c */ /* 0x000fe40004f81670 */
[----:B------:R-:W-:-:S11]  /*25c00*/  LOP3.LUT R8, R8, 0xfffbffff, RZ, 0xc0, !PT ;  /* 0xfffbffff08087812 */ /* 0x000fd600078ec0ff */
[----:B------:R-:W0:Y:S01]  /*25c10*/  @!P4 LDC.64 R6, c[0x0][0x5c0] ;  /* 0x00017000ff06cb82 */ /* 0x000e220000000a00 */
[----:B------:R-:W-:-:S04]  /*25c20*/  @P2 LOP3.LUT R8, R8, 0x40000, RZ, 0xfc, !PT ;  /* 0x0004000008082812 */ /* 0x000fc800078efcff */
[----:B------:R-:W-:-:S04]  /*25c30*/  LOP3.LUT R8, R8, 0xfffdffff, RZ, 0xc0, !PT ;  /* 0xfffdffff08087812 */ /* 0x000fc800078ec0ff */
[----:B------:R-:W-:-:S04]  /*25c40*/  @P6 LOP3.LUT R8, R8, 0x20000, RZ, 0xfc, !PT ;  /* 0x0002000008086812 */ /* 0x000fc800078efcff */
        /* <DEDUP_REMOVED lines=8> */
[----:B------:R-:W-:Y:S02]  /*25cd0*/  ISETP.LT.OR P0, PT, R28, 0x21, !P5 ;  /* 0x000000211c00780c */ /* 0x000fe40006f01670 */
[----:B------:R-:W-:-:S11]  /*25ce0*/  LOP3.LUT P6, RZ, R0, 0x2000000, RZ, 0xc0, !PT ;  /* 0x0200000000ff7812 */ /* 0x000fd600078cc0ff */
[----:B------:R-:W0:Y:S01]  /*25cf0*/  @!P0 LDC.64 R10, c[0x0][0x5c0] ;  /* 0x00017000ff0a8b82 */ /* 0x000e220000000a00 */
[----:B------:R-:W-:Y:S01]  /*25d00*/  F2FP.SATFINITE.E4M3.F32.PACK_AB_MERGE_C R4, RZ, R4, RZ ;  /* 0x00000004ff04723e */ /* 0x000fe200048070ff */
[----:B------:R-:W-:Y:S01]  /*25d10*/  IMAD.U32 R6, RZ, RZ, UR10 ;  /* 0x0000000aff067e24 */ /* 0x000fe2000f8e00ff */
[----:B------:R-:W-:-:S03]  /*25d20*/  LOP3.LUT R8, R8, 0xffffbfff, RZ, 0xc0, !PT ;  /* 0xffffbfff08087812 */ /* 0x000fc600078ec0ff */
[----:B------:R1:W-:Y:S01]  /*25d30*/  @!P6 STG.E.U8 desc[UR30][R36.64+0x20], R4 ;  /* 0x000020042400e986 */ /* 0x0003e2000c10111e */
[----:B------:R-:W-:Y:S02]  /*25d40*/  @P4 LOP3.LUT R8, R8, 0x4000, RZ, 0xfc, !PT ;  /* 0x0000400008084812 */ /* 0x000fe400078efcff */
[----:B------:R-:W-:Y:S01]  /*25d50*/  @!P0 IADD3 R6, P3, P4, R6, UR8, R24 ;  /* 0x0000000806068c10 */ /* 0x000fe2000fc7e018 */
[----:B--2---:R-:W-:Y:S02]  /*25d60*/  FMUL R7, R125, UR18 ;  /* 0x000000127d077c20 */ /* 0x004fe40008400000 */
[----:B------:R-:W2:Y:S01]  /*25d70*/  LDL.LU R125, [R1+0x1a8] ;  /* 0x0001a800017d7983 */ /* 0x000ea20000300800 */
[----:B-1----:R-:W-:-:S05]  /*25d80*/  IMAD.U32 R4, RZ, RZ, UR9 ;  /* 0x00000009ff047e24 */ /* 0x002fca000f8e00ff */
[----:B------:R-:W-:Y:S02]  /*25d90*/  @!P0 IADD3.X R4, R4, UR7, R30, P3, P4 ;  /* 0x0000000704048c10 */ /* 0x000fe40009fe841e */
[----:B0-----:R-:W-:-:S05]  /*25da0*/  @!P0 IADD3 R10, P3, R6, R10, RZ ;  /* 0x0000000a060a8210 */ /* 0x001fca0007f7e0ff */
[----:B------:R-:W-:Y:S02]  /*25db0*/  @!P0 IMAD.X R11, R4, 0x1, R11, P3 ;  /* 0x00000001040b8824 */ /* 0x000fe400018e060b */
[----:B---3--:R-:W-:Y:S02]  /*25dc0*/  FMUL R4, R124, UR18 ;  /* 0x000000127c047c20 */ /* 0x008fe40008400000 */
[----:B------:R-:W3:Y:S01]  /*25dd0*/  LDL.LU R124, [R1+0x1ac] ;  /* 0x0001ac00017c7983 */ /* 0x000ee20000300800 */
[----:B------:R-:W-:Y:S02]  /*25de0*/  LOP3.LUT P2, RZ, R5, 0x40000, RZ, 0xc0, !PT ;  /* 0x0004000005ff7812 */ /* 0x000fe4000784c0ff */
[----:B------:R-:W-:-:S11]  /*25df0*/  F2FP.SATFINITE.E4M3.F32.PACK_AB_MERGE_C R7, RZ, R7, RZ ;  /* 0x00000007ff07723e */ /* 0x000fd600048070ff */
[----:B------:R0:W-:Y:S01]  /*25e00*/  @!P2 STG.E.U8 desc[UR30][R78.64+0x21], R7 ;  /* 0x000021074e00a986 */ /* 0x0001e2000c10111e */
[----:B------:R-:W-:Y:S02]  /*25e10*/  ISETP.LT.OR P2, PT, R28, 0x41, !P1 ;  /* 0x000000411c00780c */ /* 0x000fe40004f41670 */
[----:B------:R-:W-:-:S11]  /*25e20*/  F2FP.SATFINITE.E4M3.F32.PACK_AB_MERGE_C R4, RZ, R4, RZ ;  /* 0x00000004ff04723e */ /* 0x000fd600048070ff */
[----:B0-----:R-:W0:Y:S01]  /*25e30*/  @!P2 LDC.64 R6, c[0x0][0x5c0] ;  /* 0x00017000ff06ab82 */ /* 0x001e220000000a00 */
[----:B------:R1:W-:Y:S01]  /*25e40*/  @!P0 STG.E.U8 desc[UR30][R10.64+0x20], R4 ;  /* 0x000020040a008986 */ /* 0x0003e2000c10111e */
[----:B------:R-:W-:Y:S02]  /*25e50*/  ISETP.LT.OR P0, PT, R28, 0x22, !P5 ;  /* 0x000000221c00780c */ /* 0x000fe40006f01670 */
[----:B------:R-:W-:Y:S02]  /*25e60*/  LOP3.LUT R0, R0, 0xfeffffff, RZ, 0xc0, !PT ;  /* 0xfeffffff00007812 */ /* 0x000fe400078ec0ff */
[----:B0-----:R-:W-:-:S04]  /*25e70*/  @!P2 IADD3 R50, P4, P6, R24, UR12, R6 ;  /* 0x0000000c1832ac10 */ /* 0x001fc8000fe9e006 */
[----:B------:R-:W-:-:S05]  /*25e80*/  @!P2 IADD3.X R51, R30, UR11, R7, P4, P6 ;  /* 0x0000000b1e33ac10 */ /* 0x000fca000a7ec407 */
[----:B------:R-:W0:Y:S01]  /*25e90*/  @!P0 LDC.64 R6, c[0x0][0x5c0] ;  /* 0x00017000ff068b82 */ /* 0x000e220000000a00 */
[----:B------:R-:W-:Y:S01]  /*25ea0*/  LOP3.LUT P6, RZ, R5, 0x80000, RZ, 0xc0, !PT ;  /* 0x0008000005ff7812 */ /* 0x000fe200078cc0ff */
[----:B-1----:R-:W-:Y:S02]  /*25eb0*/  IMAD.U32 R10, RZ, RZ, UR10 ;  /* 0x0000000aff0a7e24 */ /* 0x002fe4000f8e00ff */
[----:B------:R-:W-:-:S03]  /*25ec0*/  IMAD.U32 R4, RZ, RZ, UR9 ;  /* 0x00000009ff047e24 */ /* 0x000fc6000f8e00ff */
[----:B------:R-:W-:-:S07]  /*25ed0*/  @!P0 IADD3 R10, P3, P4, R10, UR8, R24 ;  /* 0x000000080a0a8c10 */ /* 0x000fce000fc7e018 */
        /* <DEDUP_REMOVED lines=11> */
[----:B------:R2:W-:Y:S01]  /*25f90*/  @!P0 STG.E.U8 desc[UR30][R10.64+0x21], R4 ;  /* 0x000021040a008986 */ /* 0x0005e2000c10111e */
        /* <DEDUP_REMOVED lines=12> */
[----:B------:R-:W2:Y:S04]  /*26060*/  LDL.LU R125, [R1+0x1b0] ;  /* 0x0001b000017d7983 */ /* 0x000ea80000300800 */
[----:B------:R-:W4:Y:S01]  /*26070*/  LDL.LU R126, [R1+0x1b4] ;  /* 0x0001b400017e7983 */ /* 0x000f220000300800 */
[----:B0-----:R-:W-:-:S04]  /*26080*/  @!P4 IADD3 R40, P0, P3, R24, UR12, R6 ;  /* 0x0000000c1828cc10 */ /* 0x001fc8000fb1e006 */
[----:B------:R-:W-:Y:S01]  /*26090*/  @!P4 IADD3.X R41, R30, UR11, R7, P0, P3 ;  /* 0x0000000b1e29cc10 */ /* 0x000fe200087e6407 */
[----:B---3--:R-:W-:Y:S02]  /*260a0*/  FMUL R7, R124, UR18 ;  /* 0x000000127c077c20 */ /* 0x008fe40008400000 */
[----:B------:R-:W3:Y:S01]  /*260b0*/  LDL.LU R124, [R1+0x1b8] ;  /* 0x0001b800017c7983 */ /* 0x000ee20000300800 */
[----:B------:R-:W-:Y:S02]  /*260c0*/  ISETP.LT.OR P0, PT, R28, 0x29, !P5 ;  /* 0x000000291c00780c */ /* 0x000fe40006f01670 */
[----:B------:R-:W-:Y:S02]  /*260d0*/  LOP3.LUT P6, RZ, R0, 0x1000000, RZ, 0xc0, !PT ;  /* 0x0100000000ff7812 */ /* 0x000fe400078cc0ff */
[----:B------:R-:W-:Y:S02]  /*260e0*/  LOP3.LUT P2, RZ, R5, 0x100, RZ, 0xc0, !PT ;  /* 0x0000010005ff7812 */ /* 0x000fe4000784c0ff */
[----:B------:R-:W-:-:S07]  /*260f0*/  F2FP.SATFINITE.E4M3.F32.PACK_AB_MERGE_C R4, RZ, R4, RZ ;  /* 0x00000004ff04723e */ /* 0x000fce00048070ff */
[----:B------:R-:W0:Y:S01]  /*26100*/  @!P0 LDC.64 R10, c[0x0][0x5c0] ;  /* 0x00017000ff0a8b82 */ /* 0x000e220000000a00 */
[----:B------:R-:W-:Y:S01]  /*26110*/  F2FP.SATFINITE.E4M3.F32.PACK_AB_MERGE_C R7, RZ, R7, RZ ;  /* 0x00000007ff07723e */ /* 0x000fe200048070ff */
        /* <DEDUP_REMOVED lines=30> */
[----:B------:R-:W3:Y:S01]  /*26300*/  LDL.LU R124, [R1+0x1c0] ;  /* 0x0001c000017c7983 */ /* 0x000ee20000300800 */
[----:B------:R-:W-:Y:S02]  /*26310*/  LOP3.LUT P6, RZ, R5, 0x200, RZ, 0xc0, !PT ;  /* 0x0000020005ff7812 */ /* 0x000fe400078cc0ff */
[----:B------:R-:W-:-:S11]  /*26320*/  LOP3.LUT R0, R0, 0xff7fffff, RZ, 0xc0, !PT ;  /* 0xff7fffff00007812 */ /* 0x000fd600078ec0ff */
[----:B------:R-:W-:Y:S02]  /*26330*/  @P6 LOP3.LUT R0, R0, 0x800000, RZ, 0xfc, !PT ;  /* 0x0080000000006812 */ /* 0x000fe400078efcff */
        /* <DEDUP_REMOVED lines=27> */
[----:B-1----:R-:W-:Y:S02]  /*264f0*/  IMAD.U32 R4, RZ, RZ, UR9 ;  /* 0x00000009ff047e24 */ /* 0x002fe4000f8e00ff */
[----:B--2---:R-:W-:Y:S02]  /*26500*/  FMUL R7, R125, UR18 ;  /* 0x000000127d077c20 */ /* 0x004fe40008400000 */
[----:B------:R-:W2:Y:S01]  /*26510*/  LDL.LU R125, [R1+0x1c4] ;  /* 0x0001c400017d7983 */ /* 0x000ea20000300800 */
[----:B------:R-:W-:Y:S02]  /*26520*/  @!P0 IADD3.X R4, R4, UR7, R30, P3, P4 ;  /* 0x0000000704048c10 */ /* 0x000fe40009fe841e */
[----:B0-----:R-:W-:Y:S01]  /*26530*/  @!P0 IADD3 R10, P3, R6, R10, RZ ;  /* 0x0000000a060a8210 */ /* 0x001fe20007f7e0ff */
[----:B------:R-:W4:Y:S04]  /*26540*/  LDL.LU R126, [R1+0x1c8] ;  /* 0x0001c800017e7983 */ /* 0x000f280000300800 */
[----:B------:R-:W-:-:S02]  /*26550*/  @!P0 IMAD.X R11, R4, 0x1, R11, P3 ;  /* 0x00000001040b8824 */ /* 0x000fc400018e060b */
        /* <DEDUP_REMOVED lines=33> */
[----:B------:R-:W-:Y:S01]  /*26770*/  @P4 LOP3.LUT R8, R8, 0x4, RZ, 0xfc, !PT ;  /* 0x0000000408084812 */ /* 0x000fe200078efcff */
[----:B--2---:R-:W-:Y:S02]  /*26780*/  FMUL R4, R125, UR18 ;  /* 0x000000127d047c20 */ /* 0x004fe40008400000 */
[----:B------:R-:W2:Y:S03]  /*26790*/  LDL.LU R125, [R1+0x1d0] ;  /* 0x0001d000017d7983 */ /* 0x000ea60000300800 */
[----:B------:R-:W-:-:S05]  /*267a0*/  F2FP.SATFINITE.E4M3.F32.PACK_AB_MERGE_C R4, RZ, R4, RZ ;  /* 0x00000004ff04723e */ /* 0x000fca00048070ff */
[----:B------:R4:W-:Y:S01]  /*267b0*/  @!P0 STG.E.U8 desc[UR30][R10.64+0x31], R4 ;  /* 0x000031040a008986 */ /* 0x0009e2000c10111e */
[----:B0-----:R-:W-:-:S04]  /*267c0*/  @!P4 IADD3 R20, P0, P3, R24, UR12, R6 ;  /* 0x0000000c1814cc10 */ /* 0x001fc8000fb1e006 */
[----:B------:R-:W-:Y:S02]  /*267d0*/  @!P4 IADD3.X R21, R30, UR11, R7, P0, P3 ;  /* 0x0000000b1e15cc10 */ /* 0x000fe400087e6407 */
[----:B------:R-:W-:-:S13]  /*267e0*/  ISETP.LT.OR P4, PT, R28, 0x6a, !P1 ;  /* 0x0000006a1c00780c */ /* 0x000fda0004f81670 */
[----:B------:R-:W0:Y:S02]  /*267f0*/  @!P4 LDC.64 R6, c[0x0][0x5c0] ;  /* 0x00017000ff06cb82 */ /* 0x000e240000000a00 */
[----:B0-----:R-:W-:-:S04]  /*26800*/  @!P4 IADD3 R18, P0, P3, R24, UR12, R6 ;  /* 0x0000000c1812cc10 */ /* 0x001fc8000fb1e006 */
[----:B------:R-:W-:Y:S01]  /*26810*/  @!P4 IADD3.X R19, R30, UR11, R7, P0, P3 ;  /* 0x0000000b1e13cc10 */ /* 0x000fe200087e6407 */
[----:B---3--:R-:W-:Y:S02]  /*26820*/  FMUL R7, R124, UR18 ;  /* 0x000000127c077c20 */ /* 0x008fe40008400000 */
[----:B------:R-:W3:Y:S01]  /*26830*/  LDL.LU R124, [R1+0x1d4] ;  /* 0x0001d400017c7983 */ /* 0x000ee20000300800 */
[----:B------:R-:W-:Y:S02]  /*26840*/  ISETP.LT.OR P0, PT, R28, 0x39, !P5 ;  /* 0x000000391c00780c */ /* 0x000fe40006f01670 */
[----:B------:R-:W-:Y:S02]  /*26850*/  LOP3.LUT P6, RZ, R0, 0x400000, RZ, 0xc0, !PT ;  /* 0x0040000000ff7812 */ /* 0x000fe400078cc0ff */
[----:B------:R-:W-:Y:S01]  /*26860*/  LOP3.LUT P2, RZ, R5, 0x4, RZ, 0xc0, !PT ;  /* 0x0000000405ff7812 */ /* 0x000fe2000784c0ff */
[----:B----4-:R-:W-:Y:S01]  /*26870*/  FMUL R4, R126, UR18 ;  /* 0x000000127e047c20 */ /* 0x010fe20008400000 */
[----:B------:R-:W-:Y:S01]  /*26880*/  F2FP.SATFINITE.E4M3.F32.PACK_AB_MERGE_C R7, RZ, R7, RZ ;  /* 0x00000007ff07723e */ /* 0x000fe200048070ff */
[----:B------:R-:W-:Y:S01]  /*26890*/  IMAD.U32 R6, RZ, RZ, UR10 ;  /* 0x0000000aff067e24 */ /* 0x000fe2000f8e00ff */
[----:B------:R-:W-:Y:S01]  /*268a0*/  LOP3.LUT R8, R8, 0xfffffffd, RZ, 0xc0, !PT ;  /* 0xfffffffd08087812 */ /* 0x000fe200078ec0ff */
[----:B------:R-:W4:Y:S04]  /*268b0*/  LDL.LU R126, [R1+0x1d8] ;  /* 0x0001d800017e7983 */ /* 0x000f280000300800 */
[----:B------:R-:W0:Y:S01]  /*268c0*/  @!P0 LDC.64 R10, c[0x0][0x5c0] ;  /* 0x00017000ff0a8b82 */ /* 0x000e220000000a00 */
[----:B------:R-:W-:-:S05]  /*268d0*/  F2FP.SATFINITE.E4M3.F32.PACK_AB_MERGE_C R4, RZ, R4, RZ ;  /* 0x00000004ff04723e */ /* 0x000fca00048070ff */
[----:B------:R1:W-:Y:S04]  /*268e0*/  @!P6 STG.E.U8 desc[UR30][R88.64+0x38], R4 ;  /* 0x000038045800e986 */ /* 0x0003e8000c10111e */
[----:B------:R0:W-:Y:S01]  /*268f0*/  @!P2 STG.E.U8 desc[UR30][R14.64+0x39], R7 ;  /* 0x000039070e00a986 */ /* 0x0001e2000c10111e */
[----:B------:R-:W-:Y:S02]  /*26900*/  ISETP.LT.OR P2, PT, R28, 0x71, !P1 ;  /* 0x000000711c00780c */ /* 0x000fe40004f41670 */
[----:B------:R-:W-:Y:S02]  /*26910*/  @P4 LOP3.LUT R8, R8, 0x2, RZ, 0xfc, !PT ;  /* 0x0000000208084812 */ /* 0x000fe400078efcff */
        /* <DEDUP_REMOVED lines=20> */
[----:B---3--:R-:W-:Y:S02]  /*26a60*/  FMUL R4, R124, UR18 ;  /* 0x000000127c047c20 */ /* 0x008fe40008400000 */
[----:B------:R-:W3:Y:S01]  /*26a70*/  LDL.LU R124, [R1+0x1e0] ;  /* 0x0001e000017c7983 */ /* 0x000ee20000300800 */
[----:B------:R-:W-:-:S04]  /*26a80*/  LOP3.LUT R8, R8, 0xfffffffe, RZ, 0xc0, !PT ;  /* 0xfffffffe08087812 */ /* 0x000fc800078ec0ff */
[----:B------:R-:W-:Y:S02]  /*26a90*/  @P2 LOP3.LUT R8, R8, 0x1, RZ, 0xfc, !PT ;  /* 0x0000000108082812 */ /* 0x000fe400078efcff */
        /* <DEDUP_REMOVED lines=8> */
[----:B0-----:R-:W-:-:S04]  /*26b20*/  @!P4 IADD3 R12, P0, P3, R24, UR12, R6 ;  /* 0x0000000c180ccc10 */ /* 0x001fc8000fb1e006 */
[----:B------:R-:W-:Y:S02]  /*26b30*/  @!P4 IADD3.X R13, R30, UR11, R7, P0, P3 ;  /* 0x0000000b1e0dcc10 */ /* 0x000fe400087e6407 */
[----:B------:R-:W-:-:S13]  /*26b40*/  ISETP.LT.OR P3, PT, R28, 0x7a, !P1 ;  /* 0x0000007a1c00780c */ /* 0x000fda0004f61670 */
[----:B------:R-:W0:Y:S01]  /*26b50*/  @!P3 LDC.64 R6, c[0x0][0x5c0] ;  /* 0x00017000ff06bb82 */ /* 0x000e220000000a00 */
[C---:B------:R-:W-:Y:S02]  /*26b60*/  LOP3.LUT P6, RZ, R5.reuse, 0x1, RZ, 0xc0, !PT ;  /* 0x0000000105ff7812 */ /* 0x040fe400078cc0ff */
[----:B------:R-:W-:Y:S01]  /*26b70*/  LOP3.LUT R5, R5, 0x7fffffff, RZ, 0xc0, !PT ;  /* 0x7fffffff05057812 */ /* 0x000fe200078ec0ff */
[----:B----4-:R-:W-:Y:S01]  /*26b80*/  FMUL R4, R126, UR18 ;  /* 0x000000127e047c20 */ /* 0x010fe20008400000 */
[----:B------:R-:W-:Y:S01]  /*26b90*/  IMAD.U32 R9, RZ, RZ, UR9 ;  /* 0x00000009ff097e24 */ /* 0x000fe2000f8e00ff */
[----:B------:R-:W4:Y:S01]  /*26ba0*/  LDL.LU R126, [R1+0x1e4] ;  /* 0x0001e400017e7983 */ /* 0x000f220000300800 */
[----:B------:R-:W-:Y:S02]  /*26bb0*/  @P2 LOP3.LUT R5, R5, 0x80000000, RZ, 0xfc, !PT ;  /* 0x8000000005052812 */ /* 0x000fe400078efcff */
[----:B------:R-:W-:Y:S02]  /*26bc0*/  LOP3.LUT P2, RZ, R0, 0x200000, RZ, 0xc0, !PT ;  /* 0x0020000000ff7812 */ /* 0x000fe4000784c0ff */
[----:B------:R-:W-:-:S02]  /*26bd0*/  F2FP.SATFINITE.E4M3.F32.PACK_AB_MERGE_C R4, RZ, R4, RZ ;  /* 0x00000004ff04723e */ /* 0x000fc400048070ff */
[----:B0-----:R-:W-:-:S04]  /*26be0*/  @!P3 IADD3 R10, P0, P1, R24, UR12, R6 ;  /* 0x0000000c180abc10 */ /* 0x001fc8000f91e006 */
[----:B------:R-:W-:Y:S02]  /*26bf0*/  @!P3 IADD3.X R11, R30, UR11, R7, P0, P1 ;  /* 0x0000000b1e0bbc10 */ /* 0x000fe400087e2407 */
[----:B------:R-:W-:Y:S01]  /*26c00*/  ISETP.LT.OR P0, PT, R28, 0x41, !P5 ;  /* 0x000000411c00780c */ /* 0x000fe20006f01670 */
[----:B------:R0:W-:Y:S01]  /*26c10*/  @!P6 STG.E.U8 desc[UR30][R90.64+0x40], R4 ;  /* 0x000040045a00e986 */ /* 0x0001e2000c10111e */
[----:B------:R-:W-:-:S04]  /*26c20*/  LOP3.LUT R5, R5, 0xbfffffff, RZ, 0xc0, !PT ;  /* 0xbfffffff05057812 */ /* 0x000fc800078ec0ff */
[----:B------:R-:W-:-:S04]  /*26c30*/  @P4 LOP3.LUT R5, R5, 0x40000000, RZ, 0xfc, !PT ;  /* 0x4000000005054812 */ /* 0x000fc800078efcff */
[----:B------:R-:W-:Y:S01]  /*26c40*/  LOP3.LUT R5, R5, 0xdfffffff, RZ, 0xc0, !PT ;  /* 0xdfffffff05057812 */ /* 0x000fe200078ec0ff */
[----:B0-----:R-:W-:-:S03]  /*26c50*/  IMAD.U32 R4, RZ, RZ, UR10 ;  /* 0x0000000aff047e24 */ /* 0x001fc6000f8e00ff */
[----:B------:R-:W-:Y:S02]  /*26c60*/  @P3 LOP3.LUT R5, R5, 0x20000000, RZ, 0xfc, !PT ;  /* 0x2000000005053812 */ /* 0x000fe400078efcff */
[----:B------:R-:W-:-:S04]  /*26c70*/  @!P0 IADD3 R4, P1, P3, R4, UR8, R24 ;  /* 0x0000000804048c10 */ /* 0x000fc8000fb3e018 */
[----:B------:R-:W-:Y:S01]  /*26c80*/  @!P0 IADD3.X R9, R9, UR7, R30, P1, P3 ;  /* 0x0000000709098c10 */ /* 0x000fe20008fe641e */
[----:B--2---:R-:W-:-:S05]  /*26c90*/  FMUL R6, R125, UR18 ;  /* 0x000000127d067c20 */ /* 0x004fca0008400000 */
[----:B------:R-:W-:-:S05]  /*26ca0*/  F2FP.SATFINITE.E4M3.F32.PACK_AB_MERGE_C R6, RZ, R6, RZ ;  /* 0x00000006ff06723e */ /* 0x000fca00048070ff */
[----:B------:R0:W-:Y:S02]  /*26cb0*/  @!P2 STG.E.U8 desc[UR30][R92.64+0x41], R6 ;  /* 0x000041065c00a986 */ /* 0x0001e4000c10111e */
[----:B0-----:R-:W0:Y:S02]  /*26cc0*/  @!P0 LDC.64 R6, c[0x0][0x5c0] ;  /* 0x00017000ff068b82 */ /* 0x001e240000000a00 */
[----:B0-----:R-:W-:-:S05]  /*26cd0*/  @!P0 IADD3 R6, P2, R4, R6, RZ ;  /* 0x0000000604068210 */ /* 0x001fca0007f5e0ff */
[----:B------:R-:W-:Y:S02]  /*26ce0*/  @!P0 IMAD.X R7, R9, 0x1, R7, P2 ;  /* 0x0000000109078824 */ /* 0x000fe400010e0607 */
[----:B---3--:R-:W-:Y:S02]  /*26cf0*/  FMUL R9, R124, UR18 ;  /* 0x000000127c097c20 */ /* 0x008fe40008400000 */
[----:B------:R-:W2:Y:S01]  /*26d00*/  LDL.LU R124, [R1+0x1e8] ;  /* 0x0001e800017c7983 */ /* 0x000ea20000300800 */
[C---:B------:R-:W-:Y:S02]  /*26d10*/  ISETP.LT.OR P1, PT, R28.reuse, 0x42, !P5 ;  /* 0x000000421c00780c */ /* 0x040fe40006f21670 */
[----:B------:R-:W-:Y:S01]  /*26d20*/  F2FP.SATFINITE.E4M3.F32.PACK_AB_MERGE_C R9, RZ, R9, RZ ;  /* 0x00000009ff09723e */ /* 0x000fe200048070ff */
[----:B------:R-:W3:Y:S04]  /*26d30*/  LDL.LU R125, [R1+0x1ec] ;  /* 0x0001ec00017d7983 */ /* 0x000ee80000300800 */
[----:B------:R0:W-:Y:S01]  /*26d40*/  @!P0 STG.E.U8 desc[UR30][R6.64+0x40], R9 ;  /* 0x0000400906008986 */ /* 0x0001e2000c10111e */
[----:B------:R-:W-:Y:S01]  /*26d50*/  ISETP.LT.OR P2, PT, R28, 0x49, !P5 ;  /* 0x000000491c00780c */ /* 0x000fe20006f41670 */
[----:B------:R-:W-:-:S04]  /*26d60*/  IMAD.U32 R78, RZ, RZ, UR10 ;  /* 0x0000000aff4e7e24 */ /* 0x000fc8000f8e00ff */
[----:B0-----:R-:W0:Y:S01]  /*26d70*/  @!P1 LDC.64 R6, c[0x0][0x5c0] ;  /* 0x00017000ff069b82 */ /* 0x001e220000000a00 */
[----:B------:R-:W-:Y:S01]  /*26d80*/  IMAD.U32 R31, RZ, RZ, UR9 ;  /* 0x00000009ff1f7e24 */ /* 0x000fe2000f8e00ff */
[----:B------:R-:W-:Y:S01]  /*26d90*/  @!P1 IADD3 R4, P3, P4, R78, UR8, R24 ;  /* 0x000000084e049c10 */ /* 0x000fe2000fc7e018 */
[----:B------:R-:W-:Y:S02]  /*26da0*/  IMAD.U32 R9, RZ, RZ, UR10 ;  /* 0x0000000aff097e24 */ /* 0x000fe4000f8e00ff */
[----:B------:R-:W-:Y:S01]  /*26db0*/  IMAD.U32 R79, RZ, RZ, UR9 ;  /* 0x00000009ff4f7e24 */ /* 0x000fe2000f8e00ff */
[----:B------:R-:W-:Y:S02]  /*26dc0*/  @!P1 IADD3.X R31, R31, UR7, R30, P3, P4 ;  /* 0x000000071f1f9c10 */ /* 0x000fe40009fe841e */
[----:B------:R-:W-:-:S04]  /*26dd0*/  @!P2 IADD3 R9, P0, P3, R9, UR8, R24 ;  /* 0x000000080909ac10 */ /* 0x000fc8000fb1e018 */
[----:B------:R-:W-:Y:S02]  /*26de0*/  @!P2 IADD3.X R79, R79, UR7, R30, P0, P3 ;  /* 0x000000074f4fac10 */ /* 0x000fe400087e641e */
[----:B0-----:R-:W-:-:S05]  /*26df0*/  @!P1 IADD3 R6, P0, R4, R6, RZ ;  /* 0x0000000604069210 */ /* 0x001fca0007f1e0ff */
[----:B------:R-:W-:Y:S02]  /*26e00*/  @!P1 IMAD.X R7, R31, 0x1, R7, P0 ;  /* 0x000000011f079824 */ /* 0x000fe400000e0607 */
[----:B----4-:R-:W-:-:S05]  /*26e10*/  FMUL R31, R126, UR18 ;  /* 0x000000127e1f7c20 */ /* 0x010fca0008400000 */
[----:B------:R-:W-:-:S05]  /*26e20*/  F2FP.SATFINITE.E4M3.F32.PACK_AB_MERGE_C R31, RZ, R31, RZ ;  /* 0x0000001fff1f723e */ /* 0x000fca00048070ff */
[----:B------:R2:W-:Y:S02]  /*26e30*/  @!P1 STG.E.U8 desc[UR30][R6.64+0x41], R31 ;  /* 0x0000411f06009986 */ /* 0x0005e4000c10111e */
[----:B--2---:R-:W-:Y:S02]  /*26e40*/  FMUL R6, R124, UR18 ;  /* 0x000000127c067c20 */ /* 0x004fe40008400000 */
[----:B------:R-:W2:Y:S01]  /*26e50*/  LDL.LU R124, [R1+0x1f0] ;  /* 0x0001f000017c7983 */ /* 0x000ea20000300800 */
[----:B------:R-:W-:Y:S01]  /*26e60*/  ISETP.LT.OR P0, PT, R28, 0x4a, !P5 ;  /* 0x0000004a1c00780c */ /* 0x000fe20006f01670 */
[----:B------:R-:W-:Y:S02]  /*26e70*/  IMAD.U32 R4, RZ, RZ, UR10 ;  /* 0x0000000aff047e24 */ /* 0x000fe4000f8e00ff */
[----:B------:R-:W-:Y:S01]  /*26e80*/  IMAD.U32 R78, RZ, RZ, UR9 ;  /* 0x00000009ff4e7e24 */ /* 0x000fe2000f8e00ff */
[----:B------:R-:W-:Y:S01]  /*26e90*/  LOP3.LUT R0, R0, 0xfff7ffff, RZ, 0xc0, !PT ;  /* 0xfff7ffff00007812 */ /* 0x000fe200078ec0ff */
[----:B------:R-:W4:Y:S08]  /*26ea0*/  LDL.LU R126, [R1+0x1f4] ;  /* 0x0001f400017e7983 */ /* 0x000f300000300800 */
[----:B------:R-:W-:-:S04]  /*26eb0*/  @!P0 IADD3 R4, P3, P4, R4, UR8, R24 ;  /* 0x0000000804048c10 */ /* 0x000fc8000fc7e018 */
[----:B------:R-:W-:Y:S02]  /*26ec0*/  @!P0 IADD3.X R78, R78, UR7, R30, P3, P4 ;  /* 0x000000074e4e8c10 */ /* 0x000fe40009fe841e */
[C---:B------:R-:W-:Y:S02]  /*26ed0*/  LOP3.LUT P4, RZ, R5.reuse, 0x400000, RZ, 0xc0, !PT ;  /* 0x0040000005ff7812 */ /* 0x040fe4000788c0ff */
[----:B------:R-:W-:Y:S02]  /*26ee0*/  F2FP.SATFINITE.E4M3.F32.PACK_AB_MERGE_C R6, RZ, R6, RZ ;  /* 0x00000006ff06723e */ /* 0x000fe400048070ff */
[----:B------:R-:W-:Y:S02]  /*26ef0*/  @P0 LOP3.LUT R0, R0, 0x80000, RZ, 0xfc, !PT ;  /* 0x0008000000000812 */ /* 0x000fe400078efcff */
[----:B------:R-:W-:-:S07]  /*26f00*/  LOP3.LUT P0, RZ, R5, 0x800000, RZ, 0xc0, !PT ;  /* 0x0080000005ff7812 */ /* 0x000fce000780c0ff */
[----:B------:R3:W-:Y:S02]  /*26f10*/  @!P4 STG.E.U8 desc[UR30][R96.64+0x48], R6 ;  /* 0x000048066000c986 */ /* 0x0007e4000c10111e */
[----:B---3--:R-:W-:-:S05]  /*26f20*/  FMUL R6, R125, UR18 ;  /* 0x000000127d067c20 */ /* 0x008fca0008400000 */
[----:B------:R-:W-:-:S05]  /*26f30*/  F2FP.SATFINITE.E4M3.F32.PACK_AB_MERGE_C R6, RZ, R6, RZ ;  /* 0x00000006ff06723e */ /* 0x000fca00048070ff */
[----:B------:R0:W-:Y:S02]  /*26f40*/  @!P0 STG.E.U8 desc[UR30][R94.64+0x49], R6 ;  /* 0x000049065e008986 */ /* 0x0001e4000c10111e */
[----:B0-----:R-:W0:Y:S02]  /*26f50*/  @!P2 LDC.64 R6, c[0x0][0x5c0] ;  /* 0x00017000ff06ab82 */ /* 0x001e240000000a00 */
[----:B0-----:R-:W-:Y:S02]  /*26f60*/  @!P2 IADD3 R6, P0, R9, R6, RZ ;  /* 0x000000060906a210 */ /* 0x001fe40007f1e0ff */
[----:B------:R-:W-:Y:S01]  /*26f70*/  ISETP.LT.OR P6, PT, R28, 0x51, !P5 ;  /* 0x000000511c00780c */ /* 0x000fe20006fc1670 */
[----:B--2---:R-:W-:Y:S02]  /*26f80*/  FMUL R9, R124, UR18 ;  /* 0x000000127c097c20 */ /* 0x004fe40008400000 */
[----:B------:R-:W2:Y:S01]  /*26f90*/  LDL.LU R124, [R1+0x1f8] ;  /* 0x0001f800017c7983 */ /* 0x000ea20000300800 */
[----:B------:R-:W-:-:S02]  /*26fa0*/  IMAD.U32 R31, RZ, RZ, UR10 ;  /* 0x0000000aff1f7e24 */ /* 0x000fc4000f8e00ff */
[----:B------:R-:W-:Y:S01]  /*26fb0*/  IMAD.U32 R80, RZ, RZ, UR9 ;  /* 0x00000009ff507e24 */ /* 0x000fe2000f8e00ff */
[----:B------:R-:W-:Y:S01]  /*26fc0*/  LOP3.LUT R0, R0, 0xffefffff, RZ, 0xc0, !PT ;  /* 0xffefffff00007812 */ /* 0x000fe200078ec0ff */
[----:B------:R-:W-:-:S05]  /*26fd0*/  IMAD.U32 R81, RZ, RZ, UR10 ;  /* 0x0000000aff517e24 */ /* 0x000fca000f8e00ff */
[----:B------:R-:W-:Y:S01]  /*26fe0*/  @!P6 IADD3 R31, P1, P3, R31, UR8, R24 ;  /* 0x000000081f1fec10 */ /* 0x000fe2000fb3e018 */
[----:B------:R-:W-:Y:S02]  /*26ff0*/  IMAD.U32 R82, RZ, RZ, UR9 ;  /* 0x00000009ff527e24 */ /* 0x000fe4000f8e00ff */
[----:B------:R-:W-:Y:S01]  /*27000*/  IMAD.U32 R83, RZ, RZ, UR10 ;  /* 0x0000000aff537e24 */ /* 0x000fe2000f8e00ff */
[----:B------:R-:W-:Y:S01]  /*27010*/  @!P6 IADD3.X R80, R80, UR7, R30, P1, P3 ;  /* 0x000000075050ec10 */ /* 0x000fe20008fe641e */
[----:B------:R-:W-:Y:S01]  /*27020*/  IMAD.U32 R93, RZ, RZ, UR9 ;  /* 0x00000009ff5d7e24 */ /* 0x000fe2000f8e00ff */
[----:B------:R-:W-:Y:S02]  /*27030*/  ISETP.LT.OR P1, PT, R28, 0x52, !P5 ;  /* 0x000000521c00780c */ /* 0x000fe40006f21670 */
[----:B------:R-:W-:Y:S01]  /*27040*/  LOP3.LUT R5, R5, 0xfffffff7, RZ, 0xc0, !PT ;  /* 0xfffffff705057812 */ /* 0x000fe200078ec0ff */
[----:B------:R-:W-:Y:S01]  /*27050*/  @!P2 IMAD.X R7, R79, 0x1, R7, P0 ;  /* 0x000000014f07a824 */ /* 0x000fe200000e0607 */
[----:B------:R-:W-:Y:S01]  /*27060*/  @P6 LOP3.LUT R0, R0, 0x100000, RZ, 0xfc, !PT ;  /* 0x0010000000006812 */ /* 0x000fe200078efcff */
[----:B------:R-:W-:Y:S01]  /*27070*/  IMAD.U32 R84, RZ, RZ, UR10 ;  /* 0x0000000aff547e24 */ /* 0x000fe2000f8e00ff */
[----:B------:R-:W-:Y:S01]  /*27080*/  ISETP.LT.OR P6, PT, R28, 0x59, !P5 ;  /* 0x000000591c00780c */ /* 0x000fe20006fc1670 */
[----:B------:R-:W-:Y:S01]  /*27090*/  IMAD.U32 R88, RZ, RZ, UR9 ;  /* 0x00000009ff587e24 */ /* 0x000fe2000f8e00ff */
[----:B------:R-:W-:Y:S01]  /*270a0*/  F2FP.SATFINITE.E4M3.F32.PACK_AB_MERGE_C R9, RZ, R9, RZ ;  /* 0x00000009ff09723e */ /* 0x000fe200048070ff */
[----:B------:R-:W3:Y:S04]  /*270b0*/  LDL.LU R125, [R1+0x1fc] ;  /* 0x0001fc00017d7983 */ /* 0x000ee80000300800 */
[----:B------:R-:W-:-:S04]  /*270c0*/  @!P1 IADD3 R81, P3, P4, R81, UR8, R24 ;  /* 0x0000000851519c10 */ /* 0x000fc8000fc7e018 */
[----:B------:R-:W-:Y:S02]  /*270d0*/  @!P1 IADD3.X R82, R82, UR7, R30, P3, P4 ;  /* 0x0000000752529c10 */ /* 0x000fe40009fe841e */
[----:B------:R-:W-:Y:S02]  /*270e0*/  @!P6 IADD3 R83, P3, P4, R83, UR8, R24 ;  /* 0x000000085353ec10 */ /* 0x000fe4000fc7e018 */
[----:B------:R-:W-:Y:S02]  /*270f0*/  @P6 LOP3.LUT R5, R5, 0x8, RZ, 0xfc, !PT ;  /* 0x0000000805056812 */ /* 0x000fe400078efcff */
[----:B------:R-:W-:Y:S02]  /*27100*/  @!P6 IADD3.X R93, R93, UR7, R30, P3, P4 ;  /* 0x000000075d5dec10 */ /* 0x000fe40009fe841e */
[----:B------:R-:W-:Y:S02]  /*27110*/  LOP3.LUT P0, RZ, R0, 0x80000, RZ, 0xc0, !PT ;  /* 0x0008000000ff7812 */ /* 0x000fe4000780c0ff */
[----:B------:R-:W-:Y:S01]  /*27120*/  ISETP.LT.OR P6, PT, R28, 0x5a, !P5 ;  /* 0x0000005a1c00780c */ /* 0x000fe20006fc1670 */
[----:B------:R0:W-:Y:S10]  /*27130*/  @!P2 STG.E.U8 desc[UR30][R6.64+0x48], R9 ;  /* 0x000048090600a986 */ /* 0x0001f4000c10111e */
[----:B0-----:R-:W0:Y:S02]  /*27140*/  @!P0 LDC.64 R6, c[0x0][0x5c0] ;  /* 0x00017000ff068b82 */ /* 0x001e240000000a00 */
[----:B------:R-:W-:-:S04]  /*27150*/  @!P6 IADD3 R84, P3, P4, R84, UR8, R24 ;  /* 0x000000085454ec10 */ /* 0x000fc8000fc7e018 */
[----:B------:R-:W-:Y:S02]  /*27160*/  @!P6 IADD3.X R88, R88, UR7, R30, P3, P4 ;  /* 0x000000075858ec10 */ /* 0x000fe40009fe841e */
[----:B------:R-:W-:Y:S01]  /*27170*/  ISETP.LT.OR P4, PT, R28, 0x61, !P5 ;  /* 0x000000611c00780c */ /* 0x000fe20006f81670 */
[----:B------:R-:W-:Y:S02]  /*27180*/  IMAD.U32 R9, RZ, RZ, UR10 ;  /* 0x0000000aff097e24 */ /* 0x000fe4000f8e00ff */
[----:B------:R-:W-:-:S10]  /*27190*/  IMAD.U32 R85, RZ, RZ, UR9 ;  /* 0x00000009ff557e24 */ /* 0x000fd4000f8e00ff */
[----:B------:R-:W-:-:S04]  /*271a0*/  @!P4 IADD3 R9, P2, P3, R9, UR8, R24 ;  /* 0x000000080909cc10 */ /* 0x000fc8000fb5e018 */
[----:B------:R-:W-:Y:S02]  /*271b0*/  @!P4 IADD3.X R85, R85, UR7, R30, P2, P3 ;  /* 0x000000075555cc10 */ /* 0x000fe400097e641e */
[----:B0-----:R-:W-:-:S05]  /*271c0*/  @!P0 IADD3 R6, P2, R4, R6, RZ ;  /* 0x0000000604068210 */ /* 0x001fca0007f5e0ff */
[----:B------:R-:W-:Y:S02]  /*271d0*/  @!P0 IMAD.X R7, R78, 0x1, R7, P2 ;  /* 0x000000014e078824 */ /* 0x000fe400010e0607 */
[----:B----4-:R-:W-:-:S05]  /*271e0*/  FMUL R78, R126, UR18 ;  /* 0x000000127e4e7c20 */ /* 0x010fca0008400000 */
[----:B------:R-:W-:-:S05]  /*271f0*/  F2FP.SATFINITE.E4M3.F32.PACK_AB_MERGE_C R78, RZ, R78, RZ ;  /* 0x0000004eff4e723e */ /* 0x000fca00048070ff */
[----:B------:R2:W-:Y:S01]  /*27200*/  @!P0 STG.E.U8 desc[UR30][R6.64+0x49], R78 ;  /* 0x0000494e06008986 */ /* 0x0005e2000c10111e */
[----:B------:R-:W-:Y:S01]  /*27210*/  LOP3.LUT R5, R5, 0xffffffef, RZ, 0xc0, !PT ;  /* 0xffffffef05057812 */ /* 0x000fe200078ec0ff */
[----:B--2---:R-:W-:Y:S02]  /*27220*/  FMUL R6, R124, UR18 ;  /* 0x000000127c067c20 */ /* 0x004fe40008400000 */
[----:B------:R-:W2:Y:S01]  /*27230*/  LDL.LU R124, [R1+0x200] ;  /* 0x00020000017c7983 */ /* 0x000ea20000300800 */
[----:B------:R-:W-:-:S04]  /*27240*/  @P6 LOP3.LUT R5, R5, 0x10, RZ, 0xfc, !PT ;  /* 0x0000001005056812 */ /* 0x000fc800078efcff */
[----:B------:R-:W-:-:S04]  /*27250*/  LOP3.LUT R5, R5, 0xffffffdf, RZ, 0xc0, !PT ;  /* 0xffffffdf05057812 */ /* 0x000fc800078ec0ff */
[----:B------:R-:W-:Y:S02]  /*27260*/  @P4 LOP3.LUT R5, R5, 0x20, RZ, 0xfc, !PT ;  /* 0x0000002005054812 */ /* 0x000fe400078efcff */
[----:B------:R-:W-:Y:S01]  /*27270*/  ISETP.LT.OR P4, PT, R28, 0x62, !P5 ;  /* 0x000000621c00780c */ /* 0x000fe20006f81670 */
[----:B------:R-:W-:Y:S02]  /*27280*/  IMAD.U32 R4, RZ, RZ, UR10 ;  /* 0x0000000aff047e24 */ /* 0x000fe4000f8e00ff */
[----:B------:R-:W-:-:S10]  /*27290*/  IMAD.U32 R79, RZ, RZ, UR9 ;  /* 0x00000009ff4f7e24 */ /* 0x000fd4000f8e00ff */
[----:B------:R-:W-:-:S04]  /*272a0*/  @!P4 IADD3 R4, P2, P3, R4, UR8, R24 ;  /* 0x000000080404cc10 */ /* 0x000fc8000fb5e018 */
[----:B------:R-:W-:Y:S02]  /*272b0*/  @!P4 IADD3.X R79, R79, UR7, R30, P2, P3 ;  /* 0x000000074f4fcc10 */ /* 0x000fe400097e641e */
[----:B------:R-:W-:Y:S01]  /*272c0*/  ISETP.LT.OR P3, PT, R28, 0x69, !P5 ;  /* 0x000000691c00780c */ /* 0x000fe20006f61670 */
[----:B------:R-:W-:Y:S02]  /*272d0*/  IMAD.U32 R78, RZ, RZ, UR10 ;  /* 0x0000000aff4e7e24 */ /* 0x000fe4000f8e00ff */
[----:B------:R-:W-:-:S10]  /*272e0*/  IMAD.U32 R86, RZ, RZ, UR9 ;  /* 0x00000009ff567e24 */ /* 0x000fd4000f8e00ff */
[----:B------:R-:W-:-:S04]  /*272f0*/  @!P3 IADD3 R78, P0, P2, R78, UR8, R24 ;  /* 0x000000084e4ebc10 */ /* 0x000fc8000fa1e018 */
[----:B------:R-:W-:Y:S02]  /*27300*/  @!P3 IADD3.X R86, R86, UR7, R30, P0, P2 ;  /* 0x000000075656bc10 */ /* 0x000fe400087e441e */
[----:B------:R-:W-:Y:S02]  /*27310*/  LOP3.LUT P2, RZ, R5, 0x800, RZ, 0xc0, !PT ;  /* 0x0000080005ff7812 */ /* 0x000fe4000784c0ff */
[C---:B------:R-:W-:Y:S02]  /*27320*/  LOP3.LUT P6, RZ, R0.reuse, 0x100000, RZ, 0xc0, !PT ;  /* 0x0010000000ff7812 */ /* 0x040fe400078cc0ff */
[----:B------:R-:W-:Y:S02]  /*27330*/  LOP3.LUT R0, R0, 0xfffeffff, RZ, 0xc0, !PT ;  /* 0xfffeffff00007812 */ /* 0x000fe400078ec0ff */
[----:B------:R-:W-:Y:S02]  /*27340*/  F2FP.SATFINITE.E4M3.F32.PACK_AB_MERGE_C R6, RZ, R6, RZ ;  /* 0x00000006ff06723e */ /* 0x000fe400048070ff */
[----:B------:R-:W-:-:S02]  /*27350*/  @P4 LOP3.LUT R0, R0, 0x10000, RZ, 0xfc, !PT ;  /* 0x0001000000004812 */ /* 0x000fc400078efcff */
[----:B------:R-:W-:-:S03]  /*27360*/  LOP3.LUT P4, RZ, R5, 0x1000000, RZ, 0xc0, !PT ;  /* 0x0100000005ff7812 */ /* 0x000fc6000788c0ff */
[----:B------:R3:W-:Y:S01]  /*27370*/  @!P2 STG.E.U8 desc[UR30][R108.64+0x50], R6 ;  /* 0x000050066c00a986 */ /* 0x0007e2000c10111e */
[----:B------:R-:W-:Y:S01]  /*27380*/  ISETP.LT.OR P2, PT, R28, 0x6a, !P5 ;  /* 0x0000006a1c00780c */ /* 0x000fe20006f41670 */
[----:B------:R-:W-:Y:S01]  /*27390*/  IMAD.U32 R87, RZ, RZ, UR10 ;  /* 0x0000000aff577e24 */ /* 0x000fe2000f8e00ff */
[----:B------:R-:W-:Y:S01]  /*273a0*/  LOP3.LUT R0, R0, 0xffff7fff, RZ, 0xc0, !PT ;  /* 0xffff7fff00007812 */ /* 0x000fe200078ec0ff */
[----:B---3--:R-:W-:-:S03]  /*273b0*/  FMUL R6, R125, UR18 ;  /* 0x000000127d067c20 */ /* 0x008fc60008400000 */
[----:B------:R-:W-:Y:S01]  /*273c0*/  @P3 LOP3.LUT R0, R0, 0x8000, RZ, 0xfc, !PT ;  /* 0x0000800000003812 */ /* 0x000fe200078efcff */
[----:B------:R-:W-:Y:S01]  /*273d0*/  IMAD.U32 R89, RZ, RZ, UR9 ;  /* 0x00000009ff597e24 */ /* 0x000fe2000f8e00ff */
[----:B------:R-:W3:Y:S01]  /*273e0*/  LDL.LU R125, [R1+0x204] ;  /* 0x00020400017d7983 */ /* 0x000ee20000300800 */
[----:B------:R-:W-:-:S04]  /*273f0*/  F2FP.SATFINITE.E4M3.F32.PACK_AB_MERGE_C R6, RZ, R6, RZ ;  /* 0x00000006ff06723e */ /* 0x000fc800048070ff */
[----:B------:R-:W-:Y:S01]  /*27400*/  @!P2 IADD3 R87, P3, P0, R87, UR8, R24 ;  /* 0x000000085757ac10 */ /* 0x000fe2000f87e018 */
[----:B------:R0:W-:Y:S03]  /*27410*/  @!P4 STG.E.U8 desc[UR30][R112.64+0x51], R6 ;  /* 0x000051067000c986 */ /* 0x0001e6000c10111e */
[----:B------:R-:W-:Y:S02]  /*27420*/  @!P2 IADD3.X R89, R89, UR7, R30, P3, P0 ;  /* 0x000000075959ac10 */ /* 0x000fe40009fe041e */
[----:B------:R-:W-:Y:S01]  /*27430*/  ISETP.LT.OR P0, PT, R28, 0x71, !P5 ;  /* 0x000000711c00780c */ /* 0x000fe20006f01670 */
[----:B0-----:R-:W0:Y:S01]  /*27440*/  @!P6 LDC.64 R6, c[0x0][0x5c0] ;  /* 0x00017000ff06eb82 */ /* 0x001e220000000a00 */
[----:B------:R-:W-:Y:S01]  /*27450*/  LOP3.LUT R0, R0, 0xfffdffff, RZ, 0xc0, !PT ;  /* 0xfffdffff00007812 */ /* 0x000fe200078ec0ff */
[----:B------:R-:W-:-:S03]  /*27460*/  IMAD.U32 R92, RZ, RZ, UR10 ;  /* 0x0000000aff5c7e24 */ /* 0x000fc6000f8e00ff */
[----:B------:R-:W-:Y:S01]  /*27470*/  @P2 LOP3.LUT R0, R0, 0x20000, RZ, 0xfc, !PT ;  /* 0x0002000000002812 */ /* 0x000fe200078efcff */
[----:B------:R-:W-:-:S06]  /*27480*/  IMAD.U32 R95, RZ, RZ, UR9 ;  /* 0x00000009ff5f7e24 */ /* 0x000fcc000f8e00ff */
[----:B------:R-:W-:Y:S02]  /*27490*/  @!P0 IADD3 R92, P3, P2, R92, UR8, R24 ;  /* 0x000000085c5c8c10 */ /* 0x000fe4000fa7e018 */
[----:B------:R-:W-:Y:S02]  /*274a0*/  LOP3.LUT R0, R0, 0xffffbfff, RZ, 0xc0, !PT ;  /* 0xffffbfff00007812 */ /* 0x000fe400078ec0ff */
[----:B------:R-:W-:Y:S02]  /*274b0*/  @!P0 IADD3.X R95, R95, UR7, R30, P3, P2 ;  /* 0x000000075f5f8c10 */ /* 0x000fe40009fe441e */
[----:B------:R-:W-:Y:S02]  /*274c0*/  @P0 LOP3.LUT R0, R0, 0x4000, RZ, 0xfc, !PT ;  /* 0x0000400000000812 */ /* 0x000fe400078efcff */
[----:B0-----:R-:W-:Y:S01]  /*274d0*/  @!P6 IADD3 R6, P0, R31, R6, RZ ;  /* 0x000000061f06e210 */ /* 0x001fe20007f1e0ff */
[----:B--2---:R-:W-:Y:S02]  /*274e0*/  FMUL R31, R124, UR18 ;  /* 0x000000127c1f7c20 */ /* 0x004fe40008400000 */
[----:B------:R-:W2:Y:S04]  /*274f0*/  LDL.LU R124, [R1+0x208] ;  /* 0x00020800017c7983 */ /* 0x000ea80000300800 */
[----:B------:R-:W4:Y:S04]  /*27500*/  LDL.LU R129, [R1+0x20c] ;  /* 0x00020c0001817983 */ /* 0x000f280000300800 */
[----:B------:R-:W2:Y:S01]  /*27510*/  LDL.LU R128, [R1+0x210] ;  /* 0x0002100001807983 */ /* 0x000ea20000300800 */
[----:B------:R-:W-:Y:S01]  /*27520*/  ISETP.LT.OR P4, PT, R28, 0x72, !P5 ;  /* 0x000000721c00780c */ /* 0x000fe20006f81670 */
[----:B------:R-:W-:Y:S01]  /*27530*/  @!P6 IMAD.X R7, R80, 0x1, R7, P0 ;  /* 0x000000015007e824 */ /* 0x000fe200000e0607 */
[----:B------:R-:W-:Y:S01]  /*27540*/  F2FP.SATFINITE.E4M3.F32.PACK_AB_MERGE_C R31, RZ, R31, RZ ;  /* 0x0000001fff1f723e */ /* 0x000fe200048070ff */
[----:B------:R-:W-:Y:S01]  /*27550*/  IMAD.U32 R91, RZ, RZ, UR10 ;  /* 0x0000000aff5b7e24 */ /* 0x000fe2000f8e00ff */
[----:B------:R-:W4:Y:S01]  /*27560*/  LDL.LU R130, [R1+0x214] ;  /* 0x0002140001827983 */ /* 0x000f220000300800 */
[----:B------:R-:W-:-:S03]  /*27570*/  IMAD.U32 R94, RZ, RZ, UR9 ;  /* 0x00000009ff5e7e24 */ /* 0x000fc6000f8e00ff */
[----:B------:R0:W-:Y:S05]  /*27580*/  @!P6 STG.E.U8 desc[UR30][R6.64+0x50], R31 ;  /* 0x0000501f0600e986 */ /* 0x0001ea000c10111e */
[----:B------:R-:W-:Y:S01]  /*27590*/  @!P4 IADD3 R91, P2, P3, R91, UR8, R24 ;  /* 0x000000085b5bcc10 */ /* 0x000fe2000fb5e018 */
[----:B0-----:R-:W0:Y:S03]  /*275a0*/  @!P1 LDC.64 R6, c[0x0][0x5c0] ;  /* 0x00017000ff069b82 */ /* 0x001e260000000a00 */
[----:B------:R-:W-:Y:S02]  /*275b0*/  @!P4 IADD3.X R94, R94, UR7, R30, P2, P3 ;  /* 0x000000075e5ecc10 */ /* 0x000fe400097e641e */
[----:B------:R-:W-:Y:S01]  /*275c0*/  ISETP.LT.OR P3, PT, R28, 0x79, !P5 ;  /* 0x000000791c00780c */ /* 0x000fe20006f61670 */
[----:B------:R-:W-:-:S02]  /*275d0*/  IMAD.U32 R80, RZ, RZ, UR10 ;  /* 0x0000000aff507e24 */ /* 0x000fc4000f8e00ff */
[----:B------:R-:W-:-:S10]  /*275e0*/  IMAD.U32 R90, RZ, RZ, UR9 ;  /* 0x00000009ff5a7e24 */ /* 0x000fd4000f8e00ff */
[----:B------:R-:W-:-:S04]  /*275f0*/  @!P3 IADD3 R80, P0, P6, R80, UR8, R24 ;  /* 0x000000085050bc10 */ /* 0x000fc8000fe1e018 */
[----:B------:R-:W-:Y:S02]  /*27600*/  @!P3 IADD3.X R90, R90, UR7, R30, P0, P6 ;  /* 0x000000075a5abc10 */ /* 0x000fe400087ec41e */
[----:B0-----:R-:W-:-:S05]  /*27610*/  @!P1 IADD3 R6, P6, R81, R6, RZ ;  /* 0x0000000651069210 */ /* 0x001fca0007fde0ff */
[----:B------:R-:W-:Y:S02]  /*27620*/  @!P1 IMAD.X R7, R82, 0x1, R7, P6 ;  /* 0x0000000152079824 */ /* 0x000fe400030e0607 */
[----:B---3--:R-:W-:-:S05]  /*27630*/  FMUL R81, R125, UR18 ;  /* 0x000000127d517c20 */ /* 0x008fca0008400000 */
[----:B------:R-:W-:-:S05]  /*27640*/  F2FP.SATFINITE.E4M3.F32.PACK_AB_MERGE_C R81, RZ, R81, RZ ;  /* 0x00000051ff51723e */ /* 0x000fca00048070ff */
[----:B------:R2:W-:Y:S01]  /*27650*/  @!P1 STG.E.U8 desc[UR30][R6.64+0x51], R81 ;  /* 0x0000515106009986 */ /* 0x0005e2000c10111e */
[----:B------:R-:W-:Y:S02]  /*27660*/  LOP3.LUT R5, R5, 0xffffffbf, RZ, 0xc0, !PT ;  /* 0xffffffbf05057812 */ /* 0x000fe400078ec0ff */
[----:B------:R-:W-:Y:S02]  /*27670*/  ISETP.LT.OR P0, PT, R28, 0x7a, !P5 ;  /* 0x0000007a1c00780c */ /* 0x000fe40006f01670 */
[----:B------:R-:W-:-:S04]  /*27680*/  @P4 LOP3.LUT R5, R5, 0x40, RZ, 0xfc, !PT ;  /* 0x0000004005054812 */ /* 0x000fc800078efcff */
[C---:B------:R-:W-:Y:S02]  /*27690*/  LOP3.LUT P2, RZ, R5.reuse, 0x400, RZ, 0xc0, !PT ;  /* 0x0000040005ff7812 */ /* 0x040fe4000784c0ff */
[----:B------:R-:W-:Y:S01]  /*276a0*/  LOP3.LUT R5, R5, 0xffbfffff, RZ, 0xc0, !PT ;  /* 0xffbfffff05057812 */ /* 0x000fe200078ec0ff */
[----:B------:R-:W-:-:S03]  /*276b0*/  IMAD.U32 R31, RZ, RZ, UR10 ;  /* 0x0000000aff1f7e24 */ /* 0x000fc6000f8e00ff */
[----:B------:R-:W-:Y:S01]  /*276c0*/  @P3 LOP3.LUT R5, R5, 0x400000, RZ, 0xfc, !PT ;  /* 0x0040000005053812 */ /* 0x000fe200078efcff */
[----:B------:R-:W-:Y:S01]  /*276d0*/  IMAD.U32 R96, RZ, RZ, UR9 ;  /* 0x00000009ff607e24 */ /* 0x000fe2000f8e00ff */
[----:B------:R-:W-:Y:S02]  /*276e0*/  @!P0 IADD3 R31, P5, P6, R31, UR8, R24 ;  /* 0x000000081f1f8c10 */ /* 0x000fe4000febe018 */
[C---:B------:R-:W-:Y:S02]  /*276f0*/  LOP3.LUT P3, RZ, R5.reuse, 0x2000000, RZ, 0xc0, !PT ;  /* 0x0200000005ff7812 */ /* 0x040fe4000786c0ff */
[C---:B------:R-:W-:Y:S02]  /*27700*/  LOP3.LUT P4, RZ, R5.reuse, 0x8, RZ, 0xc0, !PT ;  /* 0x0000000805ff7812 */ /* 0x040fe4000788c0ff */
[----:B------:R-:W-:Y:S02]  /*27710*/  LOP3.LUT R5, R5, 0xfeffffff, RZ, 0xc0, !PT ;  /* 0xfeffffff05057812 */ /* 0x000fe400078ec0ff */
[----:B------:R-:W-:-:S02]  /*27720*/  ISETP.GE.AND P1, PT, R29, 0x109, PT ;  /* 0x000001091d00780c */ /* 0x000fc40003f26270 */
[----:B------:R-:W-:Y:S02]  /*27730*/  @P0 LOP3.LUT R5, R5, 0x1000000, RZ, 0xfc, !PT ;  /* 0x0100000005050812 */ /* 0x000fe400078efcff */
[----:B------:R-:W-:Y:S02]  /*27740*/  @!P0 IADD3.X R96, R96, UR7, R30, P5, P6 ;  /* 0x0000000760608c10 */ /* 0x000fe4000afec41e */
[----:B------:R-:W-:Y:S01]  /*27750*/  ISETP.LT.OR P0, PT, R28, 0x1, !P1 ;  /* 0x000000011c00780c */ /* 0x000fe20004f01670 */
[----:B--2---:R-:W-:Y:S02]  /*27760*/  FMUL R81, R128, UR18 ;  /* 0x0000001280517c20 */ /* 0x004fe40008400000 */
[----:B------:R-:W2:Y:S01]  /*27770*/  LDL.LU R128, [R1+0x218] ;  /* 0x0002180001807983 */ /* 0x000ea20000300800 */
[----:B------:R-:W-:Y:S01]  /*27780*/  IMAD.U32 R125, RZ, RZ, UR10 ;  /* 0x0000000aff7d7e24 */ /* 0x000fe2000f8e00ff */
[----:B------:R-:W-:Y:S01]  /*27790*/  LOP3.LUT R5, R5, 0xefffffff, RZ, 0xc0, !PT ;  /* 0xefffffff05057812 */ /* 0x000fe200078ec0ff */
[----:B------:R-:W-:-:S07]  /*277a0*/  IMAD.U32 R126, RZ, RZ, UR9 ;  /* 0x00000009ff7e7e24 */ /* 0x000fce000f8e00ff */
[----:B------:R-:W-:Y:S02]  /*277b0*/  @!P0 IADD3 R125, P5, P6, R125, UR12, R24 ;  /* 0x0000000c7d7d8c10 */ /* 0x000fe4000febe018 */
[----:B------:R-:W-:Y:S02]  /*277c0*/  @P0 LOP3.LUT R5, R5, 0x10000000, RZ, 0xfc, !PT ;  /* 0x1000000005050812 */ /* 0x000fe400078efcff */
[----:B------:R-:W-:Y:S01]  /*277d0*/  @!P0 IADD3.X R126, R126, UR11, R30, P5, P6 ;  /* 0x0000000b7e7e8c10 */ /* 0x000fe2000afec41e */
[----:B------:R-:W-:Y:S01]  /*277e0*/  FMUL R6, R124, UR18 ;  /* 0x000000127c067c20 */ /* 0x000fe20008400000 */
[----:B------:R-:W-:Y:S01]  /*277f0*/  ISETP.LT.OR P0, PT, R28, 0x2, !P1 ;  /* 0x000000021c00780c */ /* 0x000fe20004f01670 */
[----:B------:R-:W-:-:S03]  /*27800*/  IMAD.U32 R124, RZ, RZ, UR10 ;  /* 0x0000000aff7c7e24 */ /* 0x000fc6000f8e00ff */
[----:B------:R-:W-:Y:S01]  /*27810*/  F2FP.SATFINITE.E4M3.F32.PACK_AB_MERGE_C R6, RZ, R6, RZ ;  /* 0x00000006ff06723e */ /* 0x000fe200048070ff */
[----:B------:R-:W-:-:S04]  /*27820*/  IMAD.U32 R127, RZ, RZ, UR9 ;  /* 0x00000009ff7f7e24 */ /* 0x000fc8000f8e00ff */
[----:B------:R4:W-:Y:S01]  /*27830*/  @!P2 STG.E.U8 desc[UR30][R122.64+0x58], R6 ;  /* 0x000058067a00a986 */ /* 0x0009e2000c10111e */
[C---:B------:R-:W-:Y:S02]  /*27840*/  LOP3.LUT P2, RZ, R5.reuse, 0x10, RZ, 0xc0, !PT ;  /* 0x0000001005ff7812 */ /* 0x040fe4000784c0ff */
[----:B------:R-:W-:Y:S02]  /*27850*/  LOP3.LUT R5, R5, 0xf7ffffff, RZ, 0xc0, !PT ;  /* 0xf7ffffff05057812 */ /* 0x000fe400078ec0ff */
[----:B------:R-:W-:Y:S02]  /*27860*/  @!P0 IADD3 R124, P5, P6, R124, UR12, R24 ;  /* 0x0000000c7c7c8c10 */ /* 0x000fe4000febe018 */
[----:B------:R-:W-:Y:S02]  /*27870*/  @P0 LOP3.LUT R5, R5, 0x8000000, RZ, 0xfc, !PT ;  /* 0x0800000005050812 */ /* 0x000fe400078efcff */
[----:B------:R-:W-:Y:S01]  /*27880*/  @!P0 IADD3.X R127, R127, UR11, R30, P5, P6 ;  /* 0x0000000b7f7f8c10 */ /* 0x000fe2000afec41e */
[----:B----4-:R-:W-:Y:S01]  /*27890*/  FMUL R6, R129, UR18 ;  /* 0x0000001281067c20 */ /* 0x010fe20008400000 */
[----:B------:R-:W-:Y:S01]  /*278a0*/  ISETP.LT.OR P0, PT, R28, 0x9, !P1 ;  /* 0x000000091c00780c */ /* 0x000fe20004f01670 */
[----:B------:R-:W-:Y:S01]  /*278b0*/  IMAD.U32 R136, RZ, RZ, UR10 ;  /* 0x0000000aff887e24 */ /* 0x000fe2000f8e00ff */
[----:B------:R-:W-:Y:S01]  /*278c0*/  LOP3.LUT R5, R5, 0xfbffffff, RZ, 0xc0, !PT ;  /* 0xfbffffff05057812 */ /* 0x000fe200078ec0ff */
[----:B------:R-:W-:Y:S01]  /*278d0*/  IMAD.U32 R142, RZ, RZ, UR9 ;  /* 0x00000009ff8e7e24 */ /* 0x000fe2000f8e00ff */
[----:B------:R-:W-:Y:S01]  /*278e0*/  F2FP.SATFINITE.E4M3.F32.PACK_AB_MERGE_C R6, RZ, R6, RZ ;  /* 0x00000006ff06723e */ /* 0x000fe200048070ff */
[----:B------:R-:W-:Y:S01]  /*278f0*/  IMAD.U32 R135, RZ, RZ, UR10 ;  /* 0x0000000aff877e24 */ /* 0x000fe2000f8e00ff */
[----:B------:R-:W-:Y:S01]  /*27900*/  LOP3.LUT R0, R0, 0xfffbffff, RZ, 0xc0, !PT ;  /* 0xfffbffff00007812 */ /* 0x000fe200078ec0ff */
[----:B------:R-:W-:Y:S01]  /*27910*/  IMAD.U32 R138, RZ, RZ, UR9 ;  /* 0x00000009ff8a7e24 */ /* 0x000fe2000f8e00ff */
[----:B------:R-:W-:Y:S01]  /*27920*/  F2FP.SATFINITE.E4M3.F32.PACK_AB_MERGE_C R81, RZ, R81, RZ ;  /* 0x00000051ff51723e */ /* 0x000fe200048070ff */
[----:B------:R0:W-:Y:S04]  /*27930*/  @!P3 STG.E.U8 desc[UR30][R110.64+0x59], R6 ;  /* 0x000059066e00b986 */ /* 0x0001e8000c10111e */
[----:B------:R-:W-:Y:S01]  /*27940*/  @!P0 IADD3 R136, P5, P6, R136, UR12, R24 ;  /* 0x0000000c88888c10 */ /* 0x000fe2000febe018 */
[----:B------:R-:W3:Y:S01]  /*27950*/  LDL.LU R129, [R1+0x21c] ;  /* 0x00021c0001817983 */ /* 0x000ee20000300800 */
[----:B0-----:R-:W0:Y:S01]  /*27960*/  @!P4 LDC.64 R6, c[0x0][0x5c0] ;  /* 0x00017000ff06cb82 */ /* 0x001e220000000a00 */
[----:B------:R-:W-:-:S02]  /*27970*/  @P0 LOP3.LUT R5, R5, 0x4000000, RZ, 0xfc, !PT ;  /* 0x0400000005050812 */ /* 0x000fc400078efcff */
[----:B------:R-:W-:Y:S02]  /*27980*/  @!P0 IADD3.X R142, R142, UR11, R30, P5, P6 ;  /* 0x0000000b8e8e8c10 */ /* 0x000fe4000afec41e */
[----:B------:R-:W-:-:S13]  /*27990*/  LOP3.LUT P0, RZ, R8, 0x2000, RZ, 0xc0, !PT ;  /* 0x0000200008ff7812 */ /* 0x000fda000780c0ff */
[----:B------:R-:W-:Y:S02]  /*279a0*/  @P0 LOP3.LUT R0, R0, 0x40000, RZ, 0xfc, !PT ;  /* 0x0004000000000812 */ /* 0x000fe400078efcff */
[----:B------:R-:W-:Y:S02]  /*279b0*/  ISETP.LT.OR P0, PT, R28, 0xa, !P1 ;  /* 0x0000000a1c00780c */ /* 0x000fe40004f01670 */
[----:B0-----:R-:W-:-:S05]  /*279c0*/  @!P4 IADD3 R6, P3, R83, R6, RZ ;  /* 0x000000065306c210 */ /* 0x001fca0007f7e0ff */
[----:B------:R-:W-:Y:S01]  /*279d0*/  @!P4 IMAD.X R7, R93, 0x1, R7, P3 ;  /* 0x000000015d07c824 */ /* 0x000fe200018e0607 */
[----:B------:R-:W-:-:S04]  /*279e0*/  LOP3.LUT R5, R5, 0xfdffffff, RZ, 0xc0, !PT ;  /* 0xfdffffff05057812 */ /* 0x000fc800078ec0ff */
[----:B------:R0:W-:Y:S01]  /*279f0*/  @!P4 STG.E.U8 desc[UR30][R6.64+0x58], R81 ;  /* 0x000058510600c986 */ /* 0x0001e2000c10111e */
[----:B------:R-:W-:Y:S02]  /*27a00*/  @!P0 IADD3 R135, P5, P6, R135, UR12, R24 ;  /* 0x0000000c87878c10 */ /* 0x000fe4000febe018 */
[----:B------:R-:W-:Y:S02]  /*27a10*/  @P0 LOP3.LUT R5, R5, 0x2000000, RZ, 0xfc, !PT ;  /* 0x0200000005050812 */ /* 0x000fe400078efcff */
[----:B------:R-:W-:Y:S01]  /*27a20*/  @!P0 IADD3.X R138, R138, UR11, R30, P5, P6 ;  /* 0x0000000b8a8a8c10 */ /* 0x000fe2000afec41e */
[----:B0-----:R-:W0:Y:S01]  /*27a30*/  @!P2 LDC.64 R6, c[0x0][0x5c0] ;  /* 0x00017000ff06ab82 */ /* 0x001e220000000a00 */
[----:B------:R-:W-:Y:S01]  /*27a40*/  ISETP.LT.OR P0, PT, R28, 0x11, !P1 ;  /* 0x000000111c00780c */ /* 0x000fe20004f01670 */
[----:B------:R-:W-:Y:S02]  /*27a50*/  IMAD.U32 R123, RZ, RZ, UR10 ;  /* 0x0000000aff7b7e24 */ /* 0x000fe4000f8e00ff */
[----:B------:R-:W-:-:S02]  /*27a60*/  IMAD.U32 R134, RZ, RZ, UR9 ;  /* 0x00000009ff867e24 */ /* 0x000fc4000f8e00ff */
[----:B------:R-:W-:-:S08]  /*27a70*/  FMUL R81, R130, UR18 ;  /* 0x0000001282517c20 */ /* 0x000fd00008400000 */
[----:B------:R-:W-:-:S04]  /*27a80*/  @!P0 IADD3 R123, P5, P6, R123, UR12, R24 ;  /* 0x0000000c7b7b8c10 */ /* 0x000fc8000febe018 */
[----:B------:R-:W-:Y:S02]  /*27a90*/  @!P0 IADD3.X R134, R134, UR11, R30, P5, P6 ;  /* 0x0000000b86868c10 */ /* 0x000fe4000afec41e */
[----:B0-----:R-:W-:Y:S02]  /*27aa0*/  @!P2 IADD3 R6, P5, R84, R6, RZ ;  /* 0x000000065406a210 */ /* 0x001fe40007fbe0ff */
[----:B------:R-:W-:-:S03]  /*27ab0*/  F2FP.SATFINITE.E4M3.F32.PACK_AB_MERGE_C R81, RZ, R81, RZ ;  /* 0x00000051ff51723e */ /* 0x000fc600048070ff */
[----:B------:R-:W-:-:S05]  /*27ac0*/  @!P2 IMAD.X R7, R88, 0x1, R7, P5 ;  /* 0x000000015807a824 */ /* 0x000fca00028e0607 */
[----:B------:R2:W-:Y:S02]  /*27ad0*/  @!P2 STG.E.U8 desc[UR30][R6.64+0x59], R81 ;  /* 0x000059510600a986 */ /* 0x0005e4000c10111e */
[----:B--2---:R-:W-:Y:S02]  /*27ae0*/  FMUL R6, R128, UR18 ;  /* 0x0000001280067c20 */ /* 0x004fe40008400000 */
[----:B------:R-:W2:Y:S04]  /*27af0*/  LDL.LU R128, [R1+0x220] ;  /* 0x0002200001807983 */ /* 0x000ea80000300800 */
[----:B------:R-:W4:Y:S04]  /*27b00*/  LDL.LU R140, [R1+0x224] ;  /* 0x00022400018c7983 */ /* 0x000f280000300800 */
[----:B------:R-:W4:Y:S01]  /*27b10*/  LDL.LU R137, [R1+0x228] ;  /* 0x0002280001897983 */ /* 0x000f220000300800 */
[----:B------:R-:W-:Y:S01]  /*27b20*/  LOP3.LUT R5, R5, 0xff7fffff, RZ, 0xc0, !PT ;  /* 0xff7fffff05057812 */ /* 0x000fe200078ec0ff */
[----:B------:R-:W-:-:S02]  /*27b30*/  IMAD.U32 R122, RZ, RZ, UR10 ;  /* 0x0000000aff7a7e24 */ /* 0x000fc4000f8e00ff */
[----:B------:R-:W-:Y:S01]  /*27b40*/  IMAD.U32 R133, RZ, RZ, UR9 ;  /* 0x00000009ff857e24 */ /* 0x000fe2000f8e00ff */
[----:B------:R-:W-:Y:S01]  /*27b50*/  @P0 LOP3.LUT R5, R5, 0x800000, RZ, 0xfc, !PT ;  /* 0x0080000005050812 */ /* 0x000fe200078efcff */
[----:B------:R-:W-:Y:S01]  /*27b60*/  IMAD.U32 R112, RZ, RZ, UR10 ;  /* 0x0000000aff707e24 */ /* 0x000fe2000f8e00ff */
[----:B------:R-:W-:Y:S02]  /*27b70*/  ISETP.LT.OR P0, PT, R28, 0x12, !P1 ;  /* 0x000000121c00780c */ /* 0x000fe40004f01670 */
[----:B------:R-:W-:Y:S01]  /*27b80*/  LOP3.LUT P4, RZ, R8, 0x10000, RZ, 0xc0, !PT ;  /* 0x0001000008ff7812 */ /* 0x000fe2000788c0ff */
[----:B------:R-:W-:Y:S01]  /*27b90*/  IMAD.U32 R132, RZ, RZ, UR9 ;  /* 0x00000009ff847e24 */ /* 0x000fe2000f8e00ff */
[C---:B------:R-:W-:Y:S01]  /*27ba0*/  LOP3.LUT P3, RZ, R5.reuse, 0x20, RZ, 0xc0, !PT ;  /* 0x0000002005ff7812 */ /* 0x040fe2000786c0ff */
[----:B------:R-:W-:Y:S01]  /*27bb0*/  IMAD.U32 R111, RZ, RZ, UR10 ;  /* 0x0000000aff6f7e24 */ /* 0x000fe2000f8e00ff */
[----:B------:R-:W-:Y:S01]  /*27bc0*/  LOP3.LUT R5, R5, 0xffdfffff, RZ, 0xc0, !PT ;  /* 0xffdfffff05057812 */ /* 0x000fe200078ec0ff */
[----:B------:R-:W-:Y:S01]  /*27bd0*/  IMAD.U32 R131, RZ, RZ, UR9 ;  /* 0x00000009ff837e24 */ /* 0x000fe2000f8e00ff */
[----:B------:R-:W-:Y:S01]  /*27be0*/  F2FP.SATFINITE.E4M3.F32.PACK_AB_MERGE_C R6, RZ, R6, RZ ;  /* 0x00000006ff06723e */ /* 0x000fe200048070ff */
[----:B------:R-:W-:Y:S01]  /*27bf0*/  IMAD.U32 R144, RZ, RZ, UR10 ;  /* 0x0000000aff907e24 */ /* 0x000fe2000f8e00ff */
[----:B------:R-:W-:Y:S01]  /*27c00*/  ISETP.LT.OR P2, PT, R28, 0x19, !P1 ;  /* 0x000000191c00780c */ /* 0x000fe20004f41670 */
[----:B------:R-:W-:Y:S01]  /*27c10*/  IMAD.U32 R147, RZ, RZ, UR9 ;  /* 0x00000009ff937e24 */ /* 0x000fe2000f8e00ff */
[----:B------:R-:W4:Y:S01]  /*27c20*/  LDL.LU R139, [R1+0x22c] ;  /* 0x00022c00018b7983 */ /* 0x000f220000300800 */
[----:B------:R-:W-:-:S02]  /*27c30*/  @!P0 IADD3 R122, P5, P6, R122, UR12, R24 ;  /* 0x0000000c7a7a8c10 */ /* 0x000fc4000febe018 */
[----:B------:R-:W-:Y:S02]  /*27c40*/  @P0 LOP3.LUT R5, R5, 0x200000, RZ, 0xfc, !PT ;  /* 0x0020000005050812 */ /* 0x000fe400078efcff */
[----:B------:R-:W-:Y:S02]  /*27c50*/  @!P0 IADD3.X R133, R133, UR11, R30, P5, P6 ;  /* 0x0000000b85858c10 */ /* 0x000fe4000afec41e */
[----:B------:R-:W-:Y:S02]  /*27c60*/  LOP3.LUT P0, RZ, R0, 0x40000, RZ, 0xc0, !PT ;  /* 0x0004000000ff7812 */ /* 0x000fe4000780c0ff */
[----:B------:R-:W-:Y:S02]  /*27c70*/  LOP3.LUT R5, R5, 0xffefffff, RZ, 0xc0, !PT ;  /* 0xffefffff05057812 */ /* 0x000fe400078ec0ff */
[----:B------:R-:W-:-:S09]  /*27c80*/  @!P2 IADD3 R112, P5, P6, R112, UR12, R24 ;  /* 0x0000000c7070ac10 */ /* 0x000fd2000febe018 */
[----:B------:R3:W-:Y:S01]  /*27c90*/  @!P0 STG.E.U8 desc[UR30][R120.64+0x60], R6 ;  /* 0x0000600678008986 */ /* 0x0007e2000c10111e */
[----:B------:R-:W-:Y:S02]  /*27ca0*/  ISETP.LT.OR P0, PT, R28, 0x1a, !P1 ;  /* 0x0000001a1c00780c */ /* 0x000fe40004f01670 */
[----:B------:R-:W-:Y:S02]  /*27cb0*/  @P2 LOP3.LUT R5, R5, 0x100000, RZ, 0xfc, !PT ;  /* 0x0010000005052812 */ /* 0x000fe400078efcff */
[----:B------:R-:W-:Y:S01]  /*27cc0*/  @!P2 IADD3.X R132, R132, UR11, R30, P5, P6 ;  /* 0x0000000b8484ac10 */ /* 0x000fe2000afec41e */
[----:B---3--:R-:W-:Y:S01]  /*27cd0*/  FMUL R6, R129, UR18 ;  /* 0x0000001281067c20 */ /* 0x008fe20008400000 */
[----:B------:R-:W-:-:S07]  /*27ce0*/  LOP3.LUT R5, R5, 0xfff7ffff, RZ, 0xc0, !PT ;  /* 0xfff7ffff05057812 */ /* 0x000fce00078ec0ff */
[----:B------:R-:W-:Y:S02]  /*27cf0*/  @!P0 IADD3 R111, P5, P6, R111, UR12, R24 ;  /* 0x0000000c6f6f8c10 */ /* 0x000fe4000febe018 */
[----:B------:R-:W-:Y:S02]  /*27d00*/  F2FP.SATFINITE.E4M3.F32.PACK_AB_MERGE_C R6, RZ, R6, RZ ;  /* 0x00000006ff06723e */ /* 0x000fe400048070ff */
[----:B------:R-:W-:Y:S02]  /*27d10*/  @P0 LOP3.LUT R5, R5, 0x80000, RZ, 0xfc, !PT ;  /* 0x0008000005050812 */ /* 0x000fe400078efcff */
[----:B------:R-:W-:Y:S01]  /*27d20*/  @!P0 IADD3.X R131, R131, UR11, R30, P5, P6 ;  /* 0x0000000b83838c10 */ /* 0x000fe2000afec41e */
[----:B------:R0:W-:Y:S01]  /*27d30*/  @!P4 STG.E.U8 desc[UR30][R118.64+0x61], R6 ;  /* 0x000061067600c986 */ /* 0x0001e2000c10111e */
[C---:B------:R-:W-:Y:S02]  /*27d40*/  ISETP.LT.OR P0, PT, R28.reuse, 0x21, !P1 ;  /* 0x000000211c00780c */ /* 0x040fe40004f01670 */
[----:B------:R-:W-:Y:S01]  /*27d50*/  ISETP.LT.OR P4, PT, R28, 0x22, !P1 ;  /* 0x000000221c00780c */ /* 0x000fe20004f81670 */
[----:B0-----:R-:W0:Y:S01]  /*27d60*/  @!P3 LDC.64 R6, c[0x0][0x5c0] ;  /* 0x00017000ff06bb82 */ /* 0x001e220000000a00 */
[----:B------:R-:W-:Y:S01]  /*27d70*/  LOP3.LUT R5, R5, 0xfffbffff, RZ, 0xc0, !PT ;  /* 0xfffbffff05057812 */ /* 0x000fe200078ec0ff */
[----:B------:R-:W-:-:S08]  /*27d80*/  IMAD.U32 R130, RZ, RZ, UR10 ;  /* 0x0000000aff827e24 */ /* 0x000fd0000f8e00ff */
[----:B------:R-:W-:Y:S02]  /*27d90*/  @!P0 IADD3 R144, P5, P6, R144, UR12, R24 ;  /* 0x0000000c90908c10 */ /* 0x000fe4000febe018 */
[----:B------:R-:W-:Y:S01]  /*27da0*/  @P0 LOP3.LUT R5, R5, 0x40000, RZ, 0xfc, !PT ;  /* 0x0004000005050812 */ /* 0x000fe200078efcff */
[----:B------:R-:W-:Y:S01]  /*27db0*/  IMAD.U32 R143, RZ, RZ, UR9 ;  /* 0x00000009ff8f7e24 */ /* 0x000fe2000f8e00ff */
[----:B------:R-:W-:Y:S02]  /*27dc0*/  @!P0 IADD3.X R147, R147, UR11, R30, P5, P6 ;  /* 0x0000000b93938c10 */ /* 0x000fe4000afec41e */
[----:B------:R-:W-:Y:S02]  /*27dd0*/  LOP3.LUT R5, R5, 0xfffdffff, RZ, 0xc0, !PT ;  /* 0xfffdffff05057812 */ /* 0x000fe400078ec0ff */
[----:B------:R-:W-:Y:S02]  /*27de0*/  @!P4 IADD3 R130, P5, P6, R130, UR12, R24 ;  /* 0x0000000c8282cc10 */ /* 0x000fe4000febe018 */
[----:B------:R-:W-:-:S02]  /*27df0*/  @P4 LOP3.LUT R5, R5, 0x20000, RZ, 0xfc, !PT ;  /* 0x0002000005054812 */ /* 0x000fc400078efcff */
[----:B------:R-:W-:Y:S02]  /*27e00*/  @!P4 IADD3.X R143, R143, UR11, R30, P5, P6 ;  /* 0x0000000b8f8fcc10 */ /* 0x000fe4000afec41e */
[----:B------:R-:W-:Y:S02]  /*27e10*/  LOP3.LUT P4, RZ, R0, 0x10000, RZ, 0xc0, !PT ;  /* 0x0001000000ff7812 */ /* 0x000fe4000788c0ff */
[----:B0-----:R-:W-:-:S05]  /*27e20*/  @!P3 IADD3 R6, P0, R9, R6, RZ ;  /* 0x000000060906b210 */ /* 0x001fca0007f1e0ff */
[----:B------:R-:W-:Y:S01]  /*27e30*/  @!P3 IMAD.X R7, R85, 0x1, R7, P0 ;  /* 0x000000015507b824 */ /* 0x000fe200000e0607 */
[----:B------:R-:W-:Y:S01]  /*27e40*/  ISETP.LT.OR P0, PT, R28, 0x29, !P1 ;  /* 0x000000291c00780c */ /* 0x000fe20004f01670 */
[----:B------:R-:W-:Y:S02]  /*27e50*/  IMAD.U32 R110, RZ, RZ, UR10 ;  /* 0x0000000aff6e7e24 */ /* 0x000fe4000f8e00ff */
[----:B------:R-:W-:-:S10]  /*27e60*/  IMAD.U32 R129, RZ, RZ, UR9 ;  /* 0x00000009ff817e24 */ /* 0x000fd4000f8e00ff */
[----:B------:R-:W-:-:S04]  /*27e70*/  @!P0 IADD3 R110, P5, P6, R110, UR12, R24 ;  /* 0x0000000c6e6e8c10 */ /* 0x000fc8000febe018 */
[----:B------:R-:W-:Y:S01]  /*27e80*/  @!P0 IADD3.X R129, R129, UR11, R30, P5, P6 ;  /* 0x0000000b81818c10 */ /* 0x000fe2000afec41e */
[----:B--2---:R-:W-:-:S05]  /*27e90*/  FMUL R9, R128, UR18 ;  /* 0x0000001280097c20 */ /* 0x004fca0008400000 */
[----:B------:R-:W-:-:S05]  /*27ea0*/  F2FP.SATFINITE.E4M3.F32.PACK_AB_MERGE_C R9, RZ, R9, RZ ;  /* 0x00000009ff09723e */ /* 0x000fca00048070ff */
[----:B------:R0:W-:Y:S02]  /*27eb0*/  @!P3 STG.E.U8 desc[UR30][R6.64+0x60], R9 ;  /* 0x000060090600b986 */ /* 0x0001e4000c10111e */
[----:B0-----:R-:W0:Y:S02]  /*27ec0*/  @!P4 LDC.64 R6, c[0x0][0x5c0] ;  /* 0x00017000ff06cb82 */ /* 0x001e240000000a00 */
[----:B0-----:R-:W-:Y:S01]  /*27ed0*/  @!P4 IADD3 R6, P5, R4, R6, RZ ;  /* 0x000000060406c210 */ /* 0x001fe20007fbe0ff */
[----:B----4-:R-:W-:-:S04]  /*27ee0*/  FMUL R4, R140, UR18 ;  /* 0x000000128c047c20 */ /* 0x010fc80008400000 */
[----:B------:R-:W-:Y:S01]  /*27ef0*/  @!P4 IMAD.X R7, R79, 0x1, R7, P5 ;  /* 0x000000014f07c824 */ /* 0x000fe200028e0607 */
[----:B------:R-:W-:-:S05]  /*27f00*/  F2FP.SATFINITE.E4M3.F32.PACK_AB_MERGE_C R4, RZ, R4, RZ ;  /* 0x00000004ff04723e */ /* 0x000fca00048070ff */
[----:B------:R0:W-:Y:S02]  /*27f10*/  @!P4 STG.E.U8 desc[UR30][R6.64+0x61], R4 ;  /* 0x000061040600c986 */ /* 0x0001e4000c10111e */
[----:B0-----:R-:W-:Y:S02]  /*27f20*/  FMUL R4, R137, UR18 ;  /* 0x0000001289047c20 */ /* 0x001fe40008400000 */
[----:B------:R-:W2:Y:S01]  /*27f30*/  LDL.LU R137, [R1+0x230] ;  /* 0x0002300001897983 */ /* 0x000ea20000300800 */
[----:B------:R-:W-:Y:S02]  /*27f40*/  ISETP.LT.OR P3, PT, R28, 0x2a, !P1 ;  /* 0x0000002a1c00780c */ /* 0x000fe40004f61670 */
[----:B------:R-:W-:Y:S01]  /*27f50*/  LOP3.LUT R5, R5, 0xfffeffff, RZ, 0xc0, !PT ;  /* 0xfffeffff05057812 */ /* 0x000fe200078ec0ff */
[----:B------:R-:W-:Y:S01]  /*27f60*/  IMAD.U32 R109, RZ, RZ, UR10 ;  /* 0x0000000aff6d7e24 */ /* 0x000fe2000f8e00ff */
[----:B------:R-:W3:Y:S02]  /*27f70*/  LDL.LU R145, [R1+0x234] ;  /* 0x0002340001917983 */ /* 0x000ee40000300800 */
[----:B------:R-:W-:Y:S01]  /*27f80*/  @P0 LOP3.LUT R5, R5, 0x10000, RZ, 0xfc, !PT ;  /* 0x0001000005050812 */ /* 0x000fe200078efcff */
[----:B------:R-:W-:-:S03]  /*27f90*/  IMAD.U32 R128, RZ, RZ, UR9 ;  /* 0x00000009ff807e24 */ /* 0x000fc6000f8e00ff */
[----:B------:R-:W-:-:S03]  /*27fa0*/  LOP3.LUT R5, R5, 0xffff7fff, RZ, 0xc0, !PT ;  /* 0xffff7fff05057812 */ /* 0x000fc600078ec0ff */
[----:B------:R-:W-:Y:S02]  /*27fb0*/  @!P3 IADD3 R109, P5, P6, R109, UR12, R24 ;  /* 0x0000000c6d6dbc10 */ /* 0x000fe4000febe018 */
[----:B------:R-:W-:Y:S02]  /*27fc0*/  @P3 LOP3.LUT R5, R5, 0x8000, RZ, 0xfc, !PT ;  /* 0x0000800005053812 */ /* 0x000fe400078efcff */
[----:B------:R-:W-:Y:S02]  /*27fd0*/  @!P3 IADD3.X R128, R128, UR11, R30, P5, P6 ;  /* 0x0000000b8080bc10 */ /* 0x000fe4000afec41e */
[----:B------:R-:W-:Y:S02]  /*27fe0*/  LOP3.LUT P6, RZ, R5, 0x1000, RZ, 0xc0, !PT ;  /* 0x0000100005ff7812 */ /* 0x000fe400078cc0ff */
[----:B------:R-:W-:Y:S02]  /*27ff0*/  F2FP.SATFINITE.E4M3.F32.PACK_AB_MERGE_C R4, RZ, R4, RZ ;  /* 0x00000004ff04723e */ /* 0x000fe400048070ff */
[----:B------:R-:W-:-:S09]  /*28000*/  LOP3.LUT P0, RZ, R8, 0x80000, RZ, 0xc0, !PT ;  /* 0x0008000008ff7812 */ /* 0x000fd2000780c0ff */
[----:B------:R0:W-:Y:S02]  /*28010*/  @!P6 STG.E.U8 desc[UR30][R116.64+0x68], R4 ;  /* 0x000068047400e986 */ /* 0x0001e4000c10111e */
[----:B0-----:R-:W-:Y:S02]  /*28020*/  FMUL R4, R139, UR18 ;  /* 0x000000128b047c20 */ /* 0x001fe40008400000 */
[----:B------:R-:W4:Y:S03]  /*28030*/  LDL.LU R139, [R1+0x238] ;  /* 0x00023800018b7983 */ /* 0x000f260000300800 */
[----:B------:R-:W-:-:S05]  /*28040*/  F2FP.SATFINITE.E4M3.F32.PACK_AB_MERGE_C R4, RZ, R4, RZ ;  /* 0x00000004ff04723e */ /* 0x000fca00048070ff */
[----:B------:R2:W-:Y:S01]  /*28050*/  @!P0 STG.E.U8 desc[UR30][R106.64+0x69], R4 ;  /* 0x000069046a008986 */ /* 0x0005e2000c10111e */
[C---:B------:R-:W-:Y:S01]  /*28060*/  ISETP.LT.OR P3, PT, R28.reuse, 0x31, !P1 ;  /* 0x000000311c00780c */ /* 0x040fe20004f61670 */
[----:B------:R-:W-:Y:S01]  /*28070*/  IMAD.U32 R108, RZ, RZ, UR10 ;  /* 0x0000000aff6c7e24 */ /* 0x000fe2000f8e00ff */
[----:B------:R-:W-:Y:S01]  /*28080*/  LOP3.LUT R5, R5, 0xfffffffb, RZ, 0xc0, !PT ;  /* 0xfffffffb05057812 */ /* 0x000fe200078ec0ff */
[----:B------:R-:W-:Y:S01]  /*28090*/  IMAD.U32 R121, RZ, RZ, UR9 ;  /* 0x00000009ff797e24 */ /* 0x000fe2000f8e00ff */
[----:B------:R-:W-:-:S09]  /*280a0*/  ISETP.LT.OR P6, PT, R28, 0x32, !P1 ;  /* 0x000000321c00780c */ /* 0x000fd20004fc1670 */
[----:B------:R-:W-:Y:S02]  /*280b0*/  @!P3 IADD3 R108, P4, P5, R108, UR12, R24 ;  /* 0x0000000c6c6cbc10 */ /* 0x000fe4000fd9e018 */
[----:B------:R-:W-:Y:S02]  /*280c0*/  @P3 LOP3.LUT R5, R5, 0x4, RZ, 0xfc, !PT ;  /* 0x0000000405053812 */ /* 0x000fe400078efcff */
[----:B------:R-:W-:Y:S02]  /*280d0*/  @!P3 IADD3.X R121, R121, UR11, R30, P4, P5 ;  /* 0x0000000b7979bc10 */ /* 0x000fe4000a7ea41e */
[----:B------:R-:W-:Y:S01]  /*280e0*/  LOP3.LUT P3, RZ, R0, 0x8000, RZ, 0xc0, !PT ;  /* 0x0000800000ff7812 */ /* 0x000fe2000786c0ff */
[----:B------:R-:W-:Y:S01]  /*280f0*/  IMAD.U32 R97, RZ, RZ, UR10 ;  /* 0x0000000aff617e24 */ /* 0x000fe2000f8e00ff */
[----:B------:R-:W-:Y:S01]  /*28100*/  LOP3.LUT R5, R5, 0xffffbfff, RZ, 0xc0, !PT ;  /* 0xffffbfff05057812 */ /* 0x000fe200078ec0ff */
[----:B------:R-:W-:Y:S02]  /*28110*/  IMAD.U32 R120, RZ, RZ, UR9 ;  /* 0x00000009ff787e24 */ /* 0x000fe4000f8e00ff */
[----:B--2---:R-:W-:-:S08]  /*28120*/  FMUL R4, R137, UR18 ;  /* 0x0000001289047c20 */ /* 0x004fd00008400000 */
[----:B------:R-:W0:Y:S01]  /*28130*/  @!P3 LDC.64 R6, c[0x0][0x5c0] ;  /* 0x00017000ff06bb82 */ /* 0x000e220000000a00 */
[----:B------:R-:W2:Y:S04]  /*28140*/  LDL.LU R137, [R1+0x23c] ;  /* 0x00023c0001897983 */ /* 0x000ea80000300800 */
[----:B------:R-:W2:Y:S01]  /*28150*/  LDL.LU R149, [R1+0x240] ;  /* 0x0002400001957983 */ /* 0x000ea20000300800 */
[----:B------:R-:W-:Y:S02]  /*28160*/  @!P6 IADD3 R97, P4, P5, R97, UR12, R24 ;  /* 0x0000000c6161ec10 */ /* 0x000fe4000fd9e018 */
[----:B------:R-:W-:Y:S01]  /*28170*/  @P6 LOP3.LUT R5, R5, 0x4000, RZ, 0xfc, !PT ;  /* 0x0000400005056812 */ /* 0x000fe200078efcff */
[----:B------:R-:W-:Y:S01]  /*28180*/  IMAD.U32 R141, RZ, RZ, UR10 ;  /* 0x0000000aff8d7e24 */ /* 0x000fe2000f8e00ff */
[----:B------:R-:W-:Y:S01]  /*28190*/  @!P6 IADD3.X R120, R120, UR11, R30, P4, P5 ;  /* 0x0000000b7878ec10 */ /* 0x000fe2000a7ea41e */
[----:B------:R-:W-:Y:S01]  /*281a0*/  IMAD.U32 R146, RZ, RZ, UR9 ;  /* 0x00000009ff927e24 */ /* 0x000fe2000f8e00ff */
[----:B------:R-:W-:-:S02]  /*281b0*/  ISETP.LT.OR P6, PT, R28, 0x39, !P1 ;  /* 0x000000391c00780c */ /* 0x000fc40004fc1670 */
[----:B------:R-:W-:Y:S01]  /*281c0*/  LOP3.LUT P2, RZ, R0, 0x20000, RZ, 0xc0, !PT ;  /* 0x0002000000ff7812 */ /* 0x000fe2000784c0ff */
[----:B------:R-:W-:Y:S01]  /*281d0*/  IMAD.U32 R119, RZ, RZ, UR10 ;  /* 0x0000000aff777e24 */ /* 0x000fe2000f8e00ff */
[----:B------:R-:W-:Y:S01]  /*281e0*/  ISETP.LT.OR P0, PT, R28, 0x3a, !P1 ;  /* 0x0000003a1c00780c */ /* 0x000fe20004f01670 */
[----:B------:R-:W-:Y:S01]  /*281f0*/  IMAD.U32 R140, RZ, RZ, UR9 ;  /* 0x00000009ff8c7e24 */ /* 0x000fe2000f8e00ff */
[----:B------:R-:W-:Y:S01]  /*28200*/  F2FP.SATFINITE.E4M3.F32.PACK_AB_MERGE_C R4, RZ, R4, RZ ;  /* 0x00000004ff04723e */ /* 0x000fe200048070ff */
[----:B------:R-:W-:Y:S01]  /*28210*/  IMAD.U32 R107, RZ, RZ, UR10 ;  /* 0x0000000aff6b7e24 */ /* 0x000fe2000f8e00ff */
[----:B------:R-:W2:Y:S05]  /*28220*/  LDL.LU R151, [R1+0x244] ;  /* 0x0002440001977983 */ /* 0x000eaa0000300800 */
[----:B------:R-:W-:-:S04]  /*28230*/  @!P6 IADD3 R141, P4, P5, R141, UR12, R24 ;  /* 0x0000000c8d8dec10 */ /* 0x000fc8000fd9e018 */
[----:B------:R-:W-:Y:S02]  /*28240*/  @!P6 IADD3.X R146, R146, UR11, R30, P4, P5 ;  /* 0x0000000b9292ec10 */ /* 0x000fe4000a7ea41e */
[----:B0-----:R-:W-:Y:S02]  /*28250*/  @!P3 IADD3 R6, P4, R78, R6, RZ ;  /* 0x000000064e06b210 */ /* 0x001fe40007f9e0ff */
[----:B------:R-:W-:-:S03]  /*28260*/  LOP3.LUT R5, R5, 0xffffdfff, RZ, 0xc0, !PT ;  /* 0xffffdfff05057812 */ /* 0x000fc600078ec0ff */
[----:B------:R-:W-:Y:S01]  /*28270*/  @!P3 IMAD.X R7, R86, 0x1, R7, P4 ;  /* 0x000000015607b824 */ /* 0x000fe200020e0607 */
[----:B------:R-:W-:Y:S02]  /*28280*/  @P6 LOP3.LUT R5, R5, 0x2000, RZ, 0xfc, !PT ;  /* 0x0000200005056812 */ /* 0x000fe400078efcff */
[----:B------:R-:W-:Y:S02]  /*28290*/  @!P0 IADD3 R119, P5, P6, R119, UR12, R24 ;  /* 0x0000000c77778c10 */ /* 0x000fe4000febe018 */
[----:B------:R0:W-:Y:S01]  /*282a0*/  @!P3 STG.E.U8 desc[UR30][R6.64+0x68], R4 ;  /* 0x000068040600b986 */ /* 0x0001e2000c10111e */
[----:B------:R-:W-:Y:S02]  /*282b0*/  LOP3.LUT R5, R5, 0xffffefff, RZ, 0xc0, !PT ;  /* 0xffffefff05057812 */ /* 0x000fe400078ec0ff */
[----:B------:R-:W-:Y:S02]  /*282c0*/  @!P0 IADD3.X R140, R140, UR11, R30, P5, P6 ;  /* 0x0000000b8c8c8c10 */ /* 0x000fe4000afec41e */
[----:B------:R-:W-:Y:S01]  /*282d0*/  @P0 LOP3.LUT R5, R5, 0x1000, RZ, 0xfc, !PT ;  /* 0x0000100005050812 */ /* 0x000fe200078efcff */
[----:B0-----:R-:W0:Y:S01]  /*282e0*/  @!P2 LDC.64 R6, c[0x0][0x5c0] ;  /* 0x00017000ff06ab82 */ /* 0x001e220000000a00 */
[----:B------:R-:W-:Y:S01]  /*282f0*/  ISETP.LT.OR P0, PT, R28, 0x41, !P1 ;  /* 0x000000411c00780c */ /* 0x000fe20004f01670 */
[----:B------:R-:W-:-:S02]  /*28300*/  IMAD.U32 R118, RZ, RZ, UR9 ;  /* 0x00000009ff767e24 */ /* 0x000fc4000f8e00ff */
[----:B---3--:R-:W-:-:S10]  /*28310*/  FMUL R4, R145, UR18 ;  /* 0x0000001291047c20 */ /* 0x008fd40008400000 */
[----:B------:R-:W-:-:S04]  /*28320*/  @!P0 IADD3 R107, P3, P4, R107, UR12, R24 ;  /* 0x0000000c6b6b8c10 */ /* 0x000fc8000fc7e018 */
[----:B------:R-:W-:Y:S02]  /*28330*/  @!P0 IADD3.X R118, R118, UR11, R30, P3, P4 ;  /* 0x0000000b76768c10 */ /* 0x000fe40009fe841e */
[----:B0-----:R-:W-:Y:S02]  /*28340*/  @!P2 IADD3 R6, P3, R87, R6, RZ ;  /* 0x000000065706a210 */ /* 0x001fe40007f7e0ff */
[----:B------:R-:W-:-:S03]  /*28350*/  F2FP.SATFINITE.E4M3.F32.PACK_AB_MERGE_C R4, RZ, R4, RZ ;  /* 0x00000004ff04723e */ /* 0x000fc600048070ff */
[----:B------:R-:W-:Y:S01]  /*28360*/  @!P2 IMAD.X R7, R89, 0x1, R7, P3 ;  /* 0x000000015907a824 */ /* 0x000fe200018e0607 */
[----:B------:R-:W-:-:S04]  /*28370*/  LOP3.LUT P5, RZ, R8, 0x800000, RZ, 0xc0, !PT ;  /* 0x0080000008ff7812 */ /* 0x000fc800078ac0ff */
[----:B------:R4:W-:Y:S01]  /*28380*/  @!P2 STG.E.U8 desc[UR30][R6.64+0x69], R4 ;  /* 0x000069040600a986 */ /* 0x0009e2000c10111e */
[----:B------:R-:W-:Y:S01]  /*28390*/  LOP3.LUT P6, RZ, R8, 0x4000000, RZ, 0xc0, !PT ;  /* 0x0400000008ff7812 */ /* 0x000fe200078cc0ff */
[----:B----4-:R-:W-:-:S05]  /*283a0*/  FMUL R4, R139, UR18 ;  /* 0x000000128b047c20 */ /* 0x010fca0008400000 */
[----:B------:R-:W-:-:S05]  /*283b0*/  F2FP.SATFINITE.E4M3.F32.PACK_AB_MERGE_C R4, RZ, R4, RZ ;  /* 0x00000004ff04723e */ /* 0x000fca00048070ff */
[----:B------:R2:W-:Y:S01]  /*283c0*/  @!P5 STG.E.U8 desc[UR30][R104.64+0x70], R4 ;  /* 0x000070046800d986 */ /* 0x0005e2000c10111e */
[----:B------:R-:W-:-:S04]  /*283d0*/  LOP3.LUT R5, R5, 0xfffffffd, RZ, 0xc0, !PT ;  /* 0xfffffffd05057812 */ /* 0x000fc800078ec0ff */
[----:B------:R-:W-:Y:S02]  /*283e0*/  @P0 LOP3.LUT R5, R5, 0x2, RZ, 0xfc, !PT ;  /* 0x0000000205050812 */ /* 0x000fe400078efcff */
[----:B------:R-:W-:Y:S01]  /*283f0*/  ISETP.LT.OR P0, PT, R28, 0x42, !P1 ;  /* 0x000000421c00780c */ /* 0x000fe20004f01670 */
[----:B--2---:R-:W-:-:S05]  /*28400*/  FMUL R4, R137, UR18 ;  /* 0x0000001289047c20 */ /* 0x004fca0008400000 */
[----:B------:R-:W-:-:S05]  /*28410*/  F2FP.SATFINITE.E4M3.F32.PACK_AB_MERGE_C R4, RZ, R4, RZ ;  /* 0x00000004ff04723e */ /* 0x000fca00048070ff */
[----:B------:R0:W-:Y:S02]  /*28420*/  @!P6 STG.E.U8 desc[UR30][R102.64+0x71], R4 ;  /* 0x000071046600e986 */ /* 0x0001e4000c10111e */
[----:B0-----:R-:W-:Y:S02]  /*28430*/  FMUL R4, R149, UR18 ;  /* 0x0000001295047c20 */ /* 0x001fe40008400000 */
[----:B------:R-:W2:Y:S01]  /*28440*/  LDL.LU R149, [R1+0x248] ;  /* 0x0002480001957983 */ /* 0x000ea20000300800 */
[----:B------:R-:W-:Y:S02]  /*28450*/  IMAD.U32 R106, RZ, RZ, UR10 ;  /* 0x0000000aff6a7e24 */ /* 0x000fe4000f8e00ff */
[----:B------:R-:W-:Y:S01]  /*28460*/  IMAD.U32 R117, RZ, RZ, UR9 ;  /* 0x00000009ff757e24 */ /* 0x000fe2000f8e00ff */
[----:B------:R-:W-:Y:S01]  /*28470*/  LOP3.LUT R5, R5, 0xfffff7ff, RZ, 0xc0, !PT ;  /* 0xfffff7ff05057812 */ /* 0x000fe200078ec0ff */
[----:B------:R-:W-:Y:S01]  /*28480*/  IMAD.U32 R113, RZ, RZ, UR10 ;  /* 0x0000000aff717e24 */ /* 0x000fe2000f8e00ff */
[----:B------:R-:W-:Y:S01]  /*28490*/  @!P0 IADD3 R106, P3, P4, R106, UR12, R24 ;  /* 0x0000000c6a6a8c10 */ /* 0x000fe2000fc7e018 */
[----:B------:R-:W-:-:S02]  /*284a0*/  IMAD.U32 R116, RZ, RZ, UR9 ;  /* 0x00000009ff747e24 */ /* 0x000fc4000f8e00ff */
[----:B------:R-:W-:Y:S01]  /*284b0*/  IMAD.U32 R104, RZ, RZ, UR10 ;  /* 0x0000000aff687e24 */ /* 0x000fe2000f8e00ff */
[----:B------:R-:W-:Y:S01]  /*284c0*/  @!P0 IADD3.X R117, R117, UR11, R30, P3, P4 ;  /* 0x0000000b75758c10 */ /* 0x000fe20009fe841e */
[----:B------:R-:W-:Y:S01]  /*284d0*/  IMAD.U32 R105, RZ, RZ, UR9 ;  /* 0x00000009ff697e24 */ /* 0x000fe2000f8e00ff */
[C---:B------:R-:W-:Y:S01]  /*284e0*/  ISETP.LT.OR P4, PT, R28.reuse, 0x49, !P1 ;  /* 0x000000491c00780c */ /* 0x040fe20004f81670 */
[----:B------:R-:W-:Y:S01]  /*284f0*/  IMAD.U32 R139, RZ, RZ, UR10 ;  /* 0x0000000aff8b7e24 */ /* 0x000fe2000f8e00ff */
[----:B------:R-:W-:Y:S01]  /*28500*/  @P0 LOP3.LUT R5, R5, 0x800, RZ, 0xfc, !PT ;  /* 0x0000080005050812 */ /* 0x000fe200078efcff */
[----:B------:R-:W-:Y:S01]  /*28510*/  IMAD.U32 R145, RZ, RZ, UR9 ;  /* 0x00000009ff917e24 */ /* 0x000fe2000f8e00ff */
[----:B------:R-:W-:Y:S01]  /*28520*/  ISETP.LT.OR P6, PT, R28, 0x52, !P1 ;  /* 0x000000521c00780c */ /* 0x000fe20004fc1670 */
[----:B------:R-:W-:Y:S01]  /*28530*/  IMAD.U32 R102, RZ, RZ, UR10 ;  /* 0x0000000aff667e24 */ /* 0x000fe2000f8e00ff */
[----:B------:R-:W-:Y:S01]  /*28540*/  LOP3.LUT R5, R5, 0xffffffef, RZ, 0xc0, !PT ;  /* 0xffffffef05057812 */ /* 0x000fe200078ec0ff */
[----:B------:R-:W-:Y:S01]  /*28550*/  IMAD.U32 R137, RZ, RZ, UR9 ;  /* 0x00000009ff897e24 */ /* 0x000fe2000f8e00ff */
[----:B------:R-:W-:Y:S01]  /*28560*/  LOP3.LUT P5, RZ, R8, 0x40000000, RZ, 0xc0, !PT ;  /* 0x4000000008ff7812 */ /* 0x000fe200078ac0ff */
[----:B------:R-:W-:Y:S01]  /*28570*/  IMAD.U32 R103, RZ, RZ, UR9 ;  /* 0x00000009ff677e24 */ /* 0x000fe2000f8e00ff */
[----:B------:R-:W-:Y:S01]  /*28580*/  F2FP.SATFINITE.E4M3.F32.PACK_AB_MERGE_C R4, RZ, R4, RZ ;  /* 0x00000004ff04723e */ /* 0x000fe200048070ff */
[----:B------:R-:W3:Y:S02]  /*28590*/  LDL.LU R150, [R1+0x24c] ;  /* 0x00024c0001967983 */ /* 0x000ee40000300800 */
[----:B------:R-:W-:-:S02]  /*285a0*/  @!P4 IADD3 R113, P2, P3, R113, UR12, R24 ;  /* 0x0000000c7171cc10 */ /* 0x000fc4000fb5e018 */
[----:B------:R-:W-:Y:S02]  /*285b0*/  @P4 LOP3.LUT R5, R5, 0x10, RZ, 0xfc, !PT ;  /* 0x0000001005054812 */ /* 0x000fe400078efcff */
[----:B------:R-:W-:Y:S02]  /*285c0*/  @!P4 IADD3.X R116, R116, UR11, R30, P2, P3 ;  /* 0x0000000b7474cc10 */ /* 0x000fe400097e641e */
[----:B------:R-:W-:Y:S02]  /*285d0*/  ISETP.LT.OR P4, PT, R28, 0x4a, !P1 ;  /* 0x0000004a1c00780c */ /* 0x000fe40004f81670 */
[----:B------:R-:W-:Y:S02]  /*285e0*/  LOP3.LUT P0, RZ, R0, 0x4000, RZ, 0xc0, !PT ;  /* 0x0000400000ff7812 */ /* 0x000fe4000780c0ff */
[----:B------:R-:W-:-:S09]  /*285f0*/  LOP3.LUT R5, R5, 0xfffffbff, RZ, 0xc0, !PT ;  /* 0xfffffbff05057812 */ /* 0x000fd200078ec0ff */
[----:B------:R-:W-:Y:S02]  /*28600*/  @!P4 IADD3 R104, P2, P3, R104, UR12, R24 ;  /* 0x0000000c6868cc10 */ /* 0x000fe4000fb5e018 */
[----:B------:R-:W-:Y:S01]  /*28610*/  @P4 LOP3.LUT R5, R5, 0x400, RZ, 0xfc, !PT ;  /* 0x0000040005054812 */ /* 0x000fe200078efcff */
[----:B------:R-:W0:Y:S01]  /*28620*/  @!P0 LDC.64 R6, c[0x0][0x5c0] ;  /* 0x00017000ff068b82 */ /* 0x000e220000000a00 */
[----:B------:R-:W-:Y:S02]  /*28630*/  @!P4 IADD3.X R105, R105, UR11, R30, P2, P3 ;  /* 0x0000000b6969cc10 */ /* 0x000fe400097e641e */
[----:B------:R-:W-:Y:S02]  /*28640*/  ISETP.LT.OR P4, PT, R28, 0x51, !P1 ;  /* 0x000000511c00780c */ /* 0x000fe40004f81670 */
[----:B------:R-:W-:-:S11]  /*28650*/  LOP3.LUT R5, R5, 0xfffffdff, RZ, 0xc0, !PT ;  /* 0xfffffdff05057812 */ /* 0x000fd600078ec0ff */
[----:B------:R-:W-:Y:S02]  /*28660*/  @P4 LOP3.LUT R5, R5, 0x200, RZ, 0xfc, !PT ;  /* 0x0000020005054812 */ /* 0x000fe400078efcff */
[----:B------:R-:W-:Y:S02]  /*28670*/  @!P4 IADD3 R139, P2, P3, R139, UR12, R24 ;  /* 0x0000000c8b8bcc10 */ /* 0x000fe4000fb5e018 */
[----:B------:R-:W-:Y:S02]  /*28680*/  LOP3.LUT R5, R5, 0xfffffeff, RZ, 0xc0, !PT ;  /* 0xfffffeff05057812 */ /* 0x000fe400078ec0ff */
[----:B------:R-:W-:Y:S02]  /*28690*/  @!P4 IADD3.X R145, R145, UR11, R30, P2, P3 ;  /* 0x0000000b9191cc10 */ /* 0x000fe400097e641e */
[----:B------:R-:W-:Y:S02]  /*286a0*/  @!P6 IADD3 R102, P3, P4, R102, UR12, R24 ;  /* 0x0000000c6666ec10 */ /* 0x000fe4000fc7e018 */
[----:B------:R-:W-:-:S02]  /*286b0*/  @P6 LOP3.LUT R5, R5, 0x100, RZ, 0xfc, !PT ;  /* 0x0000010005056812 */ /* 0x000fc400078efcff */
[----:B------:R-:W-:Y:S02]  /*286c0*/  @!P6 IADD3.X R137, R137, UR11, R30, P3, P4 ;  /* 0x0000000b8989ec10 */ /* 0x000fe40009fe841e */
[----:B------:R-:W-:Y:S02]  /*286d0*/  LOP3.LUT P3, RZ, R5, 0x40, RZ, 0xc0, !PT ;  /* 0x0000004005ff7812 */ /* 0x000fe4000786c0ff */
[----:B0-----:R-:W-:-:S05]  /*286e0*/  @!P0 IADD3 R6, P2, R92, R6, RZ ;  /* 0x000000065c068210 */ /* 0x001fca0007f5e0ff */
[----:B------:R-:W-:Y:S01]  /*286f0*/  @!P0 IMAD.X R7, R95, 0x1, R7, P2 ;  /* 0x000000015f078824 */ /* 0x000fe200010e0607 */
[----:B------:R-:W-:-:S04]  /*28700*/  LOP3.LUT R0, R0, 0xffffdfff, RZ, 0xc0, !PT ;  /* 0xffffdfff00007812 */ /* 0x000fc800078ec0ff */
[----:B------:R0:W-:Y:S01]  /*28710*/  @!P0 STG.E.U8 desc[UR30][R6.64+0x70], R4 ;  /* 0x0000700406008986 */ /* 0x0001e2000c10111e */
[----:B------:R-:W-:Y:S02]  /*28720*/  @P5 LOP3.LUT R0, R0, 0x2000, RZ, 0xfc, !PT ;  /* 0x0000200000005812 */ /* 0x000fe400078efcff */
[----:B------:R-:W-:Y:S01]  /*28730*/  ISETP.LT.OR P5, PT, R28, 0x59, !P1 ;  /* 0x000000591c00780c */ /* 0x000fe20004fa1670 */
[----:B0-----:R-:W0:Y:S01]  /*28740*/  @!P3 LDC.64 R6, c[0x0][0x5c0] ;  /* 0x00017000ff06bb82 */ /* 0x001e220000000a00 */
[----:B------:R-:W-:-:S11]  /*28750*/  IMAD.U32 R95, RZ, RZ, UR10 ;  /* 0x0000000aff5f7e24 */ /* 0x000fd6000f8e00ff */
[----:B------:R-:W-:Y:S01]  /*28760*/  @!P5 IADD3 R95, P0, P2, R95, UR12, R24 ;  /* 0x0000000c5f5fdc10 */ /* 0x000fe2000fa1e018 */
[----:B------:R-:W-:-:S03]  /*28770*/  FMUL R4, R151, UR18 ;  /* 0x0000001297047c20 */ /* 0x000fc60008400000 */
[----:B------:R-:W-:Y:S02]  /*28780*/  @!P5 IADD3.X R103, R103, UR11, R30, P0, P2 ;  /* 0x0000000b6767dc10 */ /* 0x000fe400087e441e */
[----:B------:R-:W-:Y:S02]  /*28790*/  F2FP.SATFINITE.E4M3.F32.PACK_AB_MERGE_C R4, RZ, R4, RZ ;  /* 0x00000004ff04723e */ /* 0x000fe400048070ff */
[----:B0-----:R-:W-:-:S05]  /*287a0*/  @!P3 IADD3 R6, P0, R91, R6, RZ ;  /* 0x000000065b06b210 */ /* 0x001fca0007f1e0ff */
[----:B------:R-:W-:-:S05]  /*287b0*/  @!P3 IMAD.X R7, R94, 0x1, R7, P0 ;  /* 0x000000015e07b824 */ /* 0x000fca00000e0607 */
[----:B------:R2:W-:Y:S02]  /*287c0*/  @!P3 STG.E.U8 desc[UR30][R6.64+0x71], R4 ;  /* 0x000071040600b986 */ /* 0x0005e4000c10111e */
[----:B--2---:R-:W-:Y:S02]  /*287d0*/  FMUL R4, R149, UR18 ;  /* 0x0000001295047c20 */ /* 0x004fe40008400000 */
[----:B------:R-:W2:Y:S01]  /*287e0*/  LDL.LU R149, [R1+0x250] ;  /* 0x0002500001957983 */ /* 0x000ea20000300800 */
[----:B------:R-:W-:Y:S01]  /*287f0*/  LOP3.LUT R5, R5, 0xfffffff7, RZ, 0xc0, !PT ;  /* 0xfffffff705057812 */ /* 0x000fe200078ec0ff */
[----:B------:R-:W-:Y:S02]  /*28800*/  IMAD.U32 R93, RZ, RZ, UR10 ;  /* 0x0000000aff5d7e24 */ /* 0x000fe4000f8e00ff */
[----:B------:R-:W-:Y:S01]  /*28810*/  IMAD.U32 R92, RZ, RZ, UR9 ;  /* 0x00000009ff5c7e24 */ /* 0x000fe2000f8e00ff */
[----:B------:R-:W-:Y:S01]  /*28820*/  @P5 LOP3.LUT R5, R5, 0x8, RZ, 0xfc, !PT ;  /* 0x0000000805055812 */ /* 0x000fe200078efcff */
[----:B------:R-:W4:Y:S01]  /*28830*/  LDL.LU R151, [R1+0x254] ;  /* 0x0002540001977983 */ /* 0x000f220000300800 */
[----:B------:R-:W-:-:S02]  /*28840*/  ISETP.LT.OR P5, PT, R28, 0x5a, !P1 ;  /* 0x0000005a1c00780c */ /* 0x000fc40004fa1670 */
[C---:B------:R-:W-:Y:S02]  /*28850*/  LOP3.LUT P6, RZ, R5.reuse, 0x400000, RZ, 0xc0, !PT ;  /* 0x0040000005ff7812 */ /* 0x040fe400078cc0ff */
[----:B------:R-:W-:-:S09]  /*28860*/  LOP3.LUT R5, R5, 0xffffff7f, RZ, 0xc0, !PT ;  /* 0xffffff7f05057812 */ /* 0x000fd200078ec0ff */
[----:B------:R-:W-:Y:S02]  /*28870*/  @!P5 IADD3 R93, P0, P2, R93, UR12, R24 ;  /* 0x0000000c5d5ddc10 */ /* 0x000fe4000fa1e018 */
[----:B------:R-:W-:Y:S02]  /*28880*/  @P5 LOP3.LUT R5, R5, 0x80, RZ, 0xfc, !PT ;  /* 0x0000008005055812 */ /* 0x000fe400078efcff */
[----:B------:R-:W-:Y:S01]  /*28890*/  LOP3.LUT P4, RZ, R8, 0x80000000, RZ, 0xc0, !PT ;  /* 0x8000000008ff7812 */ /* 0x000fe2000788c0ff */
[----:B------:R-:W-:Y:S01]  /*288a0*/  IMAD.U32 R91, RZ, RZ, UR10 ;  /* 0x0000000aff5b7e24 */ /* 0x000fe2000f8e00ff */
[----:B------:R-:W-:Y:S01]  /*288b0*/  @!P5 IADD3.X R92, R92, UR11, R30, P0, P2 ;  /* 0x0000000b5c5cdc10 */ /* 0x000fe200087e441e */
[----:B------:R-:W-:Y:S01]  /*288c0*/  IMAD.U32 R89, RZ, RZ, UR9 ;  /* 0x00000009ff597e24 */ /* 0x000fe2000f8e00ff */
[----:B------:R-:W-:Y:S01]  /*288d0*/  LOP3.LUT P5, RZ, R0, 0x2000, RZ, 0xc0, !PT ;  /* 0x0000200000ff7812 */ /* 0x000fe200078ac0ff */
[----:B------:R-:W0:Y:S01]  /*288e0*/  @!P6 LDC.64 R6, c[0x0][0x5c0] ;  /* 0x00017000ff06eb82 */ /* 0x000e220000000a00 */
[----:B------:R-:W-:-:S11]  /*288f0*/  F2FP.SATFINITE.E4M3.F32.PACK_AB_MERGE_C R4, RZ, R4, RZ ;  /* 0x00000004ff04723e */ /* 0x000fd600048070ff */
[----:B------:R3:W-:Y:S02]  /*28900*/  @!P5 STG.E.U8 desc[UR30][R100.64+0x78], R4 ;  /* 0x000078046400d986 */ /* 0x0007e4000c10111e */
[----:B---3--:R-:W-:-:S05]  /*28910*/  FMUL R4, R150, UR18 ;  /* 0x0000001296047c20 */ /* 0x008fca0008400000 */
[----:B------:R-:W-:-:S05]  /*28920*/  F2FP.SATFINITE.E4M3.F32.PACK_AB_MERGE_C R4, RZ, R4, RZ ;  /* 0x00000004ff04723e */ /* 0x000fca00048070ff */
[----:B------:R2:W-:Y:S01]  /*28930*/  @!P4 STG.E.U8 desc[UR30][R98.64+0x79], R4 ;  /* 0x000079046200c986 */ /* 0x0005e2000c10111e */
[----:B------:R-:W-:Y:S02]  /*28940*/  ISETP.LT.OR P3, PT, R28, 0x61, !P1 ;  /* 0x000000611c00780c */ /* 0x000fe40004f61670 */
[----:B------:R-:W-:Y:S01]  /*28950*/  LOP3.LUT R5, R5, 0xffffffbf, RZ, 0xc0, !PT ;  /* 0xffffffbf05057812 */ /* 0x000fe200078ec0ff */
[----:B--2---:R-:W-:Y:S02]  /*28960*/  FMUL R4, R149, UR18 ;  /* 0x0000001295047c20 */ /* 0x004fe40008400000 */
[----:B------:R-:W2:Y:S04]  /*28970*/  LDL.LU R149, [R1+0x258] ;  /* 0x0002580001957983 */ /* 0x000ea80000300800 */
[----:B------:R-:W3:Y:S04]  /*28980*/  LDL.LU R150, [R1+0x25c] ;  /* 0x00025c0001967983 */ /* 0x000ee80000300800 */
[----:B------:R-:W-:-:S02]  /*28990*/  @!P3 IADD3 R91, P0, P2, R91, UR12, R24 ;  /* 0x0000000c5b5bbc10 */ /* 0x000fc4000fa1e018 */
[----:B------:R-:W-:Y:S01]  /*289a0*/  @P3 LOP3.LUT R5, R5, 0x40, RZ, 0xfc, !PT ;  /* 0x0000004005053812 */ /* 0x000fe200078efcff */
[----:B------:R-:W-:Y:S01]  /*289b0*/  IMAD.U32 R88, RZ, RZ, UR10 ;  /* 0x0000000aff587e24 */ /* 0x000fe2000f8e00ff */
[----:B------:R-:W-:Y:S01]  /*289c0*/  @!P3 IADD3.X R89, R89, UR11, R30, P0, P2 ;  /* 0x0000000b5959bc10 */ /* 0x000fe200087e441e */
[----:B------:R-:W-:Y:S01]  /*289d0*/  IMAD.U32 R87, RZ, RZ, UR9 ;  /* 0x00000009ff577e24 */ /* 0x000fe2000f8e00ff */
[C---:B------:R-:W-:Y:S01]  /*289e0*/  ISETP.LT.OR P3, PT, R28.reuse, 0x62, !P1 ;  /* 0x000000621c00780c */ /* 0x040fe20004f61670 */
[----:B------:R-:W-:Y:S01]  /*289f0*/  IMAD.U32 R86, RZ, RZ, UR10 ;  /* 0x0000000aff567e24 */ /* 0x000fe2000f8e00ff */
[----:B------:R-:W-:Y:S01]  /*28a00*/  ISETP.LT.OR P5, PT, R28, 0x69, !P1 ;  /* 0x000000691c00780c */ /* 0x000fe20004fa1670 */
[----:B------:R-:W3:Y:S01]  /*28a10*/  LDL.LU R152, [R1+0x260] ;  /* 0x0002600001987983 */ /* 0x000ee20000300800 */
[----:B------:R-:W-:Y:S01]  /*28a20*/  LOP3.LUT R5, R5, 0xffffffdf, RZ, 0xc0, !PT ;  /* 0xffffffdf05057812 */ /* 0x000fe200078ec0ff */
[----:B------:R-:W-:Y:S01]  /*28a30*/  IMAD.U32 R85, RZ, RZ, UR9 ;  /* 0x00000009ff557e24 */ /* 0x000fe2000f8e00ff */
[----:B------:R-:W-:-:S07]  /*28a40*/  LOP3.LUT R0, R0, 0xffffffbf, RZ, 0xc0, !PT ;  /* 0xffffffbf00007812 */ /* 0x000fce00078ec0ff */
[----:B------:R-:W-:Y:S02]  /*28a50*/  @!P3 IADD3 R88, P0, P2, R88, UR12, R24 ;  /* 0x0000000c5858bc10 */ /* 0x000fe4000fa1e018 */
[----:B------:R-:W-:Y:S02]  /*28a60*/  @P3 LOP3.LUT R5, R5, 0x20, RZ, 0xfc, !PT ;  /* 0x0000002005053812 */ /* 0x000fe400078efcff */
[----:B------:R-:W-:Y:S02]  /*28a70*/  @!P3 IADD3.X R87, R87, UR11, R30, P0, P2 ;  /* 0x0000000b5757bc10 */ /* 0x000fe400087e441e */
[----:B------:R-:W-:Y:S02]  /*28a80*/  @!P5 IADD3 R86, P0, P2, R86, UR12, R24 ;  /* 0x0000000c5656dc10 */ /* 0x000fe4000fa1e018 */
[----:B------:R-:W-:Y:S02]  /*28a90*/  @P5 LOP3.LUT R0, R0, 0x40, RZ, 0xfc, !PT ;  /* 0x0000004000005812 */ /* 0x000fe400078efcff */
[----:B------:R-:W-:-:S02]  /*28aa0*/  @!P5 IADD3.X R85, R85, UR11, R30, P0, P2 ;  /* 0x0000000b5555dc10 */ /* 0x000fc400087e441e */
[----:B------:R-:W-:Y:S02]  /*28ab0*/  LOP3.LUT P5, RZ, R5, 0x1000000, RZ, 0xc0, !PT ;  /* 0x0100000005ff7812 */ /* 0x000fe400078ac0ff */
[----:B------:R-:W-:Y:S02]  /*28ac0*/  ISETP.LT.OR P4, PT, R28, 0x6a, !P1 ;  /* 0x0000006a1c00780c */ /* 0x000fe40004f81670 */
[----:B0-----:R-:W-:Y:S02]  /*28ad0*/  @!P6 IADD3 R6, P0, R80, R6, RZ ;  /* 0x000000065006e210 */ /* 0x001fe40007f1e0ff */
[----:B------:R-:W-:Y:S01]  /*28ae0*/  F2FP.SATFINITE.E4M3.F32.PACK_AB_MERGE_C R4, RZ, R4, RZ ;  /* 0x00000004ff04723e */ /* 0x000fe200048070ff */
[----:B------:R-:W-:Y:S02]  /*28af0*/  IMAD.U32 R84, RZ, RZ, UR10 ;  /* 0x0000000aff547e24 */ /* 0x000fe4000f8e00ff */
[----:B------:R-:W-:Y:S02]  /*28b00*/  @!P6 IMAD.X R7, R90, 0x1, R7, P0 ;  /* 0x000000015a07e824 */ /* 0x000fe400000e0607 */
[----:B------:R-:W-:-:S03]  /*28b10*/  IMAD.U32 R83, RZ, RZ, UR9 ;  /* 0x00000009ff537e24 */ /* 0x000fc6000f8e00ff */
[----:B------:R0:W-:Y:S01]  /*28b20*/  @!P6 STG.E.U8 desc[UR30][R6.64+0x78], R4 ;  /* 0x000078040600e986 */ /* 0x0001e2000c10111e */
[----:B------:R-:W-:-:S04]  /*28b30*/  @!P4 IADD3 R84, P2, P3, R84, UR12, R24 ;  /* 0x0000000c5454cc10 */ /* 0x000fc8000fb5e018 */
[----:B------:R-:W-:Y:S01]  /*28b40*/  @!P4 IADD3.X R83, R83, UR11, R30, P2, P3 ;  /* 0x0000000b5353cc10 */ /* 0x000fe200097e641e */
[----:B0-----:R-:W0:Y:S01]  /*28b50*/  @!P5 LDC.64 R6, c[0x0][0x5c0] ;  /* 0x00017000ff06db82 */ /* 0x001e220000000a00 */
[----:B------:R-:W-:Y:S01]  /*28b60*/  ISETP.LT.OR P3, PT, R28, 0x71, !P1 ;  /* 0x000000711c00780c */ /* 0x000fe20004f61670 */
[----:B----4-:R-:W-:Y:S01]  /*28b70*/  FMUL R4, R151, UR18 ;  /* 0x0000001297047c20 */ /* 0x010fe20008400000 */
[----:B------:R-:W-:Y:S01]  /*28b80*/  IMAD.U32 R82, RZ, RZ, UR10 ;  /* 0x0000000aff527e24 */ /* 0x000fe2000f8e00ff */
[----:B------:R-:W4:Y:S01]  /*28b90*/  LDL.LU R151, [R1+0x264] ;  /* 0x0002640001977983 */ /* 0x000f220000300800 */
[----:B------:R-:W-:-:S03]  /*28ba0*/  IMAD.U32 R81, RZ, RZ, UR9 ;  /* 0x00000009ff517e24 */ /* 0x000fc6000f8e00ff */
[----:B------:R-:W4:Y:S06]  /*28bb0*/  LDL.LU R154, [R1+0x268] ;  /* 0x00026800019a7983 */ /* 0x000f2c0000300800 */
[----:B------:R-:W-:-:S04]  /*28bc0*/  @!P3 IADD3 R82, P0, P2, R82, UR12, R24 ;  /* 0x0000000c5252bc10 */ /* 0x000fc8000fa1e018 */
[----:B------:R-:W-:Y:S02]  /*28bd0*/  @!P3 IADD3.X R81, R81, UR11, R30, P0, P2 ;  /* 0x0000000b5151bc10 */ /* 0x000fe400087e441e */
[----:B0-----:R-:W-:Y:S02]  /*28be0*/  @!P5 IADD3 R6, P0, R31, R6, RZ ;  /* 0x000000061f06d210 */ /* 0x001fe40007f1e0ff */
[----:B------:R-:W-:-:S03]  /*28bf0*/  F2FP.SATFINITE.E4M3.F32.PACK_AB_MERGE_C R4, RZ, R4, RZ ;  /* 0x00000004ff04723e */ /* 0x000fc600048070ff */
[----:B------:R-:W-:-:S05]  /*28c00*/  @!P5 IMAD.X R7, R96, 0x1, R7, P0 ;  /* 0x000000016007d824 */ /* 0x000fca00000e0607 */
[----:B------:R2:W-:Y:S01]  /*28c10*/  @!P5 STG.E.U8 desc[UR30][R6.64+0x79], R4 ;  /* 0x000079040600d986 */ /* 0x0005e2000c10111e */
[----:B------:R-:W-:Y:S02]  /*28c20*/  LOP3.LUT R0, R0, 0xffffff7f, RZ, 0xc0, !PT ;  /* 0xffffff7f00007812 */ /* 0x000fe400078ec0ff */
[----:B------:R-:W-:Y:S02]  /*28c30*/  ISETP.LT.OR P0, PT, R28, 0x72, !P1 ;  /* 0x000000721c00780c */ /* 0x000fe40004f01670 */
[----:B------:R-:W-:-:S04]  /*28c40*/  @P4 LOP3.LUT R0, R0, 0x80, RZ, 0xfc, !PT ;  /* 0x0000008000004812 */ /* 0x000fc800078efcff */
[C---:B------:R-:W-:Y:S01]  /*28c50*/  LOP3.LUT P4, RZ, R0.reuse, 0x8, RZ, 0xc0, !PT ;  /* 0x0000000800ff7812 */ /* 0x040fe2000788c0ff */
[----:B------:R-:W-:Y:S01]  /*28c60*/  IMAD.U32 R80, RZ, RZ, UR10 ;  /* 0x0000000aff507e24 */ /* 0x000fe2000f8e00ff */
[----:B------:R-:W-:Y:S01]  /*28c70*/  LOP3.LUT R0, R0, 0xffffefff, RZ, 0xc0, !PT ;  /* 0xffffefff00007812 */ /* 0x000fe200078ec0ff */
[----:B------:R-:W-:-:S04]  /*28c80*/  IMAD.U32 R79, RZ, RZ, UR9 ;  /* 0x00000009ff4f7e24 */ /* 0x000fc8000f8e00ff */
[----:B------:R-:W-:Y:S01]  /*28c90*/  @!P0 IADD3 R80, P2, P6, R80, UR12, R24 ;  /* 0x0000000c50508c10 */ /* 0x000fe2000fe5e018 */
[----:B--2---:R-:W-:Y:S02]  /*28ca0*/  FMUL R4, R149, UR18 ;  /* 0x0000001295047c20 */ /* 0x004fe40008400000 */
[----:B------:R-:W2:Y:S03]  /*28cb0*/  LDL.LU R149, [R1+0x26c] ;  /* 0x00026c0001957983 */ /* 0x000ea60000300800 */
[----:B------:R-:W-:Y:S02]  /*28cc0*/  @P4 LOP3.LUT R0, R0, 0x1000, RZ, 0xfc, !PT ;  /* 0x0000100000004812 */ /* 0x000fe400078efcff */
[----:B------:R-:W-:Y:S02]  /*28cd0*/  @!P0 IADD3.X R79, R79, UR11, R30, P2, P6 ;  /* 0x0000000b4f4f8c10 */ /* 0x000fe400097ec41e */
[----:B------:R-:W-:-:S02]  /*28ce0*/  ISETP.LT.OR P2, PT, R28, 0x79, !P1 ;  /* 0x000000791c00780c */ /* 0x000fc40004f41670 */
[----:B------:R-:W-:Y:S01]  /*28cf0*/  LOP3.LUT R0, R0, 0xffffffdf, RZ, 0xc0, !PT ;  /* 0xffffffdf00007812 */ /* 0x000fe200078ec0ff */
[----:B------:R-:W-:-:S03]  /*28d00*/  IMAD.U32 R78, RZ, RZ, UR10 ;  /* 0x0000000aff4e7e24 */ /* 0x000fc6000f8e00ff */
[----:B------:R-:W-:Y:S01]  /*28d10*/  @P3 LOP3.LUT R0, R0, 0x20, RZ, 0xfc, !PT ;  /* 0x0000002000003812 */ /* 0x000fe200078efcff */
[----:B------:R-:W-:-:S03]  /*28d20*/  IMAD.U32 R31, RZ, RZ, UR9 ;  /* 0x00000009ff1f7e24 */ /* 0x000fc6000f8e00ff */
[----:B------:R-:W-:-:S03]  /*28d30*/  LOP3.LUT R0, R0, 0xfffffeff, RZ, 0xc0, !PT ;  /* 0xfffffeff00007812 */ /* 0x000fc600078ec0ff */
[----:B------:R-:W-:Y:S02]  /*28d40*/  @!P2 IADD3 R78, P4, P6, R78, UR12, R24 ;  /* 0x0000000c4e4eac10 */ /* 0x000fe4000fe9e018 */
[----:B------:R-:W-:Y:S02]  /*28d50*/  @P0 LOP3.LUT R0, R0, 0x100, RZ, 0xfc, !PT ;  /* 0x0000010000000812 */ /* 0x000fe400078efcff */
[----:B------:R-:W-:Y:S02]  /*28d60*/  @!P2 IADD3.X R31, R31, UR11, R30, P4, P6 ;  /* 0x0000000b1f1fac10 */ /* 0x000fe4000a7ec41e */
[C---:B------:R-:W-:Y:S02]  /*28d70*/  LOP3.LUT P4, RZ, R0.reuse, 0x1000, RZ, 0xc0, !PT ;  /* 0x0000100000ff7812 */ /* 0x040fe4000788c0ff */
[----:B------:R-:W-:Y:S02]  /*28d80*/  LOP3.LUT P0, RZ, R0, 0x4, RZ, 0xc0, !PT ;  /* 0x0000000400ff7812 */ /* 0x000fe4000780c0ff */
[----:B------:R-:W-:Y:S01]  /*28d90*/  LOP3.LUT P3, RZ, R5, 0x10000000, RZ, 0xc0, !PT ;  /* 0x1000000005ff7812 */ /* 0x000fe2000786c0ff */
[----:B---3--:R-:W-:Y:S01]  /*28da0*/  FMUL R6, R150, UR18 ;  /* 0x0000001296067c20 */ /* 0x008fe20008400000 */
[----:B------:R-:W-:Y:S01]  /*28db0*/  F2FP.SATFINITE.E4M3.F32.PACK_AB_MERGE_C R4, RZ, R4, RZ ;  /* 0x00000004ff04723e */ /* 0x000fe200048070ff */
[----:B------:R-:W-:Y:S01]  /*28dc0*/  IMAD.U32 R9, RZ, RZ, UR10 ;  /* 0x0000000aff097e24 */ /* 0x000fe2000f8e00ff */
[----:B------:R-:W-:Y:S01]  /*28dd0*/  ISETP.LT.OR P1, PT, R28, 0x7a, !P1 ;  /* 0x0000007a1c00780c */ /* 0x000fe20004f21670 */
[----:B------:R-:W3:Y:S01]  /*28de0*/  LDL.LU R150, [R1+0x270] ;  /* 0x0002700001967983 */ /* 0x000ee20000300800 */
[----:B------:R-:W-:-:S03]  /*28df0*/  F2FP.SATFINITE.E4M3.F32.PACK_AB_MERGE_C R6, RZ, R6, RZ ;  /* 0x00000006ff06723e */ /* 0x000fc600048070ff */
[----:B------:R-:W-:Y:S04]  /*28e00*/  @!P4 STG.E.U8 desc[UR30][R114.64], R4 ;  /* 0x000000047200c986 */ /* 0x000fe8000c10111e */
[----:B------:R0:W-:Y:S01]  /*28e10*/  @!P0 STG.E.U8 desc[UR30][R74.64+0x1], R6 ;  /* 0x000001064a008986 */ /* 0x0001e2000c10111e */
[----:B------:R-:W-:Y:S02]  /*28e20*/  LOP3.LUT R0, R0, 0xfffffdff, RZ, 0xc0, !PT ;  /* 0xfffffdff00007812 */ /* 0x000fe400078ec0ff */
[----:B------:R-:W-:Y:S01]  /*28e30*/  LOP3.LUT P5, RZ, R5, 0x8000000, RZ, 0xc0, !PT ;  /* 0x0800000005ff7812 */ /* 0x000fe200078ac0ff */
[----:B------:R-:W3:Y:S01]  /*28e40*/  LDL.LU R153, [R1+0x274] ;  /* 0x0002740001997983 */ /* 0x000ee20000300800 */
[----:B0-----:R-:W0:Y:S01]  /*28e50*/  @!P3 LDC.64 R6, c[0x0][0x5c0] ;  /* 0x00017000ff06bb82 */ /* 0x001e220000000a00 */
[----:B------:R-:W-:Y:S01]  /*28e60*/  @P2 LOP3.LUT R0, R0, 0x200, RZ, 0xfc, !PT ;  /* 0x0000020000002812 */ /* 0x000fe200078efcff */
[----:B------:R-:W-:Y:S01]  /*28e70*/  IMAD.U32 R4, RZ, RZ, UR9 ;  /* 0x00000009ff047e24 */ /* 0x000fe2000f8e00ff */
[----:B------:R-:W-:Y:S01]  /*28e80*/  @!P1 IADD3 R9, P2, P6, R9, UR12, R24 ;  /* 0x0000000c09099c10 */ /* 0x000fe2000fe5e018 */
[----:B------:R-:W-:Y:S01]  /*28e90*/  FMUL R74, R152, UR18 ;  /* 0x00000012984a7c20 */ /* 0x000fe20008400000 */
[----:B------:R-:W-:Y:S01]  /*28ea0*/  LOP3.LUT R0, R0, 0xfffffbff, RZ, 0xc0, !PT ;  /* 0xfffffbff00007812 */ /* 0x000fe200078ec0ff */
[----:B------:R-:W3:Y:S01]  /*28eb0*/  LDL.LU R152, [R1+0x278] ;  /* 0x0002780001987983 */ /* 0x000ee20000300800 */
[----:B------:R-:W-:-:S02]  /*28ec0*/  @!P1 IADD3.X R4, R4, UR11, R30, P2, P6 ;  /* 0x0000000b04049c10 */ /* 0x000fc400097ec41e */
[----:B------:R-:W-:Y:S02]  /*28ed0*/  F2FP.SATFINITE.E4M3.F32.PACK_AB_MERGE_C R74, RZ, R74, RZ ;  /* 0x0000004aff4a723e */ /* 0x000fe400048070ff */
[----:B0-----:R-:W-:-:S05]  /*28ee0*/  @!P3 IADD3 R6, P6, R125, R6, RZ ;  /* 0x000000067d06b210 */ /* 0x001fca0007fde0ff */
[----:B------:R-:W-:-:S05]  /*28ef0*/  @!P3 IMAD.X R7, R126, 0x1, R7, P6 ;  /* 0x000000017e07b824 */ /* 0x000fca00030e0607 */
[----:B------:R0:W-:Y:S02]  /*28f00*/  @!P3 STG.E.U8 desc[UR30][R6.64], R74 ;  /* 0x0000004a0600b986 */ /* 0x0001e4000c10111e */
[----:B0-----:R-:W0:Y:S01]  /*28f10*/  @!P5 LDC.64 R6, c[0x0][0x5c0] ;  /* 0x00017000ff06db82 */ /* 0x001e220000000a00 */
[----:B----4-:R-:W-:Y:S01]  /*28f20*/  FMUL R74, R151, UR18 ;  /* 0x00000012974a7c20 */ /* 0x010fe20008400000 */
[----:B------:R-:W-:Y:S01]  /*28f30*/  @P1 LOP3.LUT R0, R0, 0x400, RZ, 0xfc, !PT ;  /* 0x0000040000001812 */ /* 0x000fe200078efcff */
[----:B------:R-:W4:Y:S03]  /*28f40*/  LDL.LU R151, [R1+0x27c] ;  /* 0x00027c0001977983 */ /* 0x000f260000300800 */
[----:B------:R-:W-:Y:S02]  /*28f50*/  F2FP.SATFINITE.E4M3.F32.PACK_AB_MERGE_C R74, RZ, R74, RZ ;  /* 0x0000004aff4a723e */ /* 0x000fe400048070ff */
[----:B0-----:R-:W-:-:S05]  /*28f60*/  @!P5 IADD3 R6, P6, R124, R6, RZ ;  /* 0x000000067c06d210 */ /* 0x001fca0007fde0ff */
[----:B------:R-:W-:Y:S01]  /*28f70*/  @!P5 IMAD.X R7, R127, 0x1, R7, P6 ;  /* 0x000000017f07d824 */ /* 0x000fe200030e0607 */
[----:B------:R-:W-:-:S04]  /*28f80*/  LOP3.LUT P6, RZ, R0, 0x2, RZ, 0xc0, !PT ;  /* 0x0000000200ff7812 */ /* 0x000fc800078cc0ff */
[----:B------:R0:W-:Y:S02]  /*28f90*/  @!P5 STG.E.U8 desc[UR30][R6.64+0x1], R74 ;  /* 0x0000014a0600d986 */ /* 0x0001e4000c10111e */
[----:B0-----:R-:W-:-:S05]  /*28fa0*/  FMUL R6, R154, UR18 ;  /* 0x000000129a067c20 */ /* 0x001fca0008400000 */
[----:B------:R-:W-:-:S05]  /*28fb0*/  F2FP.SATFINITE.E4M3.F32.PACK_AB_MERGE_C R6, RZ, R6, RZ ;  /* 0x00000006ff06723e */ /* 0x000fca00048070ff */
[----:B------:R2:W-:Y:S02]  /*28fc0*/  @!P6 STG.E.U8 desc[UR30][R76.64+0x8], R6 ;  /* 0x000008064c00e986 */ /* 0x0005e4000c10111e */
[----:B--2---:R-:W-:Y:S02]  /*28fd0*/  FMUL R6, R149, UR18 ;  /* 0x0000001295067c20 */ /* 0x004fe40008400000 */
[----:B------:R-:W2:Y:S01]  /*28fe0*/  LDL.LU R149, [R1+0x280] ;  /* 0x0002800001957983 */ /* 0x000ea20000300800 */
[----:B------:R-:W-:Y:S02]  /*28ff0*/  LOP3.LUT P1, RZ, R0, 0x1, RZ, 0xc0, !PT ;  /* 0x0000000100ff7812 */ /* 0x000fe4000782c0ff */
[----:B------:R-:W-:Y:S02]  /*29000*/  LOP3.LUT P4, RZ, R5, 0x4000000, RZ, 0xc0, !PT ;  /* 0x0400000005ff7812 */ /* 0x000fe4000788c0ff */
[----:B------:R-:W-:-:S09]  /*29010*/  F2FP.SATFINITE.E4M3.F32.PACK_AB_MERGE_C R6, RZ, R6, RZ ;  /* 0x00000006ff06723e */ /* 0x000fd200048070ff */
[----:B------:R0:W-:Y:S02]  /*29020*/  @!P1 STG.E.U8 desc[UR30][R70.64+0x9], R6 ;  /* 0x0000090646009986 */ /* 0x0001e4000c10111e */
[----:B0-----:R-:W0:Y:S01]  /*29030*/  @!P4 LDC.64 R6, c[0x0][0x5c0] ;  /* 0x00017000ff06cb82 */ /* 0x001e220000000a00 */
[----:B------:R-:W-:Y:S01]  /*29040*/  LOP3.LUT P2, RZ, R5, 0x2000000, RZ, 0xc0, !PT ;  /* 0x0200000005ff7812 */ /* 0x000fe2000784c0ff */
[----:B---3--:R-:W-:Y:S02]  /*29050*/  FMUL R70, R150, UR18 ;  /* 0x0000001296467c20 */ /* 0x008fe40008400000 */
[----:B------:R-:W3:Y:S03]  /*29060*/  LDL.LU R150, [R1+0x284] ;  /* 0x0002840001967983 */ /* 0x000ee60000300800 */
[----:B------:R-:W-:Y:S01]  /*29070*/  F2FP.SATFINITE.E4M3.F32.PACK_AB_MERGE_C R70, RZ, R70, RZ ;  /* 0x00000046ff46723e */ /* 0x000fe200048070ff */
[----:B------:R-:W3:Y:S01]  /*29080*/  LDL.LU R154, [R1+0x288] ;  /* 0x00028800019a7983 */ /* 0x000ee20000300800 */
[----:B0-----:R-:W-:-:S05]  /*29090*/  @!P4 IADD3 R6, P6, R136, R6, RZ ;  /* 0x000000068806c210 */ /* 0x001fca0007fde0ff */
[----:B------:R-:W-:-:S05]  /*290a0*/  @!P4 IMAD.X R7, R142, 0x1, R7, P6 ;  /* 0x000000018e07c824 */ /* 0x000fca00030e0607 */
[----:B------:R0:W-:Y:S02]  /*290b0*/  @!P4 STG.E.U8 desc[UR30][R6.64+0x8], R70 ;  /* 0x000008460600c986 */ /* 0x0001e4000c10111e */
[----:B0-----:R-:W0:Y:S01]  /*290c0*/  @!P2 LDC.64 R6, c[0x0][0x5c0] ;  /* 0x00017000ff06ab82 */ /* 0x001e220000000a00 */
[----:B------:R-:W-:Y:S01]  /*290d0*/  FMUL R70, R153, UR18 ;  /* 0x0000001299467c20 */ /* 0x000fe20008400000 */
[----:B------:R-:W-:-:S04]  /*290e0*/  LOP3.LUT P0, RZ, R8, 0x20000000, RZ, 0xc0, !PT ;  /* 0x2000000008ff7812 */ /* 0x000fc8000780c0ff */
[----:B------:R-:W-:Y:S02]  /*290f0*/  F2FP.SATFINITE.E4M3.F32.PACK_AB_MERGE_C R70, RZ, R70, RZ ;  /* 0x00000046ff46723e */ /* 0x000fe400048070ff */
[----:B0-----:R-:W-:-:S05]  /*29100*/  @!P2 IADD3 R6, P6, R135, R6, RZ ;  /* 0x000000068706a210 */ /* 0x001fca0007fde0ff */
[----:B------:R-:W-:-:S05]  /*29110*/  @!P2 IMAD.X R7, R138, 0x1, R7, P6 ;  /* 0x000000018a07a824 */ /* 0x000fca00030e0607 */
[----:B------:R0:W-:Y:S01]  /*29120*/  @!P2 STG.E.U8 desc[UR30][R6.64+0x9], R70 ;  /* 0x000009460600a986 */ /* 0x0001e2000c10111e */
[----:B------:R-:W-:Y:S01]  /*29130*/  LOP3.LUT P3, RZ, R8, 0x10000000, RZ, 0xc0, !PT ;  /* 0x1000000008ff7812 */ /* 0x000fe2000786c0ff */
[----:B0-----:R-:W-:Y:S02]  /*29140*/  FMUL R6, R152, UR18 ;  /* 0x0000001298067c20 */ /* 0x001fe40008400000 */
[----:B------:R-:W3:Y:S03]  /*29150*/  LDL.LU R152, [R1+0x28c] ;  /* 0x00028c0001987983 */ /* 0x000ee60000300800 */
[----:B------:R-:W-:-:S05]  /*29160*/  F2FP.SATFINITE.E4M3.F32.PACK_AB_MERGE_C R6, RZ, R6, RZ ;  /* 0x00000006ff06723e */ /* 0x000fca00048070ff */
[----:B------:R4:W-:Y:S02]  /*29170*/  @!P0 STG.E.U8 desc[UR30][R72.64+0x10], R6 ;  /* 0x0000100648008986 */ /* 0x0009e4000c10111e */
[----:B----4-:R-:W-:Y:S02]  /*29180*/  FMUL R6, R151, UR18 ;  /* 0x0000001297067c20 */ /* 0x010fe40008400000 */
[----:B------:R-:W4:Y:S03]  /*29190*/  LDL.LU R151, [R1+0x290] ;  /* 0x0002900001977983 */ /* 0x000f260000300800 */
[----:B------:R-:W-:Y:S01]  /*291a0*/  F2FP.SATFINITE.E4M3.F32.PACK_AB_MERGE_C R6, RZ, R6, RZ ;  /* 0x00000006ff06723e */ /* 0x000fe200048070ff */
[----:B------:R-:W4:Y:S04]  /*291b0*/  LDL.LU R153, [R1+0x294] ;  /* 0x0002940001997983 */ /* 0x000f280000300800 */
[----:B------:R2:W-:Y:S02]  /*291c0*/  @!P3 STG.E.U8 desc[UR30][R66.64+0x11], R6 ;  /* 0x000011064200b986 */ /* 0x0005e4000c10111e */
[----:B--2---:R-:W-:-:S02]  /*291d0*/  FMUL R66, R149, UR18 ;  /* 0x0000001295427c20 */ /* 0x004fc40008400000 */
[----:B------:R-:W2:Y:S01]  /*291e0*/  LDL.LU R149, [R1+0x298] ;  /* 0x0002980001957983 */ /* 0x000ea20000300800 */
[----:B------:R-:W-:Y:S02]  /*291f0*/  LOP3.LUT P5, RZ, R5, 0x800000, RZ, 0xc0, !PT ;  /* 0x0080000005ff7812 */ /* 0x000fe400078ac0ff */
[----:B------:R-:W-:-:S11]  /*29200*/  LOP3.LUT P1, RZ, R8, 0x2000000, RZ, 0xc0, !PT ;  /* 0x0200000008ff7812 */ /* 0x000fd6000782c0ff */
[----:B------:R-:W0:Y:S01]  /*29210*/  @!P5 LDC.64 R6, c[0x0][0x5c0] ;  /* 0x00017000ff06db82 */ /* 0x000e220000000a00 */
[----:B------:R-:W-:-:S04]  /*29220*/  LOP3.LUT R0, R0, 0xfffff7ff, RZ, 0xc0, !PT ;  /* 0xfffff7ff00007812 */ /* 0x000fc800078ec0ff */
[----:B------:R-:W-:Y:S02]  /*29230*/  @P1 LOP3.LUT R0, R0, 0x800, RZ, 0xfc, !PT ;  /* 0x0000080000001812 */ /* 0x000fe400078efcff */
[----:B------:R-:W-:Y:S02]  /*29240*/  LOP3.LUT P1, RZ, R5, 0x200000, RZ, 0xc0, !PT ;  /* 0x0020000005ff7812 */ /* 0x000fe4000782c0ff */
[----:B------:R-:W-:Y:S02]  /*29250*/  F2FP.SATFINITE.E4M3.F32.PACK_AB_MERGE_C R66, RZ, R66, RZ ;  /* 0x00000042ff42723e */ /* 0x000fe400048070ff */
[----:B0-----:R-:W-:-:S05]  /*29260*/  @!P5 IADD3 R6, P6, R123, R6, RZ ;  /* 0x000000067b06d210 */ /* 0x001fca0007fde0ff */
[----:B------:R-:W-:-:S05]  /*29270*/  @!P5 IMAD.X R7, R134, 0x1, R7, P6 ;  /* 0x000000018607d824 */ /* 0x000fca00030e0607 */
[----:B------:R0:W-:Y:S02]  /*29280*/  @!P5 STG.E.U8 desc[UR30][R6.64+0x10], R66 ;  /* 0x000010420600d986 */ /* 0x0001e4000c10111e */
[----:B0-----:R-:W0:Y:S01]  /*29290*/  @!P1 LDC.64 R6, c[0x0][0x5c0] ;  /* 0x00017000ff069b82 */ /* 0x001e220000000a00 */
[----:B---3--:R-:W-:Y:S02]  /*292a0*/  FMUL R66, R150, UR18 ;  /* 0x0000001296427c20 */ /* 0x008fe40008400000 */
[----:B------:R-:W3:Y:S01]  /*292b0*/  LDL.LU R150, [R1+0x29c] ;  /* 0x00029c0001967983 */ /* 0x000ee20000300800 */
[----:B------:R-:W-:Y:S02]  /*292c0*/  FMUL R67, R154, UR18 ;  /* 0x000000129a437c20 */ /* 0x000fe40008400000 */
[----:B------:R-:W-:-:S03]  /*292d0*/  F2FP.SATFINITE.E4M3.F32.PACK_AB_MERGE_C R66, RZ, R66, RZ ;  /* 0x00000042ff42723e */ /* 0x000fc600048070ff */
[----:B------:R-:W-:Y:S02]  /*292e0*/  F2FP.SATFINITE.E4M3.F32.PACK_AB_MERGE_C R71, RZ, R67, RZ ;  /* 0x00000043ff47723e */ /* 0x000fe400048070ff */
[----:B0-----:R-:W-:-:S05]  /*292f0*/  @!P1 IADD3 R6, P6, R122, R6, RZ ;  /* 0x000000067a069210 */ /* 0x001fca0007fde0ff */
[----:B------:R-:W-:Y:S01]  /*29300*/  @!P1 IMAD.X R7, R133, 0x1, R7, P6 ;  /* 0x0000000185079824 */ /* 0x000fe200030e0607 */
[----:B------:R-:W-:-:S04]  /*29310*/  LOP3.LUT P6, RZ, R8, 0x8000000, RZ, 0xc0, !PT ;  /* 0x0800000008ff7812 */ /* 0x000fc800078cc0ff */
[----:B------:R-:W-:Y:S01]  /*29320*/  @!P1 STG.E.U8 desc[UR30][R6.64+0x11], R66 ;  /* 0x0000114206009986 */ /* 0x000fe2000c10111e */
[----:B------:R-:W-:-:S08]  /*29330*/  LOP3.LUT P1, RZ, R0, 0x800, RZ, 0xc0, !PT ;  /* 0x0000080000ff7812 */ /* 0x000fd0000782c0ff */
[----:B------:R-:W-:Y:S01]  /*29340*/  @!P6 STG.E.U8 desc[UR30][R68.64+0x18], R71 ;  /* 0x000018474400e986 */ /* 0x000fe2000c10111e */
[----:B------:R-:W-:-:S03]  /*29350*/  FMUL R67, R152, UR18 ;  /* 0x0000001298437c20 */ /* 0x000fc60008400000 */
[----:B------:R-:W3:Y:S02]  /*29360*/  LDL.LU R152, [R1+0x2a0] ;  /* 0x0002a00001987983 */ /* 0x000ee40000300800 */
[----:B------:R-:W-:-:S05]  /*29370*/  F2FP.SATFINITE.E4M3.F32.PACK_AB_MERGE_C R73, RZ, R67, RZ ;  /* 0x00000043ff49723e */ /* 0x000fca00048070ff */
[----:B------:R2:W-:Y:S01]  /*29380*/  @!P1 STG.E.U8 desc[UR30][R62.64+0x19], R73 ;  /* 0x000019493e009986 */ /* 0x0005e2000c10111e */
[----:B----4-:R-:W-:-:S03]  /*29390*/  FMUL R67, R151, UR18 ;  /* 0x0000001297437c20 */ /* 0x010fc60008400000 */
[----:B------:R-:W4:Y:S04]  /*293a0*/  LDL.LU R151, [R1+0x2a4] ;  /* 0x0002a40001977983 */ /* 0x000f280000300800 */
[----:B------:R-:W4:Y:S01]  /*293b0*/  LDL.LU R154, [R1+0x2a8] ;  /* 0x0002a800019a7983 */ /* 0x000f220000300800 */
[----:B--2---:R-:W-:-:S03]  /*293c0*/  FMUL R63, R149, UR18 ;  /* 0x00000012953f7c20 */ /* 0x004fc60008400000 */
[----:B------:R-:W2:Y:S01]  /*293d0*/  LDL.LU R149, [R1+0x2ac] ;  /* 0x0002ac0001957983 */ /* 0x000ea20000300800 */
[----:B------:R-:W-:-:S13]  /*293e0*/  LOP3.LUT P4, RZ, R5, 0x100000, RZ, 0xc0, !PT ;  /* 0x0010000005ff7812 */ /* 0x000fda000788c0ff */
[----:B------:R-:W0:Y:S01]  /*293f0*/  @!P4 LDC.64 R6, c[0x0][0x5c0] ;  /* 0x00017000ff06cb82 */ /* 0x000e220000000a00 */
[----:B------:R-:W-:Y:S02]  /*29400*/  LOP3.LUT P2, RZ, R5, 0x80000, RZ, 0xc0, !PT ;  /* 0x0008000005ff7812 */ /* 0x000fe4000784c0ff */
[----:B------:R-:W-:Y:S02]  /*29410*/  F2FP.SATFINITE.E4M3.F32.PACK_AB_MERGE_C R67, RZ, R67, RZ ;  /* 0x00000043ff43723e */ /* 0x000fe400048070ff */
[----:B0-----:R-:W-:-:S05]  /*29420*/  @!P4 IADD3 R6, P6, R112, R6, RZ ;  /* 0x000000067006c210 */ /* 0x001fca0007fde0ff */
[----:B------:R-:W-:-:S05]  /*29430*/  @!P4 IMAD.X R7, R132, 0x1, R7, P6 ;  /* 0x000000018407c824 */ /* 0x000fca00030e0607 */
[----:B------:R0:W-:Y:S02]  /*29440*/  @!P4 STG.E.U8 desc[UR30][R6.64+0x18], R67 ;  /* 0x000018430600c986 */ /* 0x0001e4000c10111e */
[----:B0-----:R-:W0:Y:S01]  /*29450*/  @!P2 LDC.64 R6, c[0x0][0x5c0] ;  /* 0x00017000ff06ab82 */ /* 0x001e220000000a00 */
[----:B------:R-:W-:Y:S01]  /*29460*/  F2FP.SATFINITE.E4M3.F32.PACK_AB_MERGE_C R71, RZ, R63, RZ ;  /* 0x0000003fff47723e */ /* 0x000fe200048070ff */
[----:B---3--:R-:W-:Y:S02]  /*29470*/  FMUL R63, R150, UR18 ;  /* 0x00000012963f7c20 */ /* 0x008fe40008400000 */
[----:B------:R-:W3:Y:S01]  /*29480*/  LDL.LU R150, [R1+0x2b0] ;  /* 0x0002b00001967983 */ /* 0x000ee20000300800 */
[C---:B------:R-:W-:Y:S01]  /*29490*/  LOP3.LUT P0, RZ, R8.reuse, 0x1000000, RZ, 0xc0, !PT ;  /* 0x0100000008ff7812 */ /* 0x040fe2000780c0ff */
[----:B------:R-:W-:Y:S01]  /*294a0*/  FMUL R66, R153, UR18 ;  /* 0x0000001299427c20 */ /* 0x000fe20008400000 */
[----:B------:R-:W-:Y:S01]  /*294b0*/  LOP3.LUT P3, RZ, R8, 0x400000, RZ, 0xc0, !PT ;  /* 0x0040000008ff7812 */ /* 0x000fe2000786c0ff */
[----:B------:R-:W3:Y:S01]  /*294c0*/  LDL.LU R153, [R1+0x2b4] ;  /* 0x0002b40001997983 */ /* 0x000ee20000300800 */
[----:B------:R-:W-:-:S02]  /*294d0*/  F2FP.SATFINITE.E4M3.F32.PACK_AB_MERGE_C R67, RZ, R63, RZ ;  /* 0x0000003fff43723e */ /* 0x000fc400048070ff */
[----:B------:R-:W-:Y:S02]  /*294e0*/  F2FP.SATFINITE.E4M3.F32.PACK_AB_MERGE_C R69, RZ, R66, RZ ;  /* 0x00000042ff45723e */ /* 0x000fe400048070ff */
[----:B0-----:R-:W-:-:S05]  /*294f0*/  @!P2 IADD3 R6, P6, R111, R6, RZ ;  /* 0x000000066f06a210 */ /* 0x001fca0007fde0ff */
[----:B------:R-:W-:-:S05]  /*29500*/  @!P2 IMAD.X R7, R131, 0x1, R7, P6 ;  /* 0x000000018307a824 */ /* 0x000fca00030e0607 */
[----:B------:R0:W-:Y:S04]  /*29510*/  @!P2 STG.E.U8 desc[UR30][R6.64+0x19], R69 ;  /* 0x000019450600a986 */ /* 0x0001e8000c10111e */
[----:B------:R-:W-:Y:S04]  /*29520*/  @!P0 STG.E.U8 desc[UR30][R64.64+0x20], R71 ;  /* 0x0000204740008986 */ /* 0x000fe8000c10111e */
[----:B------:R1:W-:Y:S01]  /*29530*/  @!P3 STG.E.U8 desc[UR30][R56.64+0x21], R67 ;  /* 0x000021433800b986 */ /* 0x0003e2000c10111e */
[----:B------:R-:W-:-:S03]  /*29540*/  FMUL R63, R152, UR18 ;  /* 0x00000012983f7c20 */ /* 0x000fc60008400000 */
[----:B------:R-:W3:Y:S02]  /*29550*/  LDL.LU R152, [R1+0x2b8] ;  /* 0x0002b80001987983 */ /* 0x000ee40000300800 */
[----:B0-----:R-:W-:Y:S01]  /*29560*/  F2FP.SATFINITE.E4M3.F32.PACK_AB_MERGE_C R69, RZ, R63, RZ ;  /* 0x0000003fff45723e */ /* 0x001fe200048070ff */
[----:B----4-:R-:W-:Y:S02]  /*29570*/  FMUL R63, R151, UR18 ;  /* 0x00000012973f7c20 */ /* 0x010fe40008400000 */
[----:B------:R-:W4:Y:S01]  /*29580*/  LDL.LU R151, [R1+0x2bc] ;  /* 0x0002bc0001977983 */ /* 0x000f220000300800 */
[----:B-1----:R-:W-:-:S05]  /*29590*/  FMUL R56, R154, UR18 ;  /* 0x000000129a387c20 */ /* 0x002fca0008400000 */
[----:B------:R-:W-:Y:S01]  /*295a0*/  F2FP.SATFINITE.E4M3.F32.PACK_AB_MERGE_C R57, RZ, R56, RZ ;  /* 0x00000038ff39723e */ /* 0x000fe200048070ff */
[----:B--2---:R-:W-:Y:S02]  /*295b0*/  FMUL R56, R149, UR18 ;  /* 0x0000001295387c20 */ /* 0x004fe40008400000 */
[----:B------:R-:W2:Y:S01]  /*295c0*/  LDL.LU R149, [R1+0x2c0] ;  /* 0x0002c00001957983 */ /* 0x000ea20000300800 */
[----:B------:R-:W-:-:S13]  /*295d0*/  LOP3.LUT P5, RZ, R5, 0x40000, RZ, 0xc0, !PT ;  /* 0x0004000005ff7812 */ /* 0x000fda00078ac0ff */
[----:B------:R-:W0:Y:S01]  /*295e0*/  @!P5 LDC.64 R6, c[0x0][0x5c0] ;  /* 0x00017000ff06db82 */ /* 0x000e220000000a00 */
[----:B------:R-:W-:-:S04]  /*295f0*/  LOP3.LUT P1, RZ, R8, 0x100000, RZ, 0xc0, !PT ;  /* 0x0010000008ff7812 */ /* 0x000fc8000782c0ff */
[----:B------:R-:W-:Y:S02]  /*29600*/  P2R R62, PR, RZ, 0x2 ;  /* 0x00000002ff3e7803 */ /* 0x000fe40000000000 */
[----:B------:R-:W-:Y:S02]  /*29610*/  LOP3.LUT P1, RZ, R5, 0x20000, RZ, 0xc0, !PT ;  /* 0x0002000005ff7812 */ /* 0x000fe4000782c0ff */
[----:B0-----:R-:W-:-:S05]  /*29620*/  @!P5 IADD3 R6, P6, R144, R6, RZ ;  /* 0x000000069006d210 */ /* 0x001fca0007fde0ff */
[----:B------:R-:W-:-:S05]  /*29630*/  @!P5 IMAD.X R7, R147, 0x1, R7, P6 ;  /* 0x000000019307d824 */ /* 0x000fca00030e0607 */
[----:B------:R0:W-:Y:S02]  /*29640*/  @!P5 STG.E.U8 desc[UR30][R6.64+0x20], R69 ;  /* 0x000020450600d986 */ /* 0x0001e4000c10111e */
[----:B0-----:R-:W0:Y:S01]  /*29650*/  @!P1 LDC.64 R6, c[0x0][0x5c0] ;  /* 0x00017000ff069b82 */ /* 0x001e220000000a00 */
[----:B------:R-:W-:Y:S02]  /*29660*/  F2FP.SATFINITE.E4M3.F32.PACK_AB_MERGE_C R63, RZ, R63, RZ ;  /* 0x0000003fff3f723e */ /* 0x000fe400048070ff */
[----:B------:R-:W-:Y:S01]  /*29670*/  F2FP.SATFINITE.E4M3.F32.PACK_AB_MERGE_C R65, RZ, R56, RZ ;  /* 0x00000038ff41723e */ /* 0x000fe200048070ff */
[----:B---3--:R-:W-:Y:S02]  /*29680*/  FMUL R56, R150, UR18 ;  /* 0x0000001296387c20 */ /* 0x008fe40008400000 */
[----:B------:R-:W3:Y:S04]  /*29690*/  LDL.LU R150, [R1+0x2c4] ;  /* 0x0002c40001967983 */ /* 0x000ee80000300800 */
[----:B------:R-:W3:Y:S01]  /*296a0*/  LDL.LU R154, [R1+0x2c8] ;  /* 0x0002c800019a7983 */ /* 0x000ee20000300800 */
[----:B0-----:R-:W-:-:S05]  /*296b0*/  @!P1 IADD3 R6, P6, R130, R6, RZ ;  /* 0x0000000682069210 */ /* 0x001fca0007fde0ff */
[----:B------:R-:W-:Y:S01]  /*296c0*/  @!P1 IMAD.X R7, R143, 0x1, R7, P6 ;  /* 0x000000018f079824 */ /* 0x000fe200030e0607 */
[----:B------:R-:W-:-:S04]  /*296d0*/  LOP3.LUT P6, RZ, R8, 0x200000, RZ, 0xc0, !PT ;  /* 0x0020000008ff7812 */ /* 0x000fc800078cc0ff */
[----:B------:R0:W-:Y:S01]  /*296e0*/  @!P1 STG.E.U8 desc[UR30][R6.64+0x21], R63 ;  /* 0x0000213f06009986 */ /* 0x0001e2000c10111e */
[----:B------:R-:W-:-:S08]  /*296f0*/  ISETP.NE.AND P1, PT, R62, RZ, PT ;  /* 0x000000ff3e00720c */ /* 0x000fd00003f25270 */
[----:B------:R-:W-:Y:S05]  /*29700*/  @!P6 STG.E.U8 desc[UR30][R60.64+0x28], R57 ;  /* 0x000028393c00e986 */ /* 0x000fea000c10111e */
[----:B------:R1:W-:Y:S01]  /*29710*/  @!P1 STG.E.U8 desc[UR30][R54.64+0x29], R65 ;  /* 0x0000294136009986 */ /* 0x0003e2000c10111e */
[----:B0-----:R-:W-:Y:S01]  /*29720*/  F2FP.SATFINITE.E4M3.F32.PACK_AB_MERGE_C R63, RZ, R56, RZ ;  /* 0x00000038ff3f723e */ /* 0x001fe200048070ff */
[----:B------:R-:W-:Y:S01]  /*29730*/  FMUL R56, R153, UR18 ;  /* 0x0000001299387c20 */ /* 0x000fe20008400000 */
[----:B-1----:R-:W-:Y:S02]  /*29740*/  FMUL R54, R152, UR18 ;  /* 0x0000001298367c20 */ /* 0x002fe40008400000 */
[----:B------:R-:W3:Y:S03]  /*29750*/  LDL.LU R152, [R1+0x2cc] ;  /* 0x0002cc0001987983 */ /* 0x000ee60000300800 */
[----:B------:R-:W-:Y:S01]  /*29760*/  F2FP.SATFINITE.E4M3.F32.PACK_AB_MERGE_C R57, RZ, R54, RZ ;  /* 0x00000036ff39723e */ /* 0x000fe200048070ff */
[----:B------:R-:W3:Y:S01]  /*29770*/  LDL.LU R153, [R1+0x2d0] ;  /* 0x0002d00001997983 */ /* 0x000ee20000300800 */
[----:B----4-:R-:W-:-:S05]  /*29780*/  FMUL R54, R151, UR18 ;  /* 0x0000001297367c20 */ /* 0x010fca0008400000 */
[----:B------:R-:W-:Y:S02]  /*29790*/  F2FP.SATFINITE.E4M3.F32.PACK_AB_MERGE_C R61, RZ, R54, RZ ;  /* 0x00000036ff3d723e */ /* 0x000fe400048070ff */
[----:B------:R-:W-:-:S13]  /*297a0*/  LOP3.LUT P4, RZ, R5, 0x10000, RZ, 0xc0, !PT ;  /* 0x0001000005ff7812 */ /* 0x000fda000788c0ff */
[----:B------:R-:W0:Y:S01]  /*297b0*/  @!P4 LDC.64 R6, c[0x0][0x5c0] ;  /* 0x00017000ff06cb82 */ /* 0x000e220000000a00 */
[----:B--2---:R-:W-:Y:S02]  /*297c0*/  FMUL R54, R149, UR18 ;  /* 0x0000001295367c20 */ /* 0x004fe40008400000 */
[----:B------:R-:W2:Y:S01]  /*297d0*/  LDL.LU R149, [R1+0x2d4] ;  /* 0x0002d40001957983 */ /* 0x000ea20000300800 */
[----:B------:R-:W-:Y:S02]  /*297e0*/  LOP3.LUT P2, RZ, R5, 0x8000, RZ, 0xc0, !PT ;  /* 0x0000800005ff7812 */ /* 0x000fe4000784c0ff */
[----:B0-----:R-:W-:Y:S01]  /*297f0*/  @!P4 IADD3 R6, P6, R110, R6, RZ ;  /* 0x000000066e06c210 */ /* 0x001fe20007fde0ff */
[----:B------:R-:W4:Y:S04]  /*29800*/  LDL.LU R151, [R1+0x2d8] ;  /* 0x0002d80001977983 */ /* 0x000f280000300800 */
[----:B------:R-:W-:-:S05]  /*29810*/  @!P4 IMAD.X R7, R129, 0x1, R7, P6 ;  /* 0x000000018107c824 */ /* 0x000fca00030e0607 */
[----:B------:R0:W-:Y:S02]  /*29820*/  @!P4 STG.E.U8 desc[UR30][R6.64+0x28], R63 ;  /* 0x0000283f0600c986 */ /* 0x0001e4000c10111e */
[----:B0-----:R-:W0:Y:S01]  /*29830*/  @!P2 LDC.64 R6, c[0x0][0x5c0] ;  /* 0x00017000ff06ab82 */ /* 0x001e220000000a00 */
[----:B------:R-:W-:Y:S02]  /*29840*/  LOP3.LUT P3, RZ, R5, 0x4, RZ, 0xc0, !PT ;  /* 0x0000000405ff7812 */ /* 0x000fe4000786c0ff */
[----:B------:R-:W-:Y:S02]  /*29850*/  F2FP.SATFINITE.E4M3.F32.PACK_AB_MERGE_C R55, RZ, R56, RZ ;  /* 0x00000038ff37723e */ /* 0x000fe400048070ff */
[----:B0-----:R-:W-:-:S05]  /*29860*/  @!P2 IADD3 R6, P6, R109, R6, RZ ;  /* 0x000000066d06a210 */ /* 0x001fca0007fde0ff */
[----:B------:R-:W-:-:S05]  /*29870*/  @!P2 IMAD.X R7, R128, 0x1, R7, P6 ;  /* 0x000000018007a824 */ /* 0x000fca00030e0607 */
[----:B------:R0:W-:Y:S02]  /*29880*/  @!P2 STG.E.U8 desc[UR30][R6.64+0x29], R55 ;  /* 0x000029370600a986 */ /* 0x0001e4000c10111e */
[----:B0-----:R-:W0:Y:S01]  /*29890*/  @!P3 LDC.64 R6, c[0x0][0x5c0] ;  /* 0x00017000ff06bb82 */ /* 0x001e220000000a00 */
[C---:B------:R-:W-:Y:S02]  /*298a0*/  LOP3.LUT P1, RZ, R8.reuse, 0x4000, RZ, 0xc0, !PT ;  /* 0x0000400008ff7812 */ /* 0x040fe4000782c0ff */
[C---:B------:R-:W-:Y:S02]  /*298b0*/  LOP3.LUT P0, RZ, R8.reuse, 0x40000, RZ, 0xc0, !PT ;  /* 0x0004000008ff7812 */ /* 0x040fe4000780c0ff */
[----:B------:R-:W-:Y:S02]  /*298c0*/  LOP3.LUT P5, RZ, R8, 0x20000, RZ, 0xc0, !PT ;  /* 0x0002000008ff7812 */ /* 0x000fe400078ac0ff */
[----:B------:R-:W-:Y:S02]  /*298d0*/  P2R R60, PR, RZ, 0x2 ;  /* 0x00000002ff3c7803 */ /* 0x000fe40000000000 */
[----:B------:R-:W-:-:S02]  /*298e0*/  LOP3.LUT P1, RZ, R5, 0x4000, RZ, 0xc0, !PT ;  /* 0x0000400005ff7812 */ /* 0x000fc4000782c0ff */
[----:B------:R-:W-:-:S05]  /*298f0*/  F2FP.SATFINITE.E4M3.F32.PACK_AB_MERGE_C R55, RZ, R54, RZ ;  /* 0x00000036ff37723e */ /* 0x000fca00048070ff */
[----:B------:R-:W-:Y:S01]  /*29900*/  @!P0 STG.E.U8 desc[UR30][R58.64+0x30], R57 ;  /* 0x000030393a008986 */ /* 0x000fe2000c10111e */
[----:B0-----:R-:W-:-:S03]  /*29910*/  @!P3 IADD3 R6, P6, R108, R6, RZ ;  /* 0x000000066c06b210 */ /* 0x001fc60007fde0ff */
[----:B------:R-:W-:Y:S02]  /*29920*/  @!P5 STG.E.U8 desc[UR30][R48.64+0x31], R61 ;  /* 0x0000313d3000d986 */ /* 0x000fe4000c10111e */
[----:B------:R-:W-:-:S05]  /*29930*/  @!P3 IMAD.X R7, R121, 0x1, R7, P6 ;  /* 0x000000017907b824 */ /* 0x000fca00030e0607 */
[----:B------:R0:W-:Y:S01]  /*29940*/  @!P3 STG.E.U8 desc[UR30][R6.64+0x30], R55 ;  /* 0x000030370600b986 */ /* 0x0001e2000c10111e */
[----:B---3--:R-:W-:-:S03]  /*29950*/  FMUL R54, R150, UR18 ;  /* 0x0000001296367c20 */ /* 0x008fc60008400000 */
[----:B------:R-:W3:Y:S01]  /*29960*/  LDL.LU R150, [R1+0x2dc] ;  /* 0x0002dc0001967983 */ /* 0x000ee20000300800 */
[----:B0-----:R-:W0:Y:S01]  /*29970*/  @!P1 LDC.64 R6, c[0x0][0x5c0] ;  /* 0x00017000ff069b82 */ /* 0x001e220000000a00 */
[----:B------:R-:W-:-:S05]  /*29980*/  FMUL R48, R154, UR18 ;  /* 0x000000129a307c20 */ /* 0x000fca0008400000 */
[----:B------:R-:W-:Y:S01]  /*29990*/  F2FP.SATFINITE.E4M3.F32.PACK_AB_MERGE_C R57, RZ, R48, RZ ;  /* 0x00000030ff39723e */ /* 0x000fe200048070ff */
[----:B------:R-:W-:Y:S02]  /*299a0*/  FMUL R48, R152, UR18 ;  /* 0x0000001298307c20 */ /* 0x000fe40008400000 */
[----:B------:R-:W3:Y:S01]  /*299b0*/  LDL.LU R152, [R1+0x2e0] ;  /* 0x0002e00001987983 */ /* 0x000ee20000300800 */
[----:B------:R-:W-:Y:S02]  /*299c0*/  F2FP.SATFINITE.E4M3.F32.PACK_AB_MERGE_C R49, RZ, R54, RZ ;  /* 0x00000036ff31723e */ /* 0x000fe400048070ff */
[----:B------:R-:W-:Y:S01]  /*299d0*/  F2FP.SATFINITE.E4M3.F32.PACK_AB_MERGE_C R55, RZ, R48, RZ ;  /* 0x00000030ff37723e */ /* 0x000fe200048070ff */
[----:B------:R-:W-:Y:S02]  /*299e0*/  FMUL R48, R153, UR18 ;  /* 0x0000001299307c20 */ /* 0x000fe40008400000 */
[----:B------:R-:W3:Y:S01]  /*299f0*/  LDL.LU R153, [R1+0x2e4] ;  /* 0x0002e40001997983 */ /* 0x000ee20000300800 */
[----:B0-----:R-:W-:-:S05]  /*29a00*/  @!P1 IADD3 R6, P6, R97, R6, RZ ;  /* 0x0000000661069210 */ /* 0x001fca0007fde0ff */
[----:B------:R-:W-:-:S05]  /*29a10*/  @!P1 IMAD.X R7, R120, 0x1, R7, P6 ;  /* 0x0000000178079824 */ /* 0x000fca00030e0607 */
[----:B------:R0:W-:Y:S02]  /*29a20*/  @!P1 STG.E.U8 desc[UR30][R6.64+0x31], R49 ;  /* 0x0000313106009986 */ /* 0x0001e4000c10111e */
[----:B0-----:R-:W-:Y:S01]  /*29a30*/  F2FP.SATFINITE.E4M3.F32.PACK_AB_MERGE_C R49, RZ, R48, RZ ;  /* 0x00000030ff31723e */ /* 0x001fe200048070ff */
[----:B--2---:R-:W-:Y:S02]  /*29a40*/  FMUL R48, R149, UR18 ;  /* 0x0000001295307c20 */ /* 0x004fe40008400000 */
[----:B------:R-:W2:Y:S01]  /*29a50*/  LDL.LU R149, [R1+0x2e8] ;  /* 0x0002e80001957983 */ /* 0x000ea20000300800 */
[----:B------:R-:W-:Y:S02]  /*29a60*/  LOP3.LUT P4, RZ, R5, 0x2000, RZ, 0xc0, !PT ;  /* 0x0000200005ff7812 */ /* 0x000fe4000788c0ff */
[----:B------:R-:W-:Y:S02]  /*29a70*/  LOP3.LUT P6, RZ, R8, 0x8000, RZ, 0xc0, !PT ;  /* 0x0000800008ff7812 */ /* 0x000fe400078cc0ff */
[----:B------:R-:W-:-:S09]  /*29a80*/  ISETP.NE.AND P1, PT, R60, RZ, PT ;  /* 0x000000ff3c00720c */ /* 0x000fd20003f25270 */
[----:B------:R-:W0:Y:S02]  /*29a90*/  @!P4 LDC.64 R6, c[0x0][0x5c0] ;  /* 0x00017000ff06cb82 */ /* 0x000e240000000a00 */
[----:B------:R-:W-:Y:S04]  /*29aa0*/  @!P6 STG.E.U8 desc[UR30][R52.64+0x38], R57 ;  /* 0x000038393400e986 */ /* 0x000fe8000c10111e */
[----:B------:R4:W-:Y:S01]  /*29ab0*/  @!P1 STG.E.U8 desc[UR30][R46.64+0x39], R55 ;  /* 0x000039372e009986 */ /* 0x0009e2000c10111e */
[----:B------:R-:W-:Y:S01]  /*29ac0*/  LOP3.LUT P5, RZ, R5, 0x1000, RZ, 0xc0, !PT ;  /* 0x0000100005ff7812 */ /* 0x000fe200078ac0ff */
[----:B----4-:R-:W-:Y:S02]  /*29ad0*/  FMUL R46, R151, UR18 ;  /* 0x00000012972e7c20 */ /* 0x010fe40008400000 */
[----:B------:R-:W4:Y:S01]  /*29ae0*/  LDL.LU R151, [R1+0x2ec] ;  /* 0x0002ec0001977983 */ /* 0x000f220000300800 */
[----:B0-----:R-:W-:-:S05]  /*29af0*/  @!P4 IADD3 R6, P6, R141, R6, RZ ;  /* 0x000000068d06c210 */ /* 0x001fca0007fde0ff */
[----:B------:R-:W-:-:S05]  /*29b00*/  @!P4 IMAD.X R7, R146, 0x1, R7, P6 ;  /* 0x000000019207c824 */ /* 0x000fca00030e0607 */
[----:B------:R0:W-:Y:S02]  /*29b10*/  @!P4 STG.E.U8 desc[UR30][R6.64+0x38], R49 ;  /* 0x000038310600c986 */ /* 0x0001e4000c10111e */
[----:B0-----:R-:W0:Y:S01]  /*29b20*/  @!P5 LDC.64 R6, c[0x0][0x5c0] ;  /* 0x00017000ff06db82 */ /* 0x001e220000000a00 */
[----:B------:R-:W-:Y:S02]  /*29b30*/  F2FP.SATFINITE.E4M3.F32.PACK_AB_MERGE_C R53, RZ, R46, RZ ;  /* 0x0000002eff35723e */ /* 0x000fe400048070ff */
[C---:B------:R-:W-:Y:S02]  /*29b40*/  LOP3.LUT P2, RZ, R8.reuse, 0x1000, RZ, 0xc0, !PT ;  /* 0x0000100008ff7812 */ /* 0x040fe4000784c0ff */
[----:B------:R-:W-:Y:S02]  /*29b50*/  LOP3.LUT P0, RZ, R8, 0x800, RZ, 0xc0, !PT ;  /* 0x0000080008ff7812 */ /* 0x000fe4000780c0ff */
[----:B------:R-:W-:Y:S02]  /*29b60*/  F2FP.SATFINITE.E4M3.F32.PACK_AB_MERGE_C R47, RZ, R48, RZ ;  /* 0x00000030ff2f723e */ /* 0x000fe400048070ff */
[----:B0-----:R-:W-:-:S05]  /*29b70*/  @!P5 IADD3 R6, P6, R119, R6, RZ ;  /* 0x000000067706d210 */ /* 0x001fca0007fde0ff */
[----:B------:R-:W-:Y:S02]  /*29b80*/  @!P5 IMAD.X R7, R140, 0x1, R7, P6 ;  /* 0x000000018c07d824 */ /* 0x000fe400030e0607 */
[----:B---3--:R-:W-:Y:S02]  /*29b90*/  FMUL R46, R150, UR18 ;  /* 0x00000012962e7c20 */ /* 0x008fe40008400000 */
[----:B------:R-:W3:Y:S03]  /*29ba0*/  LDL.LU R150, [R1+0x2f0] ;  /* 0x0002f00001967983 */ /* 0x000ee60000300800 */
[----:B------:R-:W-:Y:S01]  /*29bb0*/  F2FP.SATFINITE.E4M3.F32.PACK_AB_MERGE_C R49, RZ, R46, RZ ;  /* 0x0000002eff31723e */ /* 0x000fe200048070ff */
[----:B------:R0:W-:Y:S01]  /*29bc0*/  @!P5 STG.E.U8 desc[UR30][R6.64+0x39], R47 ;  /* 0x0000392f0600d986 */ /* 0x0001e2000c10111e */
[----:B------:R-:W-:-:S03]  /*29bd0*/  FMUL R46, R152, UR18 ;  /* 0x00000012982e7c20 */ /* 0x000fc60008400000 */
[----:B------:R-:W3:Y:S02]  /*29be0*/  LDL.LU R152, [R1+0x2f4] ;  /* 0x0002f40001987983 */ /* 0x000ee40000300800 */
[----:B0-----:R-:W-:Y:S01]  /*29bf0*/  F2FP.SATFINITE.E4M3.F32.PACK_AB_MERGE_C R47, RZ, R46, RZ ;  /* 0x0000002eff2f723e */ /* 0x001fe200048070ff */
[----:B------:R-:W-:Y:S02]  /*29c00*/  FMUL R46, R153, UR18 ;  /* 0x00000012992e7c20 */ /* 0x000fe40008400000 */
[----:B------:R-:W3:Y:S04]  /*29c10*/  LDL.LU R153, [R1+0x2f8] ;  /* 0x0002f80001997983 */ /* 0x000ee80000300800 */
[----:B------:R-:W-:Y:S04]  /*29c20*/  @!P2 STG.E.U8 desc[UR30][R50.64+0x40], R53 ;  /* 0x000040353200a986 */ /* 0x000fe8000c10111e */
[----:B------:R2:W-:Y:S02]  /*29c30*/  @!P0 STG.E.U8 desc[UR30][R44.64+0x41], R49 ;  /* 0x000041312c008986 */ /* 0x0005e4000c10111e */
[----:B--2---:R-:W-:-:S02]  /*29c40*/  FMUL R44, R149, UR18 ;  /* 0x00000012952c7c20 */ /* 0x004fc40008400000 */
[----:B------:R-:W2:Y:S01]  /*29c50*/  LDL.LU R149, [R1+0x2fc] ;  /* 0x0002fc0001957983 */ /* 0x000ea20000300800 */
[----:B------:R-:W-:-:S13]  /*29c60*/  LOP3.LUT P3, RZ, R5, 0x2, RZ, 0xc0, !PT ;  /* 0x0000000205ff7812 */ /* 0x000fda000786c0ff */
[----:B------:R-:W0:Y:S01]  /*29c70*/  @!P3 LDC.64 R6, c[0x0][0x5c0] ;  /* 0x00017000ff06bb82 */ /* 0x000e220000000a00 */
[----:B------:R-:W-:-:S04]  /*29c80*/  LOP3.LUT P4, RZ, R8, 0x400, RZ, 0xc0, !PT ;  /* 0x0000040008ff7812 */ /* 0x000fc8000788c0ff */
[----:B------:R-:W-:Y:S02]  /*29c90*/  P2R R52, PR, RZ, 0x10 ;  /* 0x00000010ff347803 */ /* 0x000fe40000000000 */
[----:B------:R-:W-:Y:S02]  /*29ca0*/  LOP3.LUT P4, RZ, R5, 0x800, RZ, 0xc0, !PT ;  /* 0x0000080005ff7812 */ /* 0x000fe4000788c0ff */
[----:B------:R-:W-:Y:S01]  /*29cb0*/  F2FP.SATFINITE.E4M3.F32.PACK_AB_MERGE_C R49, RZ, R44, RZ ;  /* 0x0000002cff31723e */ /* 0x000fe200048070ff */
[----:B----4-:R-:W-:Y:S02]  /*29cc0*/  FMUL R44, R151, UR18 ;  /* 0x00000012972c7c20 */ /* 0x010fe40008400000 */
[----:B------:R-:W4:Y:S01]  /*29cd0*/  LDL.LU R151, [R1+0x300] ;  /* 0x0003000001977983 */ /* 0x000f220000300800 */
[----:B0-----:R-:W-:-:S05]  /*29ce0*/  @!P3 IADD3 R6, P6, R107, R6, RZ ;  /* 0x000000066b06b210 */ /* 0x001fca0007fde0ff */
[----:B------:R-:W-:-:S05]  /*29cf0*/  @!P3 IMAD.X R7, R118, 0x1, R7, P6 ;  /* 0x000000017607b824 */ /* 0x000fca00030e0607 */
[----:B------:R0:W-:Y:S02]  /*29d00*/  @!P3 STG.E.U8 desc[UR30][R6.64+0x40], R47 ;  /* 0x0000402f0600b986 */ /* 0x0001e4000c10111e */
[----:B0-----:R-:W0:Y:S01]  /*29d10*/  @!P4 LDC.64 R6, c[0x0][0x5c0] ;  /* 0x00017000ff06cb82 */ /* 0x001e220000000a00 */
[----:B------:R-:W-:Y:S02]  /*29d20*/  F2FP.SATFINITE.E4M3.F32.PACK_AB_MERGE_C R47, RZ, R44, RZ ;  /* 0x0000002cff2f723e */ /* 0x000fe400048070ff */
[----:B------:R-:W-:Y:S02]  /*29d30*/  LOP3.LUT P1, RZ, R8, 0x200, RZ, 0xc0, !PT ;  /* 0x0000020008ff7812 */ /* 0x000fe4000782c0ff */
[----:B------:R-:W-:Y:S02]  /*29d40*/  F2FP.SATFINITE.E4M3.F32.PACK_AB_MERGE_C R45, RZ, R46, RZ ;  /* 0x0000002eff2d723e */ /* 0x000fe400048070ff */
[----:B0-----:R-:W-:-:S05]  /*29d50*/  @!P4 IADD3 R6, P6, R106, R6, RZ ;  /* 0x000000066a06c210 */ /* 0x001fca0007fde0ff */
[----:B------:R-:W-:Y:S01]  /*29d60*/  @!P4 IMAD.X R7, R117, 0x1, R7, P6 ;  /* 0x000000017507c824 */ /* 0x000fe200030e0607 */
[----:B------:R-:W-:Y:S02]  /*29d70*/  LOP3.LUT P6, RZ, R5, 0x800, RZ, 0xc0, !PT ;  /* 0x0000080005ff7812 */ /* 0x000fe400078cc0ff */
[----:B------:R-:W-:Y:S01]  /*29d80*/  ISETP.NE.AND P4, PT, R52, RZ, PT ;  /* 0x000000ff3400720c */ /* 0x000fe20003f85270 */
[----:B---3--:R-:W-:Y:S02]  /*29d90*/  FMUL R44, R150, UR18 ;  /* 0x00000012962c7c20 */ /* 0x008fe40008400000 */
[----:B------:R-:W3:Y:S04]  /*29da0*/  LDL.LU R150, [R1+0x304] ;  /* 0x0003040001967983 */ /* 0x000ee80000300800 */
[----:B------:R-:W3:Y:S04]  /*29db0*/  LDL.LU R154, [R1+0x308] ;  /* 0x00030800019a7983 */ /* 0x000ee80000300800 */
[----:B------:R-:W-:Y:S04]  /*29dc0*/  @!P6 STG.E.U8 desc[UR30][R6.64+0x41], R45 ;  /* 0x0000412d0600e986 */ /* 0x000fe8000c10111e */
[----:B------:R0:W-:Y:S04]  /*29dd0*/  @!P4 STG.E.U8 desc[UR30][R42.64+0x48], R49 ;  /* 0x000048312a00c986 */ /* 0x0001e8000c10111e */
[----:B------:R1:W-:Y:S01]  /*29de0*/  @!P1 STG.E.U8 desc[UR30][R40.64+0x49], R47 ;  /* 0x0000492f28009986 */ /* 0x0003e2000c10111e */
[----:B0-----:R-:W-:-:S03]  /*29df0*/  FMUL R42, R152, UR18 ;  /* 0x00000012982a7c20 */ /* 0x001fc60008400000 */
[----:B------:R-:W3:Y:S01]  /*29e00*/  LDL.LU R152, [R1+0x30c] ;  /* 0x00030c0001987983 */ /* 0x000ee20000300800 */
        /* <DEDUP_REMOVED lines=9> */
[----:B------:R-:W-:Y:S02]  /*29ea0*/  F2FP.SATFINITE.E4M3.F32.PACK_AB_MERGE_C R45, RZ, R44, RZ ;  /* 0x0000002cff2d723e */ /* 0x000fe400048070ff */
[----:B0-----:R-:W-:-:S05]  /*29eb0*/  @!P5 IADD3 R6, P6, R113, R6, RZ ;  /* 0x000000067106d210 */ /* 0x001fca0007fde0ff */
[----:B------:R-:W-:-:S05]  /*29ec0*/  @!P5 IMAD.X R7, R116, 0x1, R7, P6 ;  /* 0x000000017407d824 */ /* 0x000fca00030e0607 */
[----:B------:R0:W-:Y:S02]  /*29ed0*/  @!P5 STG.E.U8 desc[UR30][R6.64+0x48], R45 ;  /* 0x0000482d0600d986 */ /* 0x0001e4000c10111e */
[----:B0-----:R-:W0:Y:S01]  /*29ee0*/  @!P2 LDC.64 R6, c[0x0][0x5c0] ;  /* 0x00017000ff06ab82 */ /* 0x001e220000000a00 */
[----:B------:R-:W-:Y:S01]  /*29ef0*/  F2FP.SATFINITE.E4M3.F32.PACK_AB_MERGE_C R45, RZ, R40, RZ ;  /* 0x00000028ff2d723e */ /* 0x000fe200048070ff */
[----:B----4-:R-:W-:Y:S02]  /*29f00*/  FMUL R40, R151, UR18 ;  /* 0x0000001297287c20 */ /* 0x010fe40008400000 */
[----:B------:R-:W4:Y:S01]  /*29f10*/  LDL.LU R151, [R1+0x314] ;  /* 0x0003140001977983 */ /* 0x000f220000300800 */
[----:B------:R-:W-:Y:S02]  /*29f20*/  LOP3.LUT P3, RZ, R5, 0x200, RZ, 0xc0, !PT ;  /* 0x0000020005ff7812 */ /* 0x000fe4000786c0ff */
[----:B------:R-:W-:Y:S01]  /*29f30*/  F2FP.SATFINITE.E4M3.F32.PACK_AB_MERGE_C R41, RZ, R42, RZ ;  /* 0x0000002aff29723e */ /* 0x000fe200048070ff */
[----:B------:R-:W4:Y:S01]  /*29f40*/  LDL.LU R153, [R1+0x318] ;  /* 0x0003180001997983 */ /* 0x000f220000300800 */
[----:B0-----:R-:W-:-:S05]  /*29f50*/  @!P2 IADD3 R6, P6, R104, R6, RZ ;  /* 0x000000066806a210 */ /* 0x001fca0007fde0ff */
[----:B------:R-:W-:Y:S01]  /*29f60*/  @!P2 IMAD.X R7, R105, 0x1, R7, P6 ;  /* 0x000000016907a824 */ /* 0x000fe200030e0607 */
[----:B------:R-:W-:Y:S02]  /*29f70*/  LOP3.LUT P6, RZ, R5, 0x400, RZ, 0xc0, !PT ;  /* 0x0000040005ff7812 */ /* 0x000fe400078cc0ff */
[----:B------:R-:W-:-:S11]  /*29f80*/  ISETP.NE.AND P2, PT, R48, RZ, PT ;  /* 0x000000ff3000720c */ /* 0x000fd60003f45270 */
[----:B------:R0:W-:Y:S04]  /*29f90*/  @!P6 STG.E.U8 desc[UR30][R6.64+0x49], R41 ;  /* 0x000049290600e986 */ /* 0x0001e8000c10111e */
[----:B------:R3:W-:Y:S01]  /*29fa0*/  @!P2 STG.E.U8 desc[UR30][R38.64+0x50], R43 ;  /* 0x0000502b2600a986 */ /* 0x0007e2000c10111e */
[----:B0-----:R-:W0:Y:S01]  /*29fb0*/  @!P3 LDC.64 R6, c[0x0][0x5c0] ;  /* 0x00017000ff06bb82 */ /* 0x001e220000000a00 */
[----:B------:R-:W-:Y:S01]  /*29fc0*/  LOP3.LUT P0, RZ, R8, 0x80, RZ, 0xc0, !PT ;  /* 0x0000008008ff7812 */ /* 0x000fe2000780c0ff */
[----:B---3--:R-:W-:Y:S02]  /*29fd0*/  FMUL R38, R150, UR18 ;  /* 0x0000001296267c20 */ /* 0x008fe40008400000 */
[----:B------:R-:W3:Y:S01]  /*29fe0*/  LDL.LU R150, [R1+0x31c] ;  /* 0x00031c0001967983 */ /* 0x000ee20000300800 */
[----:B------:R-:W-:-:S09]  /*29ff0*/  F2FP.SATFINITE.E4M3.F32.PACK_AB_MERGE_C R41, RZ, R40, RZ ;  /* 0x00000028ff29723e */ /* 0x000fd200048070ff */
[----:B------:R1:W-:Y:S01]  /*2a000*/  @!P0 STG.E.U8 desc[UR30][R36.64+0x51], R45 ;  /* 0x0000512d24008986 */ /* 0x0003e2000c10111e */
[----:B0-----:R-:W-:Y:S01]  /*2a010*/  @!P3 IADD3 R6, P6, R139, R6, RZ ;  /* 0x000000068b06b210 */ /* 0x001fe20007fde0ff */
[----:B-1----:R-:W-:-:S04]  /*2a020*/  FMUL R36, R154, UR18 ;  /* 0x000000129a247c20 */ /* 0x002fc80008400000 */
[----:B------:R-:W-:Y:S01]  /*2a030*/  @!P3 IMAD.X R7, R145, 0x1, R7, P6 ;  /* 0x000000019107b824 */ /* 0x000fe200030e0607 */
[----:B------:R-:W-:Y:S01]  /*2a040*/  F2FP.SATFINITE.E4M3.F32.PACK_AB_MERGE_C R39, RZ, R36, RZ ;  /* 0x00000024ff27723e */ /* 0x000fe200048070ff */
[----:B------:R-:W-:Y:S02]  /*2a050*/  FMUL R36, R152, UR18 ;  /* 0x0000001298247c20 */ /* 0x000fe40008400000 */
[----:B------:R-:W3:Y:S04]  /*2a060*/  LDL.LU R152, [R1+0x320] ;  /* 0x0003200001987983 */ /* 0x000ee80000300800 */
[----:B------:R0:W-:Y:S02]  /*2a070*/  @!P3 STG.E.U8 desc[UR30][R6.64+0x50], R41 ;  /* 0x000050290600b986 */ /* 0x0001e4000c10111e */
[----:B0-----:R-:W-:Y:S01]  /*2a080*/  F2FP.SATFINITE.E4M3.F32.PACK_AB_MERGE_C R41, RZ, R36, RZ ;  /* 0x00000024ff29723e */ /* 0x001fe200048070ff */
[----:B--2---:R-:W-:-:S02]  /*2a090*/  FMUL R36, R149, UR18 ;  /* 0x0000001295247c20 */ /* 0x004fc40008400000 */
[----:B------:R-:W2:Y:S01]  /*2a0a0*/  LDL.LU R149, [R1+0x324] ;  /* 0x0003240001957983 */ /* 0x000ea20000300800 */
[----:B------:R-:W-:-:S03]  /*2a0b0*/  LOP3.LUT P4, RZ, R5, 0x100, RZ, 0xc0, !PT ;  /* 0x0000010005ff7812 */ /* 0x000fc6000788c0ff */
[----:B------:R-:W2:Y:S10]  /*2a0c0*/  LDL.LU R154, [R1+0x328] ;  /* 0x00032800019a7983 */ /* 0x000eb40000300800 */
[----:B------:R-:W0:Y:S01]  /*2a0d0*/  @!P4 LDC.64 R6, c[0x0][0x5c0] ;  /* 0x00017000ff06cb82 */ /* 0x000e220000000a00 */
[----:B------:R-:W-:-:S02]  /*2a0e0*/  LOP3.LUT P1, RZ, R5, 0x8, RZ, 0xc0, !PT ;  /* 0x0000000805ff7812 */ /* 0x000fc4000782c0ff */
[----:B------:R-:W-:Y:S02]  /*2a0f0*/  F2FP.SATFINITE.E4M3.F32.PACK_AB_MERGE_C R37, RZ, R38, RZ ;  /* 0x00000026ff25723e */ /* 0x000fe400048070ff */
[----:B0-----:R-:W-:-:S05]  /*2a100*/  @!P4 IADD3 R6, P6, R102, R6, RZ ;  /* 0x000000066606c210 */ /* 0x001fca0007fde0ff */
[----:B------:R-:W-:-:S05]  /*2a110*/  @!P4 IMAD.X R7, R137, 0x1, R7, P6 ;  /* 0x000000018907c824 */ /* 0x000fca00030e0607 */
[----:B------:R0:W-:Y:S01]  /*2a120*/  @!P4 STG.E.U8 desc[UR30][R6.64+0x51], R37 ;  /* 0x000051250600c986 */ /* 0x0001e2000c10111e */
[----:B------:R-:W-:Y:S01]  /*2a130*/  LOP3.LUT P6, RZ, R8, 0x40, RZ, 0xc0, !PT ;  /* 0x0000004008ff7812 */ /* 0x000fe200078cc0ff */
[----:B0-----:R-:W0:-:S12]  /*2a140*/  @!P1 LDC.64 R6, c[0x0][0x5c0] ;  /* 0x00017000ff069b82 */ /* 0x001e180000000a00 */
[----:B------:R4:W-:Y:S01]  /*2a150*/  @!P6 STG.E.U8 desc[UR30][R34.64+0x58], R39 ;  /* 0x000058272200e986 */ /* 0x0009e2000c10111e */
[----:B------:R-:W-:Y:S01]  /*2a160*/  LOP3.LUT P5, RZ, R8, 0x20, RZ, 0xc0, !PT ;  /* 0x0000002008ff7812 */ /* 0x000fe200078ac0ff */
[----:B----4-:R-:W-:Y:S02]  /*2a170*/  FMUL R34, R151, UR18 ;  /* 0x0000001297227c20 */ /* 0x010fe40008400000 */
[----:B------:R-:W4:Y:S01]  /*2a180*/  LDL.LU R151, [R1+0x32c] ;  /* 0x00032c0001977983 */ /* 0x000f220000300800 */
[----:B------:R-:W-:Y:S02]  /*2a190*/  LOP3.LUT P2, RZ, R5, 0x80, RZ, 0xc0, !PT ;  /* 0x0000008005ff7812 */ /* 0x000fe4000784c0ff */
[----:B0-----:R-:W-:-:S05]  /*2a1a0*/  @!P1 IADD3 R6, P6, R95, R6, RZ ;  /* 0x000000065f069210 */ /* 0x001fca0007fde0ff */
[----:B------:R-:W-:Y:S01]  /*2a1b0*/  @!P1 IMAD.X R7, R103, 0x1, R7, P6 ;  /* 0x0000000167079824 */ /* 0x000fe200030e0607 */
[----:B------:R-:W-:Y:S02]  /*2a1c0*/  LOP3.LUT P6, RZ, R5, 0x8, RZ, 0xc0, !PT ;  /* 0x0000000805ff7812 */ /* 0x000fe400078cc0ff */
[----:B------:R-:W-:Y:S01]  /*2a1d0*/  F2FP.SATFINITE.E4M3.F32.PACK_AB_MERGE_C R37, RZ, R36, RZ ;  /* 0x00000024ff25723e */ /* 0x000fe200048070ff */
[----:B------:R0:W-:Y:S10]  /*2a1e0*/  @!P5 STG.E.U8 desc[UR30][R32.64+0x59], R41 ;  /* 0x000059292000d986 */ /* 0x0001f4000c10111e */
[----:B------:R1:W-:Y:S01]  /*2a1f0*/  @!P6 STG.E.U8 desc[UR30][R6.64+0x58], R37 ;  /* 0x000058250600e986 */ /* 0x0003e2000c10111e */
[----:B0-----:R-:W-:-:S05]  /*2a200*/  FMUL R32, R153, UR18 ;  /* 0x0000001299207c20 */ /* 0x001fca0008400000 */
[----:B------:R-:W-:Y:S01]  /*2a210*/  F2FP.SATFINITE.E4M3.F32.PACK_AB_MERGE_C R39, RZ, R32, RZ ;  /* 0x00000020ff27723e */ /* 0x000fe200048070ff */
[----:B-1----:R-:W0:Y:S01]  /*2a220*/  @!P2 LDC.64 R6, c[0x0][0x5c0] ;  /* 0x00017000ff06ab82 */ /* 0x002e220000000a00 */
[----:B---3--:R-:W-:Y:S02]  /*2a230*/  FMUL R32, R150, UR18 ;  /* 0x0000001296207c20 */ /* 0x008fe40008400000 */
[----:B------:R-:W3:Y:S04]  /*2a240*/  LDL.LU R150, [R1+0x330] ;  /* 0x0003300001967983 */ /* 0x000ee80000300800 */
[----:B------:R-:W3:Y:S01]  /*2a250*/  LDL.LU R153, [R1+0x334] ;  /* 0x0003340001997983 */ /* 0x000ee20000300800 */
[----:B------:R-:W-:Y:S02]  /*2a260*/  F2FP.SATFINITE.E4M3.F32.PACK_AB_MERGE_C R35, RZ, R34, RZ ;  /* 0x00000022ff23723e */ /* 0x000fe400048070ff */
[----:B0-----:R-:W-:-:S05]  /*2a270*/  @!P2 IADD3 R6, P6, R93, R6, RZ ;  /* 0x000000065d06a210 */ /* 0x001fca0007fde0ff */
[----:B------:R-:W-:Y:S02]  /*2a280*/  @!P2 IMAD.X R7, R92, 0x1, R7, P6 ;  /* 0x000000015c07a824 */ /* 0x000fe400030e0607 */
[----:B------:R-:W-:Y:S02]  /*2a290*/  FMUL R34, R152, UR18 ;  /* 0x0000001298227c20 */ /* 0x000fe40008400000 */
[----:B------:R-:W3:Y:S04]  /*2a2a0*/  LDL.LU R152, [R1+0x338] ;  /* 0x0003380001987983 */ /* 0x000ee80000300800 */
[----:B------:R2:W-:Y:S02]  /*2a2b0*/  @!P2 STG.E.U8 desc[UR30][R6.64+0x59], R35 ;  /* 0x000059230600a986 */ /* 0x0005e4000c10111e */
[----:B--2---:R-:W-:-:S02]  /*2a2c0*/  FMUL R6, R149, UR18 ;  /* 0x0000001295067c20 */ /* 0x004fc40008400000 */
[----:B------:R-:W2:Y:S01]  /*2a2d0*/  LDL.LU R149, [R1+0x33c] ;  /* 0x00033c0001957983 */ /* 0x000ea20000300800 */
[C---:B------:R-:W-:Y:S02]  /*2a2e0*/  LOP3.LUT P0, RZ, R5.reuse, 0x40, RZ, 0xc0, !PT ;  /* 0x0000004005ff7812 */ /* 0x040fe4000780c0ff */
[----:B------:R-:W-:Y:S02]  /*2a2f0*/  LOP3.LUT P4, RZ, R5, 0x20, RZ, 0xc0, !PT ;  /* 0x0000002005ff7812 */ /* 0x000fe4000788c0ff */
[----:B------:R-:W-:Y:S02]  /*2a300*/  F2FP.SATFINITE.E4M3.F32.PACK_AB_MERGE_C R37, RZ, R32, RZ ;  /* 0x00000020ff25723e */ /* 0x000fe400048070ff */
[----:B------:R-:W-:-:S07]  /*2a310*/  F2FP.SATFINITE.E4M3.F32.PACK_AB_MERGE_C R7, RZ, R34, RZ ;  /* 0x00000022ff07723e */ /* 0x000fce00048070ff */
[----:B------:R-:W0:Y:S01]  /*2a320*/  @!P0 LDC.64 R32, c[0x0][0x5c0] ;  /* 0x00017000ff208b82 */ /* 0x000e220000000a00 */
[----:B------:R-:W-:-:S07]  /*2a330*/  LOP3.LUT P6, RZ, R8, 0x10, RZ, 0xc0, !PT ;  /* 0x0000001008ff7812 */ /* 0x000fce00078cc0ff */
[----:B------:R-:W1:Y:S01]  /*2a340*/  @!P4 LDC.64 R34, c[0x0][0x5c0] ;  /* 0x00017000ff22cb82 */ /* 0x000e620000000a00 */
[----:B------:R-:W-:-:S05]  /*2a350*/  LOP3.LUT P3, RZ, R8, 0x8, RZ, 0xc0, !PT ;  /* 0x0000000808ff7812 */ /* 0x000fca000786c0ff */
[----:B------:R-:W-:Y:S01]  /*2a360*/  @!P6 STG.E.U8 desc[UR30][R26.64+0x60], R39 ;  /* 0x000060271a00e986 */ /* 0x000fe2000c10111e */
[----:B------:R-:W-:Y:S02]  /*2a370*/  LOP3.LUT P5, RZ, R8, 0x4, RZ, 0xc0, !PT ;  /* 0x0000000408ff7812 */ /* 0x000fe400078ac0ff */
[----:B0-----:R-:W-:-:S05]  /*2a380*/  @!P0 IADD3 R32, P6, R91, R32, RZ ;  /* 0x000000205b208210 */ /* 0x001fca0007fde0ff */
[----:B------:R0:W-:Y:S01]  /*2a390*/  @!P3 STG.E.U8 desc[UR30][R22.64+0x61], R37 ;  /* 0x000061251600b986 */ /* 0x0001e2000c10111e */
[----:B------:R-:W-:Y:S01]  /*2a3a0*/  @!P0 IMAD.X R33, R89, 0x1, R33, P6 ;  /* 0x0000000159218824 */ /* 0x000fe200030e0621 */
[----:B-1----:R-:W-:Y:S02]  /*2a3b0*/  @!P4 IADD3 R88, P6, R88, R34, RZ ;  /* 0x000000225858c210 */ /* 0x002fe40007fde0ff */
[----:B0-----:R-:W-:Y:S01]  /*2a3c0*/  F2FP.SATFINITE.E4M3.F32.PACK_AB_MERGE_C R23, RZ, R6, RZ ;  /* 0x00000006ff17723e */ /* 0x001fe200048070ff */
[----:B------:R-:W-:Y:S02]  /*2a3d0*/  FMUL R6, R154, UR18 ;  /* 0x000000129a067c20 */ /* 0x000fe40008400000 */
[----:B------:R-:W-:Y:S01]  /*2a3e0*/  @!P4 IMAD.X R89, R87, 0x1, R35, P6 ;  /* 0x000000015759c824 */ /* 0x000fe200030e0623 */
[----:B------:R0:W-:Y:S02]  /*2a3f0*/  @!P0 STG.E.U8 desc[UR30][R32.64+0x60], R7 ;  /* 0x0000600720008986 */ /* 0x0001e4000c10111e */
[----:B------:R-:W-:-:S02]  /*2a400*/  F2FP.SATFINITE.E4M3.F32.PACK_AB_MERGE_C R27, RZ, R6, RZ ;  /* 0x00000006ff1b723e */ /* 0x000fc400048070ff */
[----:B------:R1:W-:Y:S04]  /*2a410*/  @!P4 STG.E.U8 desc[UR30][R88.64+0x61], R23 ;  /* 0x000061175800c986 */ /* 0x0003e8000c10111e */
[----:B------:R-:W-:Y:S01]  /*2a420*/  @!P5 STG.E.U8 desc[UR30][R20.64+0x68], R27 ;  /* 0x0000681b1400d986 */ /* 0x000fe2000c10111e */
[----:B------:R-:W-:Y:S02]  /*2a430*/  LOP3.LUT P5, RZ, R0, 0x40, RZ, 0xc0, !PT ;  /* 0x0000004000ff7812 */ /* 0x000fe400078ac0ff */
[----:B------:R-:W-:Y:S01]  /*2a440*/  LOP3.LUT P6, RZ, R8, 0x2, RZ, 0xc0, !PT ;  /* 0x0000000208ff7812 */ /* 0x000fe200078cc0ff */
[----:B------:R-:W2:Y:S10]  /*2a450*/  LDL.LU R154, [R1+0x340] ;  /* 0x00034000019a7983 */ /* 0x000eb40000300800 */
[----:B0-----:R-:W0:Y:S01]  /*2a460*/  @!P5 LDC.64 R32, c[0x0][0x5c0] ;  /* 0x00017000ff20db82 */ /* 0x001e220000000a00 */
[----:B----4-:R-:W-:Y:S01]  /*2a470*/  FMUL R6, R151, UR18 ;  /* 0x0000001297067c20 */ /* 0x010fe20008400000 */
[----:B------:R-:W-:Y:S01]  /*2a480*/  LOP3.LUT P4, RZ, R0, 0x80, RZ, 0xc0, !PT ;  /* 0x0000008000ff7812 */ /* 0x000fe2000788c0ff */
[----:B------:R-:W4:Y:S03]  /*2a490*/  LDL.LU R151, [R1+0x344] ;  /* 0x0003440001977983 */ /* 0x000f260000300800 */
[----:B------:R-:W-:-:S05]  /*2a4a0*/  F2FP.SATFINITE.E4M3.F32.PACK_AB_MERGE_C R7, RZ, R6, RZ ;  /* 0x00000006ff07723e */ /* 0x000fca00048070ff */
[----:B------:R1:W-:Y:S01]  /*2a4b0*/  @!P6 STG.E.U8 desc[UR30][R18.64+0x69], R7 ;  /* 0x000069071200e986 */ /* 0x0003e2000c10111e */
[----:B0-----:R-:W-:-:S05]  /*2a4c0*/  @!P5 IADD3 R86, P6, R86, R32, RZ ;  /* 0x000000205656d210 */ /* 0x001fca0007fde0ff */
[----:B------:R-:W-:Y:S02]  /*2a4d0*/  @!P5 IMAD.X R87, R85, 0x1, R33, P6 ;  /* 0x000000015557d824 */ /* 0x000fe400030e0621 */
[----:B------:R-:W0:Y:S01]  /*2a4e0*/  @!P4 LDC.64 R32, c[0x0][0x5c0] ;  /* 0x00017000ff20cb82 */ /* 0x000e220000000a00 */
[----:B---3--:R-:W-:Y:S02]  /*2a4f0*/  FMUL R6, R150, UR18 ;  /* 0x0000001296067c20 */ /* 0x008fe40008400000 */
[----:B------:R-:W3:Y:S03]  /*2a500*/  LDL.LU R150, [R1+0x348] ;  /* 0x0003480001967983 */ /* 0x000ee60000300800 */
[----:B-1----:R-:W-:Y:S01]  /*2a510*/  F2FP.SATFINITE.E4M3.F32.PACK_AB_MERGE_C R23, RZ, R6, RZ ;  /* 0x00000006ff17723e */ /* 0x002fe200048070ff */
[----:B------:R-:W-:Y:S01]  /*2a520*/  FMUL R6, R153, UR18 ;  /* 0x0000001299067c20 */ /* 0x000fe20008400000 */
[----:B------:R-:W-:Y:S01]  /*2a530*/  LOP3.LUT P6, RZ, R5, 0x20000000, RZ, 0xc0, !PT ;  /* 0x2000000005ff7812 */ /* 0x000fe200078cc0ff */
[----:B------:R-:W3:Y:S04]  /*2a540*/  LDL.LU R153, [R1+0x34c] ;  /* 0x00034c0001997983 */ /* 0x000ee80000300800 */
[----:B------:R-:W-:Y:S01]  /*2a550*/  @!P5 STG.E.U8 desc[UR30][R86.64+0x68], R23 ;  /* 0x000068175600d986 */ /* 0x000fe2000c10111e */
[----:B0-----:R-:W-:-:S02]  /*2a560*/  @!P4 IADD3 R84, P5, R84, R32, RZ ;  /* 0x000000205454c210 */ /* 0x001fc40007fbe0ff */
[----:B------:R-:W-:-:S03]  /*2a570*/  F2FP.SATFINITE.E4M3.F32.PACK_AB_MERGE_C R7, RZ, R6, RZ ;  /* 0x00000006ff07723e */ /* 0x000fc600048070ff */
[----:B------:R-:W-:Y:S01]  /*2a580*/  @!P4 IMAD.X R85, R83, 0x1, R33, P5 ;  /* 0x000000015355c824 */ /* 0x000fe200028e0621 */
[----:B------:R-:W-:-:S04]  /*2a590*/  LOP3.LUT P5, RZ, R5, 0x40000000, RZ, 0xc0, !PT ;  /* 0x4000000005ff7812 */ /* 0x000fc800078ac0ff */
[----:B------:R0:W-:Y:S01]  /*2a5a0*/  @!P4 STG.E.U8 desc[UR30][R84.64+0x69], R7 ;  /* 0x000069075400c986 */ /* 0x0001e2000c10111e */
[----:B------:R-:W-:Y:S01]  /*2a5b0*/  LOP3.LUT P4, RZ, R5, 0x80000000, RZ, 0xc0, !PT ;  /* 0x8000000005ff7812 */ /* 0x000fe2000788c0ff */
[----:B------:R-:W-:-:S05]  /*2a5c0*/  FMUL R5, R152, UR18 ;  /* 0x0000001298057c20 */ /* 0x000fca0008400000 */
[----:B------:R-:W-:Y:S01]  /*2a5d0*/  F2FP.SATFINITE.E4M3.F32.PACK_AB_MERGE_C R19, RZ, R5, RZ ;  /* 0x00000005ff13723e */ /* 0x000fe200048070ff */
[----:B--2---:R-:W-:Y:S02]  /*2a5e0*/  FMUL R5, R149, UR18 ;  /* 0x0000001295057c20 */ /* 0x004fe40008400000 */
[----:B------:R-:W2:Y:S04]  /*2a5f0*/  LDL.LU R149, [R1+0x350] ;  /* 0x0003500001957983 */ /* 0x000ea80000300800 */
[----:B------:R-:W2:Y:S01]  /*2a600*/  LDL.LU R152, [R1+0x354] ;  /* 0x0003540001987983 */ /* 0x000ea20000300800 */
[----:B------:R-:W-:Y:S02]  /*2a610*/  F2FP.SATFINITE.E4M3.F32.PACK_AB_MERGE_C R21, RZ, R5, RZ ;  /* 0x00000005ff15723e */ /* 0x000fe400048070ff */
[----:B------:R-:W-:-:S13]  /*2a620*/  LOP3.LUT P3, RZ, R8, 0x1, RZ, 0xc0, !PT ;  /* 0x0000000108ff7812 */ /* 0x000fda000786c0ff */
[----:B------:R-:W-:Y:S04]  /*2a630*/  @!P3 STG.E.U8 desc[UR30][R16.64+0x70], R19 ;  /* 0x000070131000b986 */ /* 0x000fe8000c10111e */
[----:B------:R1:W-:Y:S01]  /*2a640*/  @!P4 STG.E.U8 desc[UR30][R14.64+0x71], R21 ;  /* 0x000071150e00c986 */ /* 0x0003e2000c10111e */
[----:B------:R-:W-:-:S05]  /*2a650*/  FMUL R5, R154, UR18 ;  /* 0x000000129a057c20 */ /* 0x000fca0008400000 */
[----:B0-----:R-:W-:Y:S01]  /*2a660*/  F2FP.SATFINITE.E4M3.F32.PACK_AB_MERGE_C R7, RZ, R5, RZ ;  /* 0x00000005ff07723e */ /* 0x001fe200048070ff */
[----:B----4-:R-:W-:Y:S02]  /*2a670*/  FMUL R5, R151, UR18 ;  /* 0x0000001297057c20 */ /* 0x010fe40008400000 */
[----:B------:R-:W4:Y:S03]  /*2a680*/  LDL.LU R151, [R1+0x358] ;  /* 0x0003580001977983 */ /* 0x000f260000300800 */
[----:B-1----:R-:W-:Y:S01]  /*2a690*/  F2FP.SATFINITE.E4M3.F32.PACK_AB_MERGE_C R15, RZ, R5, RZ ;  /* 0x00000005ff0f723e */ /* 0x002fe200048070ff */
[----:B---3--:R-:W-:Y:S02]  /*2a6a0*/  FMUL R5, R150, UR18 ;  /* 0x0000001296057c20 */ /* 0x008fe40008400000 */
[----:B------:R-:W3:Y:S03]  /*2a6b0*/  LDL.LU R150, [R1+0x35c] ;  /* 0x00035c0001967983 */ /* 0x000ee60000300800 */
[----:B------:R-:W-:Y:S01]  /*2a6c0*/  F2FP.SATFINITE.E4M3.F32.PACK_AB_MERGE_C R17, RZ, R5, RZ ;  /* 0x00000005ff11723e */ /* 0x000fe200048070ff */
[----:B------:R-:W-:-:S05]  /*2a6d0*/  FMUL R5, R153, UR18 ;  /* 0x0000001299057c20 */ /* 0x000fca0008400000 */
[----:B------:R-:W-:Y:S02]  /*2a6e0*/  F2FP.SATFINITE.E4M3.F32.PACK_AB_MERGE_C R19, RZ, R5, RZ ;  /* 0x00000005ff13723e */ /* 0x000fe400048070ff */
[----:B------:R-:W-:-:S13]  /*2a6f0*/  LOP3.LUT P3, RZ, R0, 0x20, RZ, 0xc0, !PT ;  /* 0x0000002000ff7812 */ /* 0x000fda000786c0ff */
[----:B------:R-:W0:Y:S01]  /*2a700*/  @!P3 LDC.64 R22, c[0x0][0x5c0] ;  /* 0x00017000ff16bb82 */ /* 0x000e220000000a00 */
[----:B--2---:R-:W-:Y:S02]  /*2a710*/  FMUL R5, R149, UR18 ;  /* 0x0000001295057c20 */ /* 0x004fe40008400000 */
[----:B------:R-:W2:Y:S01]  /*2a720*/  LDL.LU R149, [R1+0x360] ;  /* 0x0003600001957983 */ /* 0x000ea20000300800 */
[----:B------:R-:W-:Y:S02]  /*2a730*/  LOP3.LUT P0, RZ, R0, 0x100, RZ, 0xc0, !PT ;  /* 0x0000010000ff7812 */ /* 0x000fe4000780c0ff */
[----:B0-----:R-:W-:Y:S02]  /*2a740*/  @!P3 IADD3 R82, P4, R82, R22, RZ ;  /* 0x000000165252b210 */ /* 0x001fe40007f9e0ff */
[----:B------:R-:W-:-:S03]  /*2a750*/  LOP3.LUT P2, RZ, R0, 0x200, RZ, 0xc0, !PT ;  /* 0x0000020000ff7812 */ /* 0x000fc6000784c0ff */
[----:B------:R-:W-:-:S06]  /*2a760*/  @!P3 IMAD.X R83, R81, 0x1, R23, P4 ;  /* 0x000000015153b824 */ /* 0x000fcc00020e0617 */
[----:B------:R-:W0:Y:S01]  /*2a770*/  @!P0 LDC.64 R22, c[0x0][0x5c0] ;  /* 0x00017000ff168b82 */ /* 0x000e220000000a00 */
[----:B------:R-:W-:-:S07]  /*2a780*/  LOP3.LUT P1, RZ, R0, 0x400, RZ, 0xc0, !PT ;  /* 0x0000040000ff7812 */ /* 0x000fce000782c0ff */
[----:B------:R-:W1:Y:S01]  /*2a790*/  @!P2 LDC.64 R26, c[0x0][0x5c0] ;  /* 0x00017000ff1aab82 */ /* 0x000e620000000a00 */
[----:B------:R-:W-:Y:S07]  /*2a7a0*/  @!P3 STG.E.U8 desc[UR30][R82.64+0x70], R7 ;  /* 0x000070075200b986 */ /* 0x000fee000c10111e */
[----:B------:R-:W1:Y:S01]  /*2a7b0*/  @!P1 LDC.64 R20, c[0x0][0x5c0] ;  /* 0x00017000ff149b82 */ /* 0x000e620000000a00 */
[----:B0-----:R-:W-:-:S05]  /*2a7c0*/  @!P0 IADD3 R80, P3, R80, R22, RZ ;  /* 0x0000001650508210 */ /* 0x001fca0007f7e0ff */
[----:B------:R-:W-:Y:S01]  /*2a7d0*/  @!P0 IMAD.X R81, R79, 0x1, R23, P3 ;  /* 0x000000014f518824 */ /* 0x000fe200018e0617 */
[----:B------:R-:W-:-:S04]  /*2a7e0*/  ISETP.GE.AND P3, PT, R29, 0x181, PT ;  /* 0x000001811d00780c */ /* 0x000fc80003f66270 */
[----:B------:R0:W-:Y:S01]  /*2a7f0*/  @!P0 STG.E.U8 desc[UR30][R80.64+0x71], R15 ;  /* 0x0000710f50008986 */ /* 0x0001e2000c10111e */
[----:B------:R-:W-:Y:S02]  /*2a800*/  ISETP.LT.OR P0, PT, R28, 0x1, !P3 ;  /* 0x000000011c00780c */ /* 0x000fe40005f01670 */
[----:B-1----:R-:W-:-:S05]  /*2a810*/  @!P2 IADD3 R78, P4, R78, R26, RZ ;  /* 0x0000001a4e4ea210 */ /* 0x002fca0007f9e0ff */
[----:B------:R-:W-:Y:S01]  /*2a820*/  @!P2 IMAD.X R79, R31, 0x1, R27, P4 ;  /* 0x000000011f4fa824 */ /* 0x000fe200020e061b */
[----:B------:R-:W-:-:S05]  /*2a830*/  ISETP.LT.OR P4, PT, R28, 0x2, !P3 ;  /* 0x000000021c00780c */ /* 0x000fca0005f81670 */
[----:B------:R-:W1:Y:S01]  /*2a840*/  @!P0 LDC.64 R22, c[0x0][0x5c0] ;  /* 0x00017000ff168b82 */ /* 0x000e620000000a00 */
[----:B------:R4:W-:Y:S01]  /*2a850*/  @!P5 STG.E.U8 desc[UR30][R12.64+0x78], R17 ;  /* 0x000078110c00d986 */ /* 0x0009e2000c10111e */
[----:B0-----:R-:W-:Y:S01]  /*2a860*/  F2FP.SATFINITE.E4M3.F32.PACK_AB_MERGE_C R15, RZ, R5, RZ ;  /* 0x00000005ff0f723e */ /* 0x001fe200048070ff */
[----:B------:R-:W-:Y:S01]  /*2a870*/  FMUL R5, R152, UR18 ;  /* 0x0000001298057c20 */ /* 0x000fe20008400000 */
[----:B------:R-:W-:-:S05]  /*2a880*/  @!P1 IADD3 R6, P5, R9, R20, RZ ;  /* 0x0000001409069210 */ /* 0x000fca0007fbe0ff */
[----:B------:R-:W-:Y:S01]  /*2a890*/  @!P1 IMAD.X R7, R4, 0x1, R21, P5 ;  /* 0x0000000104079824 */ /* 0x000fe200028e0615 */
[----:B----4-:R-:W0:Y:S01]  /*2a8a0*/  @!P4 LDC.64 R16, c[0x0][0x5c0] ;  /* 0x00017000ff10cb82 */ /* 0x010e220000000a00 */
[----:B------:R-:W-:Y:S01]  /*2a8b0*/  F2FP.SATFINITE.E4M3.F32.PACK_AB_MERGE_C R13, RZ, R5, RZ ;  /* 0x00000005ff0d723e */ /* 0x000fe200048070ff */
[----:B------:R-:W-:Y:S02]  /*2a8c0*/  @!P0 IMAD.MOV.U32 R4, RZ, RZ, R24 ;  /* 0x000000ffff048224 */ /* 0x000fe400078e0018 */
[----:B------:R-:W-:Y:S01]  /*2a8d0*/  @!P0 IMAD.MOV.U32 R5, RZ, RZ, R30 ;  /* 0x000000ffff058224 */ /* 0x000fe200078e001e */
[----:B------:R4:W-:Y:S01]  /*2a8e0*/  @!P6 STG.E.U8 desc[UR30][R10.64+0x79], R19 ;  /* 0x000079130a00e986 */ /* 0x0009e2000c10111e */
[----:B------:R-:W-:-:S03]  /*2a8f0*/  @!P0 IMAD.WIDE.U32 R4, R2, 0x180, R4 ;  /* 0x0000018002048825 */ /* 0x000fc600078e0004 */
[----:B------:R-:W-:Y:S01]  /*2a900*/  @!P2 STG.E.U8 desc[UR30][R78.64+0x78], R15 ;  /* 0x0000780f4e00a986 */ /* 0x000fe2000c10111e */
[----:B------:R-:W-:Y:S01]  /*2a910*/  FMUL R8, R151, UR18 ;  /* 0x0000001297087c20 */ /* 0x000fe20008400000 */
[----:B------:R-:W-:Y:S02]  /*2a920*/  @!P0 IMAD R9, R3, 0x180, RZ ;  /* 0x0000018003098824 */ /* 0x000fe400078e02ff */
[----:B------:R4:W-:Y:S01]  /*2a930*/  @!P1 STG.E.U8 desc[UR30][R6.64+0x79], R13 ;  /* 0x0000790d06009986 */ /* 0x0009e2000c10111e */
[----:B-1----:R-:W-:Y:S02]  /*2a940*/  @!P0 IADD3 R4, P1, R4, R22, RZ ;  /* 0x0000001604048210 */ /* 0x002fe40007f3e0ff */
[----:B----4-:R-:W-:Y:S02]  /*2a950*/  F2FP.SATFINITE.E4M3.F32.PACK_AB_MERGE_C R11, RZ, R8, RZ ;  /* 0x00000008ff0b723e */ /* 0x010fe400048070ff */
[----:B------:R-:W-:Y:S01]  /*2a960*/  @!P0 IADD3.X R5, R23, R5, R9, P1, !PT ;  /* 0x0000000517058210 */ /* 0x000fe20000ffe409 */
[----:B------:R-:W-:-:S02]  /*2a970*/  @!P4 IMAD.MOV.U32 R6, RZ, RZ, R24 ;  /* 0x000000ffff06c224 */ /* 0x000fc400078e0018 */
[----:B------:R-:W-:Y:S01]  /*2a980*/  @!P4 IMAD.MOV.U32 R7, RZ, RZ, R30 ;  /* 0x000000ffff07c224 */ /* 0x000fe200078e001e */
[C---:B------:R-:W-:Y:S02]  /*2a990*/  ISETP.LT.OR P2, PT, R28.reuse, 0x9, !P3 ;  /* 0x000000091c00780c */ /* 0x040fe40005f41670 */
[----:B------:R-:W-:Y:S01]  /*2a9a0*/  ISETP.LT.OR P5, PT, R28, 0xa, !P3 ;  /* 0x0000000a1c00780c */ /* 0x000fe20005fa1670 */
[----:B------:R-:W-:-:S04]  /*2a9b0*/  @!P4 IMAD.WIDE.U32 R8, R2, 0x180, R6 ;  /* 0x000001800208c825 */ /* 0x000fc800078e0006 */
[----:B------:R-:W-:Y:S01]  /*2a9c0*/  @!P4 IMAD R7, R3, 0x180, RZ ;  /* 0x000001800307c824 */ /* 0x000fe200078e02ff */
[----:B0-----:R-:W-:Y:S01]  /*2a9d0*/  @!P4 IADD3 R6, P1, R8, R16, RZ ;  /* 0x000000100806c210 */ /* 0x001fe20007f3e0ff */
[----:B---3--:R-:W-:-:S03]  /*2a9e0*/  FMUL R10, R150, UR18 ;  /* 0x00000012960a7c20 */ /* 0x008fc60008400000 */
[----:B------:R-:W-:Y:S01]  /*2a9f0*/  @!P4 IADD3.X R7, R17, R9, R7, P1, !PT ;  /* 0x000000091107c210 */ /* 0x000fe20000ffe407 */
[----:B------:R0:W-:Y:S01]  /*2aa00*/  @!P0 STG.E.U8 desc[UR30][R4.64], R11 ;  /* 0x0000000b04008986 */ /* 0x0001e2000c10111e */
[----:B------:R-:W1:Y:S01]  /*2aa10*/  @!P2 LDC.64 R18, c[0x0][0x5c0] ;  /* 0x00017000ff12ab82 */ /* 0x000e620000000a00 */
[----:B------:R-:W-:Y:S02]  /*2aa20*/  F2FP.SATFINITE.E4M3.F32.PACK_AB_MERGE_C R13, RZ, R10, RZ ;  /* 0x0000000aff0d723e */ /* 0x000fe400048070ff */
[----:B------:R-:W-:-:S03]  /*2aa30*/  ISETP.GE.AND P0, PT, R29, 0x189, PT ;  /* 0x000001891d00780c */ /* 0x000fc60003f06270 */
[----:B------:R3:W-:Y:S02]  /*2aa40*/  @!P4 STG.E.U8 desc[UR30][R6.64+0x1], R13 ;  /* 0x0000010d0600c986 */ /* 0x0007e4000c10111e */
[----:B------:R-:W4:Y:S01]  /*2aa50*/  @!P5 LDC.64 R20, c[0x0][0x5c0] ;  /* 0x00017000ff14db82 */ /* 0x000f220000000a00 */
[----:B------:R-:W-:Y:S01]  /*2aa60*/  ISETP.LT.OR P1, PT, R28, 0x1, !P0 ;  /* 0x000000011c00780c */ /* 0x000fe20004721670 */
[----:B------:R-:W-:Y:S01]  /*2aa70*/  BSSY B1, `(.L_x_36) ;  /* 0x0000012000017945 */ /* 0x000fe20003800000 */
[----:B0-----:R-:W-:Y:S02]  /*2aa80*/  @!P2 IMAD.MOV.U32 R4, RZ, RZ, R24 ;  /* 0x000000ffff04a224 */ /* 0x001fe400078e0018 */
[----:B------:R-:W-:Y:S02]  /*2aa90*/  @!P2 IMAD.MOV.U32 R5, RZ, RZ, R30 ;  /* 0x000000ffff05a224 */ /* 0x000fe400078e001e */
[----:B------:R-:W-:-:S04]  /*2aaa0*/  @!P2 IMAD.WIDE.U32 R8, R2, 0x180, R4 ;  /* 0x000001800208a825 */ /* 0x000fc800078e0004 */
[----:B--2---:R-:W-:-:S05]  /*2aab0*/  FMUL R10, R149, UR18 ;  /* 0x00000012950a7c20 */ /* 0x004fca0008400000 */
[----:B------:R-:W-:Y:S01]  /*2aac0*/  F2FP.SATFINITE.E4M3.F32.PACK_AB_MERGE_C R15, RZ, R10, RZ ;  /* 0x0000000aff0f723e */ /* 0x000fe200048070ff */
[----:B-1-34-:R-:W-:Y:S06]  /*2aad0*/  @P1 BRA `(.L_x_37) ;  /* 0x00000000002c1947 */ /* 0x01afec0003800000 */
[----:B------:R-:W-:Y:S01]  /*2aae0*/  IMAD.MOV.U32 R4, RZ, RZ, R24 ;  /* 0x000000ffff047224 */ /* 0x000fe200078e0018 */
[----:B------:R-:W-:Y:S01]  /*2aaf0*/  ULDC.64 UR20, c[0x0][0x5c0] ;  /* 0x0001700000147ab9 */ /* 0x000fe20000000a00 */
[----:B------:R-:W-:Y:S02]  /*2ab00*/  IMAD.MOV.U32 R5, RZ, RZ, R30 ;  /* 0x000000ffff057224 */ /* 0x000fe400078e001e */
[----:B------:R-:W-:Y:S02]  /*2ab10*/  IMAD R7, R3, 0x180, RZ ;  /* 0x0000018003077824 */ /* 0x000fe400078e02ff */
[----:B------:R-:W-:-:S04]  /*2ab20*/  IMAD.WIDE.U32 R4, R2, 0x180, R4 ;  /* 0x0000018002047825 */ /* 0x000fc800078e0004 */
[----:B------:R-:W-:Y:S02]  /*2ab30*/  IMAD.U32 R11, RZ, RZ, UR20 ;  /* 0x00000014ff0b7e24 */ /* 0x000fe4000f8e00ff */
[----:B------:R-:W-:Y:S02]  /*2ab40*/  IMAD.U32 R6, RZ, RZ, UR21 ;  /* 0x00000015ff067e24 */ /* 0x000fe4000f8e00ff */
[----:B------:R-:W-:Y:S01]  /*2ab50*/  IMAD.IADD R7, R5, 0x1, R7 ;  /* 0x0000000105077824 */ /* 0x000fe200078e0207 */
[----:B------:R-:W-:-:S04]  /*2ab60*/  IADD3 R4, P1, P4, R4, UR10, R11 ;  /* 0x0000000a04047c10 */ /* 0x000fc8000fc3e00b */
[----:B------:R-:W-:-:S05]  /*2ab70*/  IADD3.X R5, R7, UR9, R6, P1, P4 ;  /* 0x0000000907057c10 */ /* 0x000fca0008fe8406 */
[----:B------:R0:W-:Y:S04]  /*2ab80*/  STG.E.U8 desc[UR30][R4.64], R15 ;  /* 0x0000000f04007986 */ /* 0x0001e8000c10111e */
.L_x_37:
[----:B------:R-:W-:Y:S05]  /*2ab90*/  BSYNC B1 ;  /* 0x0000000000017941 */ /* 0x000fea0003800000 */
.L_x_36:
[----:B0-----:R-:W2:Y:S01]  /*2aba0*/  LDL.LU R4, [R1+0x364] ;  /* 0x0003640001047983 */ /* 0x001ea20000300800 */
[----:B------:R-:W-:Y:S01]  /*2abb0*/  ISETP.LT.OR P1, PT, R28, 0x2, !P0 ;  /* 0x000000021c00780c */ /* 0x000fe20004721670 */
[----:B------:R-:W-:Y:S01]  /*2abc0*/  @!P2 IMAD R5, R3, 0x180, RZ ;  /* 0x000001800305a824 */ /* 0x000fe200078e02ff */
[----:B------:R-:W-:Y:S01]  /*2abd0*/  @!P2 IADD3 R6, P4, R8, R18, RZ ;  /* 0x000000120806a210 */ /* 0x000fe20007f9e0ff */
[----:B------:R-:W-:Y:S03]  /*2abe0*/  BSSY B1, `(.L_x_38) ;  /* 0x0000010000017945 */ /* 0x000fe60003800000 */
[----:B------:R-:W-:Y:S01]  /*2abf0*/  @!P2 IADD3.X R7, R19, R9, R5, P4, !PT ;  /* 0x000000091307a210 */ /* 0x000fe200027fe405 */
[----:B--2---:R-:W-:-:S05]  /*2ac00*/  FMUL R4, R4, UR18 ;  /* 0x0000001204047c20 */ /* 0x004fca0008400000 */
[----:B------:R-:W-:Y:S01]  /*2ac10*/  F2FP.SATFINITE.E4M3.F32.PACK_AB_MERGE_C R9, RZ, R4, RZ ;  /* 0x00000004ff09723e */ /* 0x000fe200048070ff */
[----:B------:R-:W-:Y:S06]  /*2ac20*/  @P1 BRA `(.L_x_39) ;  /* 0x00000000002c1947 */ /* 0x000fec0003800000 */
        /* <DEDUP_REMOVED lines=11> */
.L_x_39:
[----:B------:R-:W-:Y:S05]  /*2ace0*/  BSYNC B1 ;  /* 0x0000000000017941 */ /* 0x000fea0003800000 */
.L_x_38:
[----:B0-----:R-:W2:Y:S04]  /*2acf0*/  LDL.LU R4, [R1+0x368] ;  /* 0x0003680001047983 */ /* 0x001ea80000300800 */
[----:B------:R-:W3:Y:S04]  /*2ad00*/  LDL.LU R8, [R1+0x36c] ;  /* 0x00036c0001087983 */ /* 0x000ee80000300800 */
[----:B------:R-:W4:Y:S01]  /*2ad10*/  LDL.LU R10, [R1+0x370] ;  /* 0x00037000010a7983 */ /* 0x000f220000300800 */
[C---:B------:R-:W-:Y:S01]  /*2ad20*/  ISETP.LT.OR P4, PT, R28.reuse, 0x11, !P3 ;  /* 0x000000111c00780c */ /* 0x040fe20005f81670 */
[----:B------:R-:W-:Y:S01]  /*2ad30*/  @!P5 IMAD.MOV.U32 R5, RZ, RZ, R30 ;  /* 0x000000ffff05d224 */ /* 0x000fe200078e001e */
[----:B------:R-:W-:Y:S01]  /*2ad40*/  ISETP.LT.OR P1, PT, R28, 0x12, !P3 ;  /* 0x000000121c00780c */ /* 0x000fe20005f21670 */
[----:B------:R-:W-:Y:S01]  /*2ad50*/  @!P5 IMAD R9, R3, 0x180, RZ ;  /* 0x000001800309d824 */ /* 0x000fe200078e02ff */
[----:B------:R-:W-:Y:S09]  /*2ad60*/  BSSY B1, `(.L_x_40) ;  /* 0x000001f000017945 */ /* 0x000ff20003800000 */
[----:B------:R-:W0:Y:S08]  /*2ad70*/  @!P4 LDC.64 R14, c[0x0][0x5c0] ;  /* 0x00017000ff0ecb82 */ /* 0x000e300000000a00 */
[----:B------:R-:W1:Y:S01]  /*2ad80*/  @!P1 LDC.64 R16, c[0x0][0x5c0] ;  /* 0x00017000ff109b82 */ /* 0x000e620000000a00 */
[----:B--2---:R-:W-:Y:S01]  /*2ad90*/  FMUL R4, R4, UR18 ;  /* 0x0000001204047c20 */ /* 0x004fe20008400000 */
[----:B---3--:R-:W-:-:S04]  /*2ada0*/  FMUL R8, R8, UR18 ;  /* 0x0000001208087c20 */ /* 0x008fc80008400000 */
[----:B------:R-:W-:Y:S01]  /*2adb0*/  F2FP.SATFINITE.E4M3.F32.PACK_AB_MERGE_C R11, RZ, R4, RZ ;  /* 0x00000004ff0b723e */ /* 0x000fe200048070ff */
[----:B------:R-:W-:Y:S02]  /*2adc0*/  @!P5 IMAD.MOV.U32 R4, RZ, RZ, R24 ;  /* 0x000000ffff04d224 */ /* 0x000fe400078e0018 */
[----:B----4-:R-:W-:Y:S01]  /*2add0*/  FMUL R10, R10, UR18 ;  /* 0x000000120a0a7c20 */ /* 0x010fe20008400000 */
[----:B------:R-:W-:Y:S01]  /*2ade0*/  F2FP.SATFINITE.E4M3.F32.PACK_AB_MERGE_C R13, RZ, R8, RZ ;  /* 0x00000008ff0d723e */ /* 0x000fe200048070ff */
[----:B------:R-:W-:Y:S01]  /*2adf0*/  @!P5 IMAD.WIDE.U32 R4, R2, 0x180, R4 ;  /* 0x000001800204d825 */ /* 0x000fe200078e0004 */
[----:B------:R2:W-:Y:S02]  /*2ae00*/  @!P2 STG.E.U8 desc[UR30][R6.64+0x8], R11 ;  /* 0x0000080b0600a986 */ /* 0x0005e4000c10111e */
[----:B------:R-:W-:-:S04]  /*2ae10*/  @!P5 IADD3 R4, P2, R4, R20, RZ ;  /* 0x000000140404d210 */ /* 0x000fc80007f5e0ff */
[----:B------:R-:W-:Y:S02]  /*2ae20*/  @!P5 IADD3.X R5, R21, R5, R9, P2, !PT ;  /* 0x000000051505d210 */ /* 0x000fe400017fe409 */
[----:B------:R-:W-:Y:S02]  /*2ae30*/  ISETP.LT.OR P2, PT, R28, 0x9, !P0 ;  /* 0x000000091c00780c */ /* 0x000fe40004741670 */
[----:B--2---:R-:W-:Y:S01]  /*2ae40*/  F2FP.SATFINITE.E4M3.F32.PACK_AB_MERGE_C R7, RZ, R10, RZ ;  /* 0x0000000aff07723e */ /* 0x004fe200048070ff */
[----:B------:R2:W-:Y:S02]  /*2ae50*/  @!P5 STG.E.U8 desc[UR30][R4.64+0x9], R13 ;  /* 0x0000090d0400d986 */ /* 0x0005e4000c10111e */
[----:B--2---:R-:W-:Y:S02]  /*2ae60*/  @!P4 IMAD.MOV.U32 R4, RZ, RZ, R24 ;  /* 0x000000ffff04c224 */ /* 0x004fe400078e0018 */
[----:B------:R-:W-:Y:S02]  /*2ae70*/  @!P4 IMAD.MOV.U32 R5, RZ, RZ, R30 ;  /* 0x000000ffff05c224 */ /* 0x000fe400078e001e */
[----:B------:R-:W-:-:S04]  /*2ae80*/  @!P4 IMAD.WIDE.U32 R8, R2, 0x180, R4 ;  /* 0x000001800208c825 */ /* 0x000fc800078e0004 */
[----:B01----:R-:W-:Y:S05]  /*2ae90*/  @P2 BRA `(.L_x_41) ;  /* 0x00000000002c2947 */ /* 0x003fea0003800000 */
        /* <DEDUP_REMOVED lines=11> */
.L_x_41:
[----:B------:R-:W-:Y:S05]  /*2af50*/  BSYNC B1 ;  /* 0x0000000000017941 */ /* 0x000fea0003800000 */
.L_x_40:
        /* <DEDUP_REMOVED lines=20> */
.L_x_43:
[----:B------:R-:W-:Y:S05]  /*2b0a0*/  BSYNC B1 ;  /* 0x0000000000017941 */ /* 0x000fea0003800000 */
.L_x_42:
        /* <DEDUP_REMOVED lines=38> */
.L_x_45:
[----:B------:R-:W-:Y:S05]  /*2b310*/  BSYNC B1 ;  /* 0x0000000000017941 */ /* 0x000fea0003800000 */
.L_x_44:
        /* <DEDUP_REMOVED lines=20> */
.L_x_47:
[----:B------:R-:W-:Y:S05]  /*2b460*/  BSYNC B1 ;  /* 0x0000000000017941 */ /* 0x000fea0003800000 */
.L_x_46:
        /* <DEDUP_REMOVED lines=38> */
.L_x_49:
[----:B------:R-:W-:Y:S05]  /*2b6d0*/  BSYNC B1 ;  /* 0x0000000000017941 */ /* 0x000fea0003800000 */
.L_x_48:
        /* <DEDUP_REMOVED lines=20> */
.L_x_51:
[----:B------:R-:W-:Y:S05]  /*2b820*/  BSYNC B1 ;  /* 0x0000000000017941 */ /* 0x000fea0003800000 */
.L_x_50:
        /* <DEDUP_REMOVED lines=38> */
.L_x_53:
[----:B------:R-:W-:Y:S05]  /*2ba90*/  BSYNC B1 ;  /* 0x0000000000017941 */ /* 0x000fea0003800000 */
.L_x_52:
        /* <DEDUP_REMOVED lines=20> */
.L_x_55:
[----:B------:R-:W-:Y:S05]  /*2bbe0*/  BSYNC B1 ;  /* 0x0000000000017941 */ /* 0x000fea0003800000 */
.L_x_54:
        /* <DEDUP_REMOVED lines=38> */
.L_x_57:
[----:B------:R-:W-:Y:S05]  /*2be50*/  BSYNC B1 ;  /* 0x0000000000017941 */ /* 0x000fea0003800000 */
.L_x_56:
        /* <DEDUP_REMOVED lines=20> */
.L_x_59:
[----:B------:R-:W-:Y:S05]  /*2bfa0*/  BSYNC B1 ;  /* 0x0000000000017941 */ /* 0x000fea0003800000 */
.L_x_58:
        /* <DEDUP_REMOVED lines=38> */
.L_x_61:
[----:B------:R-:W-:Y:S05]  /*2c210*/  BSYNC B1 ;  /* 0x0000000000017941 */ /* 0x000fea0003800000 */
.L_x_60:
        /* <DEDUP_REMOVED lines=20> */
.L_x_63:
[----:B------:R-:W-:Y:S05]  /*2c360*/  BSYNC B1 ;  /* 0x0000000000017941 */ /* 0x000fea0003800000 */
.L_x_62:
        /* <DEDUP_REMOVED lines=38> */
.L_x_65:
[----:B------:R-:W-:Y:S05]  /*2c5d0*/  BSYNC B1 ;  /* 0x0000000000017941 */ /* 0x000fea0003800000 */
.L_x_64:
        /* <DEDUP_REMOVED lines=20> */
.L_x_67:
[----:B------:R-:W-:Y:S05]  /*2c720*/  BSYNC B1 ;  /* 0x0000000000017941 */ /* 0x000fea0003800000 */
.L_x_66:
        /* <DEDUP_REMOVED lines=38> */
.L_x_69:
[----:B------:R-:W-:Y:S05]  /*2c990*/  BSYNC B1 ;  /* 0x0000000000017941 */ /* 0x000fea0003800000 */
.L_x_68:
        /* <DEDUP_REMOVED lines=20> */
.L_x_71:
[----:B------:R-:W-:Y:S05]  /*2cae0*/  BSYNC B1 ;  /* 0x0000000000017941 */ /* 0x000fea0003800000 */
.L_x_70:
        /* <DEDUP_REMOVED lines=38> */
.L_x_73:
[----:B------:R-:W-:Y:S05]  /*2cd50*/  BSYNC B1 ;  /* 0x0000000000017941 */ /* 0x000fea0003800000 */
.L_x_72:
        /* <DEDUP_REMOVED lines=20> */
.L_x_75:
[----:B------:R-:W-:Y:S05]  /*2cea0*/  BSYNC B1 ;  /* 0x0000000000017941 */ /* 0x000fea0003800000 */
.L_x_74:
        /* <DEDUP_REMOVED lines=38> */
.L_x_77:
[----:B------:R-:W-:Y:S05]  /*2d110*/  BSYNC B1 ;  /* 0x0000000000017941 */ /* 0x000fea0003800000 */
.L_x_76:
        /* <DEDUP_REMOVED lines=20> */
.L_x_79:
[----:B------:R-:W-:Y:S05]  /*2d260*/  BSYNC B1 ;  /* 0x0000000000017941 */ /* 0x000fea0003800000 */
.L_x_78:
        /* <DEDUP_REMOVED lines=38> */
.L_x_81:
[----:B------:R-:W-:Y:S05]  /*2d4d0*/  BSYNC B1 ;  /* 0x0000000000017941 */ /* 0x000fea0003800000 */
.L_x_80:
        /* <DEDUP_REMOVED lines=20> */
.L_x_83:
[----:B------:R-:W-:Y:S05]  /*2d620*/  BSYNC B1 ;  /* 0x0000000000017941 */ /* 0x000fea0003800000 */
.L_x_82:
        /* <DEDUP_REMOVED lines=38> */
.L_x_85:
[----:B------:R-:W-:Y:S05]  /*2d890*/  BSYNC B1 ;  /* 0x0000000000017941 */ /* 0x000fea0003800000 */
.L_x_84:
        /* <DEDUP_REMOVED lines=20> */
.L_x_87:
[----:B------:R-:W-:Y:S05]  /*2d9e0*/  BSYNC B1 ;  /* 0x0000000000017941 */ /* 0x000fea0003800000 */
.L_x_86:
[----:B0-----:R-:W2:Y:S04]  /*2d9f0*/  LDL.LU R4, [R1+0x428] ;  /* 0x0004280001047983 */ /* 0x001ea80000300800 */
[----:B------:R-:W3:Y:S04]  /*2da00*/  LDL.LU R8, [R1+0x42c] ;  /* 0x00042c0001087983 */ /* 0x000ee80000300800 */
[----:B------:R-:W4:Y:S01]  /*2da10*/  LDL.LU R12, [R1+0x430] ;  /* 0x00043000010c7983 */ /* 0x000f220000300800 */
[----:B------:R-:W-:Y:S01]  /*2da20*/  @!P2 IMAD.MOV.U32 R5, RZ, RZ, R30 ;  /* 0x000000ffff05a224 */ /* 0x000fe200078e001e */
[C---:B------:R-:W-:Y:S01]  /*2da30*/  ISETP.LT.OR P4, PT, R28.reuse, 0x71, !P3 ;  /* 0x000000711c00780c */ /* 0x040fe20005f81670 */
[----:B------:R-:W-:Y:S01]  /*2da40*/  @!P2 IMAD R10, R3, 0x180, RZ ;  /* 0x00000180030aa824 */ /* 0x000fe200078e02ff */
[----:B------:R-:W-:Y:S01]  /*2da50*/  ISETP.LT.OR P1, PT, R28, 0x72, !P3 ;  /* 0x000000721c00780c */ /* 0x000fe20005f21670 */
[----:B------:R-:W-:Y:S10]  /*2da60*/  BSSY B1, `(.L_x_88) ;  /* 0x000001c000017945 */ /* 0x000ff40003800000 */
[----:B------:R-:W0:Y:S08]  /*2da70*/  @!P4 LDC.64 R14, c[0x0][0x5c0] ;  /* 0x00017000ff0ecb82 */ /* 0x000e300000000a00 */
[----:B------:R-:W1:Y:S01]  /*2da80*/  @!P1 LDC.64 R16, c[0x0][0x5c0] ;  /* 0x00017000ff109b82 */ /* 0x000e620000000a00 */
[----:B--2---:R-:W-:Y:S01]  /*2da90*/  FMUL R4, R4, UR18 ;  /* 0x0000001204047c20 */ /* 0x004fe20008400000 */
[----:B---3--:R-:W-:-:S04]  /*2daa0*/  FMUL R8, R8, UR18 ;  /* 0x0000001208087c20 */ /* 0x008fc80008400000 */
[----:B------:R-:W-:Y:S01]  /*2dab0*/  F2FP.SATFINITE.E4M3.F32.PACK_AB_MERGE_C R9, RZ, R4, RZ ;  /* 0x00000004ff09723e */ /* 0x000fe200048070ff */
[----:B------:R-:W-:Y:S01]  /*2dac0*/  @!P2 IMAD.MOV.U32 R4, RZ, RZ, R24 ;  /* 0x000000ffff04a224 */ /* 0x000fe200078e0018 */
[----:B------:R-:W-:-:S03]  /*2dad0*/  F2FP.SATFINITE.E4M3.F32.PACK_AB_MERGE_C R11, RZ, R8, RZ ;  /* 0x00000008ff0b723e */ /* 0x000fc600048070ff */
[----:B------:R-:W-:Y:S01]  /*2dae0*/  @!P2 IMAD.WIDE.U32 R4, R2, 0x180, R4 ;  /* 0x000001800204a825 */ /* 0x000fe200078e0004 */
[----:B------:R2:W-:Y:S03]  /*2daf0*/  @!P5 STG.E.U8 desc[UR30][R6.64+0x68], R9 ;  /* 0x000068090600d986 */ /* 0x0005e6000c10111e */
[----:B----4-:R-:W-:Y:S01]  /*2db00*/  FMUL R8, R12, UR18 ;  /* 0x000000120c087c20 */ /* 0x010fe20008400000 */
[----:B------:R-:W-:-:S04]  /*2db10*/  @!P2 IADD3 R4, P5, R4, R18, RZ ;  /* 0x000000120404a210 */ /* 0x000fc80007fbe0ff */
[----:B------:R-:W-:Y:S02]  /*2db20*/  F2FP.SATFINITE.E4M3.F32.PACK_AB_MERGE_C R13, RZ, R8, RZ ;  /* 0x00000008ff0d723e */ /* 0x000fe400048070ff */
[----:B------:R-:W-:Y:S02]  /*2db30*/  @!P2 IADD3.X R5, R19, R5, R10, P5, !PT ;  /* 0x000000051305a210 */ /* 0x000fe40002ffe40a */
[----:B------:R-:W-:-:S03]  /*2db40*/  ISETP.LT.OR P5, PT, R28, 0x69, !P0 ;  /* 0x000000691c00780c */ /* 0x000fc600047a1670 */
[----:B------:R2:W-:Y:S10]  /*2db50*/  @!P2 STG.E.U8 desc[UR30][R4.64+0x69], R11 ;  /* 0x0000690b0400a986 */ /* 0x0005f4000c10111e */
[----:B01----:R-:W-:Y:S05]  /*2db60*/  @P5 BRA `(.L_x_89) ;  /* 0x00000000002c5947 */ /* 0x003fea0003800000 */
[----:B--2---:R-:W-:Y:S01]  /*2db70*/  IMAD.MOV.U32 R4, RZ, RZ, R24 ;  /* 0x000000ffff047224 */ /* 0x004fe200078e0018 */
        /* <DEDUP_REMOVED lines=10> */
.L_x_89:
[----:B------:R-:W-:Y:S05]  /*2dc20*/  BSYNC B1 ;  /* 0x0000000000017941 */ /* 0x000fea0003800000 */
.L_x_88:
[----:B0-2---:R-:W2:Y:S01]  /*2dc30*/  LDL.LU R4, [R1+0x434] ;  /* 0x0004340001047983 */ /* 0x005ea20000300800 */
[----:B------:R-:W-:Y:S01]  /*2dc40*/  ISETP.LT.OR P2, PT, R28, 0x6a, !P0 ;  /* 0x0000006a1c00780c */ /* 0x000fe20004741670 */
[----:B------:R-:W-:Y:S01]  /*2dc50*/  BSSY B1, `(.L_x_90) ;  /* 0x000000f000017945 */ /* 0x000fe20003800000 */
[----:B--2---:R-:W-:-:S05]  /*2dc60*/  FMUL R4, R4, UR18 ;  /* 0x0000001204047c20 */ /* 0x004fca0008400000 */
[----:B------:R-:W-:-:S06]  /*2dc70*/  F2FP.SATFINITE.E4M3.F32.PACK_AB_MERGE_C R7, RZ, R4, RZ ;  /* 0x00000004ff07723e */ /* 0x000fcc00048070ff */
[----:B------:R-:W-:Y:S05]  /*2dc80*/  @P2 BRA `(.L_x_91) ;  /* 0x00000000002c2947 */ /* 0x000fea0003800000 */
        /* <DEDUP_REMOVED lines=11> */
.L_x_91:
[----:B------:R-:W-:Y:S05]  /*2dd40*/  BSYNC B1 ;  /* 0x0000000000017941 */ /* 0x000fea0003800000 */
.L_x_90:
[----:B------:R-:W2:Y:S04]  /*2dd50*/  LDL.LU R6, [R1+0x438] ;  /* 0x0004380001067983 */ /* 0x000ea80000300800 */
[----:B------:R-:W3:Y:S04]  /*2dd60*/  LDL.LU R10, [R1+0x43c] ;  /* 0x00043c00010a7983 */ /* 0x000ee80000300800 */
[----:B------:R-:W4:Y:S01]  /*2dd70*/  LDL.LU R12, [R1+0x440] ;  /* 0x00044000010c7983 */ /* 0x000f220000300800 */
[----:B0-----:R-:W-:Y:S01]  /*2dd80*/  @!P4 IMAD.MOV.U32 R4, RZ, RZ, R24 ;  /* 0x000000ffff04c224 */ /* 0x001fe200078e0018 */
[C---:B------:R-:W-:Y:S01]  /*2dd90*/  ISETP.LT.OR P2, PT, R28.reuse, 0x79, !P3 ;  /* 0x000000791c00780c */ /* 0x040fe20005f41670 */
[----:B------:R-:W-:Y:S01]  /*2dda0*/  @!P4 IMAD.MOV.U32 R5, RZ, RZ, R30 ;  /* 0x000000ffff05c224 */ /* 0x000fe200078e001e */
[----:B------:R-:W-:Y:S01]  /*2ddb0*/  ISETP.LT.OR P3, PT, R28, 0x7a, !P3 ;  /* 0x0000007a1c00780c */ /* 0x000fe20005f61670 */
[----:B------:R-:W-:Y:S01]  /*2ddc0*/  @!P4 IMAD R9, R3, 0x180, RZ ;  /* 0x000001800309c824 */ /* 0x000fe200078e02ff */
[----:B------:R-:W-:Y:S01]  /*2ddd0*/  BSSY B1, `(.L_x_92) ;  /* 0x0000021000017945 */ /* 0x000fe20003800000 */
[----:B------:R-:W-:-:S04]  /*2dde0*/  @!P4 IMAD.WIDE.U32 R4, R2, 0x180, R4 ;  /* 0x000001800204c825 */ /* 0x000fc800078e0004 */
[----:B------:R-:W-:Y:S01]  /*2ddf0*/  @!P1 IMAD.MOV.U32 R7, RZ, RZ, R30 ;  /* 0x000000ffff079224 */ /* 0x000fe200078e001e */
[----:B------:R-:W-:-:S03]  /*2de00*/  @!P4 IADD3 R4, P5, R4, R14, RZ ;  /* 0x0000000e0404c210 */ /* 0x000fc60007fbe0ff */
[----:B------:R-:W0:Y:S01]  /*2de10*/  @!P2 LDC.64 R18, c[0x0][0x5c0] ;  /* 0x00017000ff12ab82 */ /* 0x000e220000000a00 */
[----:B------:R-:W-:-:S07]  /*2de20*/  @!P4 IADD3.X R5, R15, R5, R9, P5, !PT ;  /* 0x000000050f05c210 */ /* 0x000fce0002ffe409 */
[----:B------:R-:W1:Y:S01]  /*2de30*/  @!P3 LDC.64 R20, c[0x0][0x5c0] ;  /* 0x00017000ff14bb82 */ /* 0x000e620000000a00 */
[----:B--2---:R-:W-:Y:S01]  /*2de40*/  FMUL R8, R6, UR18 ;  /* 0x0000001206087c20 */ /* 0x004fe20008400000 */
[----:B------:R-:W-:-:S04]  /*2de50*/  @!P1 IMAD.MOV.U32 R6, RZ, RZ, R24 ;  /* 0x000000ffff069224 */ /* 0x000fc800078e0018 */
[----:B------:R-:W-:Y:S01]  /*2de60*/  @!P1 IMAD.WIDE.U32 R6, R2, 0x180, R6 ;  /* 0x0000018002069825 */ /* 0x000fe200078e0006 */
[----:B------:R-:W-:-:S03]  /*2de70*/  F2FP.SATFINITE.E4M3.F32.PACK_AB_MERGE_C R9, RZ, R8, RZ ;  /* 0x00000008ff09723e */ /* 0x000fc600048070ff */
[----:B---3--:R-:W-:Y:S01]  /*2de80*/  FMUL R8, R10, UR18 ;  /* 0x000000120a087c20 */ /* 0x008fe20008400000 */
[----:B------:R-:W-:Y:S01]  /*2de90*/  @!P1 IMAD R10, R3, 0x180, RZ ;  /* 0x00000180030a9824 */ /* 0x000fe200078e02ff */
[----:B------:R-:W-:Y:S01]  /*2dea0*/  @!P1 IADD3 R6, P5, R6, R16, RZ ;  /* 0x0000001006069210 */ /* 0x000fe20007fbe0ff */
[----:B------:R2:W-:Y:S02]  /*2deb0*/  @!P4 STG.E.U8 desc[UR30][R4.64+0x70], R9 ;  /* 0x000070090400c986 */ /* 0x0005e4000c10111e */
[----:B------:R-:W-:Y:S01]  /*2dec0*/  F2FP.SATFINITE.E4M3.F32.PACK_AB_MERGE_C R11, RZ, R8, RZ ;  /* 0x00000008ff0b723e */ /* 0x000fe200048070ff */
[----:B----4-:R-:W-:Y:S01]  /*2ded0*/  FMUL R8, R12, UR18 ;  /* 0x000000120c087c20 */ /* 0x010fe20008400000 */
[----:B------:R-:W-:Y:S02]  /*2dee0*/  @!P1 IADD3.X R7, R17, R7, R10, P5, !PT ;  /* 0x0000000711079210 */ /* 0x000fe40002ffe40a */
[----:B------:R-:W-:Y:S02]  /*2def0*/  ISETP.LT.OR P4, PT, R28, 0x71, !P0 ;  /* 0x000000711c00780c */ /* 0x000fe40004781670 */
[----:B------:R-:W-:Y:S01]  /*2df00*/  F2FP.SATFINITE.E4M3.F32.PACK_AB_MERGE_C R13, RZ, R8, RZ ;  /* 0x00000008ff0d723e */ /* 0x000fe200048070ff */
        /* <DEDUP_REMOVED lines=13> */
.L_x_93:
[----:B------:R-:W-:Y:S05]  /*2dfe0*/  BSYNC B1 ;  /* 0x0000000000017941 */ /* 0x000fea0003800000 */
.L_x_92:
[----:B0-2---:R-:W2:Y:S04]  /*2dff0*/  LDL.LU R4, [R1+0x448] ;  /* 0x0004480001047983 */ /* 0x005ea80000300800 */
[----:B------:R-:W3:Y:S04]  /*2e000*/  LDL.LU R11, [R1+0x44c] ;  /* 0x00044c00010b7983 */ /* 0x000ee80000300800 */
[----:B------:R-:W4:Y:S01]  /*2e010*/  LDL.LU R13, [R1+0x444] ;  /* 0x00044400010d7983 */ /* 0x000f220000300800 */
[----:B------:R-:W-:Y:S01]  /*2e020*/  @!P2 IMAD.MOV.U32 R5, RZ, RZ, R30 ;  /* 0x000000ffff05a224 */ /* 0x000fe200078e001e */
[----:B------:R-:W-:Y:S01]  /*2e030*/  ISETP.LT.OR P1, PT, R28, 0x72, !P0 ;  /* 0x000000721c00780c */ /* 0x000fe20004721670 */
[----:B------:R-:W-:Y:S01]  /*2e040*/  @!P3 IMAD.MOV.U32 R6, RZ, RZ, R24 ;  /* 0x000000ffff06b224 */ /* 0x000fe200078e0018 */
[----:B------:R-:W-:Y:S01]  /*2e050*/  BSSY B1, `(.L_x_94) ;  /* 0x000001d000017945 */ /* 0x000fe20003800000 */
[----:B------:R-:W-:-:S02]  /*2e060*/  @!P3 IMAD.MOV.U32 R7, RZ, RZ, R30 ;  /* 0x000000ffff07b224 */ /* 0x000fc400078e001e */
[----:B------:R-:W-:Y:S02]  /*2e070*/  @!P3 IMAD R12, R3, 0x180, RZ ;  /* 0x00000180030cb824 */ /* 0x000fe400078e02ff */
[----:B------:R-:W-:-:S04]  /*2e080*/  @!P3 IMAD.WIDE.U32 R8, R2, 0x180, R6 ;  /* 0x000001800208b825 */ /* 0x000fc800078e0006 */
[----:B------:R-:W-:Y:S01]  /*2e090*/  @!P2 IMAD R7, R3, 0x180, RZ ;  /* 0x000001800307a824 */ /* 0x000fe200078e02ff */
[----:B------:R-:W-:-:S04]  /*2e0a0*/  @!P3 IADD3 R8, P5, R8, R20, RZ ;  /* 0x000000140808b210 */ /* 0x000fc80007fbe0ff */
[----:B------:R-:W-:Y:S01]  /*2e0b0*/  @!P3 IADD3.X R9, R21, R9, R12, P5, !PT ;  /* 0x000000091509b210 */ /* 0x000fe20002ffe40c */
[----:B--2---:R-:W-:Y:S01]  /*2e0c0*/  FMUL R10, R4, UR18 ;  /* 0x00000012040a7c20 */ /* 0x004fe20008400000 */
[----:B------:R-:W-:Y:S02]  /*2e0d0*/  @!P2 IMAD.MOV.U32 R4, RZ, RZ, R24 ;  /* 0x000000ffff04a224 */ /* 0x000fe400078e0018 */
[----:B---3--:R-:W-:Y:S02]  /*2e0e0*/  FMUL R11, R11, UR18 ;  /* 0x000000120b0b7c20 */ /* 0x008fe40008400000 */
[----:B------:R-:W-:-:S03]  /*2e0f0*/  @!P2 IMAD.WIDE.U32 R4, R2, 0x180, R4 ;  /* 0x000001800204a825 */ /* 0x000fc600078e0004 */
[----:B------:R-:W-:Y:S02]  /*2e100*/  F2FP.SATFINITE.E4M3.F32.PACK_AB_MERGE_C R15, RZ, R11, RZ ;  /* 0x0000000bff0f723e */ /* 0x000fe400048070ff */
[----:B------:R-:W-:Y:S01]  /*2e110*/  @!P2 IADD3 R6, P4, R4, R18, RZ ;  /* 0x000000120406a210 */ /* 0x000fe20007f9e0ff */
[----:B----4-:R-:W-:Y:S01]  /*2e120*/  FMUL R4, R13, UR18 ;  /* 0x000000120d047c20 */ /* 0x010fe20008400000 */
[----:B------:R-:W-:Y:S02]  /*2e130*/  F2FP.SATFINITE.E4M3.F32.PACK_AB_MERGE_C R13, RZ, R10, RZ ;  /* 0x0000000aff0d723e */ /* 0x000fe400048070ff */
[----:B------:R-:W-:Y:S02]  /*2e140*/  @!P2 IADD3.X R7, R19, R5, R7, P4, !PT ;  /* 0x000000051307a210 */ /* 0x000fe400027fe407 */
        /* <DEDUP_REMOVED lines=13> */
.L_x_95:
[----:B------:R-:W-:Y:S05]  /*2e220*/  BSYNC B1 ;  /* 0x0000000000017941 */ /* 0x000fea0003800000 */
.L_x_94:
[----:B0-----:R-:W2:Y:S04]  /*2e230*/  LDL.LU R4, [R1+0x450] ;  /* 0x0004500001047983 */ /* 0x001ea80000300800 */
[----:B------:R-:W3:Y:S01]  /*2e240*/  LDL.LU R5, [R1+0x454] ;  /* 0x0004540001057983 */ /* 0x000ee20000300800 */
[C---:B------:R-:W-:Y:S01]  /*2e250*/  ISETP.LT.OR P1, PT, R28.reuse, 0x79, !P0 ;  /* 0x000000791c00780c */ /* 0x040fe20004721670 */
[----:B------:R-:W-:Y:S01]  /*2e260*/  BSSY B1, `(.L_x_96) ;  /* 0x0000013000017945 */ /* 0x000fe20003800000 */
[----:B------:R-:W-:Y:S01]  /*2e270*/  ISETP.LT.OR P0, PT, R28, 0x7a, !P0 ;  /* 0x0000007a1c00780c */ /* 0x000fe20004701670 */
[----:B------:R0:W-:Y:S04]  /*2e280*/  @!P2 STG.E.U8 desc[UR30][R6.64+0x78], R13 ;  /* 0x0000780d0600a986 */ /* 0x0001e8000c10111e */
[----:B------:R0:W-:Y:S01]  /*2e290*/  @!P3 STG.E.U8 desc[UR30][R8.64+0x79], R15 ;  /* 0x0000790f0800b986 */ /* 0x0001e2000c10111e */
[----:B--2---:R-:W-:Y:S01]  /*2e2a0*/  FMUL R4, R4, UR18 ;  /* 0x0000001204047c20 */ /* 0x004fe20008400000 */
[----:B---3--:R-:W-:-:S04]  /*2e2b0*/  FMUL R10, R5, UR18 ;  /* 0x00000012050a7c20 */ /* 0x008fc80008400000 */
[----:B------:R-:W-:Y:S01]  /*2e2c0*/  F2FP.SATFINITE.E4M3.F32.PACK_AB_MERGE_C R11, RZ, R4, RZ ;  /* 0x00000004ff0b723e */ /* 0x000fe200048070ff */
[----:B0-----:R-:W-:Y:S06]  /*2e2d0*/  @P1 BRA `(.L_x_97) ;  /* 0x00000000002c1947 */ /* 0x001fec0003800000 */
        /* <DEDUP_REMOVED lines=11> */
.L_x_97:
[----:B------:R-:W-:Y:S05]  /*2e390*/  BSYNC B1 ;  /* 0x0000000000017941 */ /* 0x000fea0003800000 */
.L_x_96:
[----:B0-----:R-:W-:Y:S01]  /*2e3a0*/  F2FP.SATFINITE.E4M3.F32.PACK_AB_MERGE_C R5, RZ, R10, RZ ;  /* 0x0000000aff05723e */ /* 0x001fe200048070ff */
[----:B------:R-:W-:Y:S06]  /*2e3b0*/  @P0 BRA `(.L_x_35) ;  /* 0x0000000000280947 */ /* 0x000fec0003800000 */
[----:B------:R-:W-:Y:S01]  /*2e3c0*/  IMAD.MOV.U32 R25, RZ, RZ, R30 ;  /* 0x000000ffff197224 */ /* 0x000fe200078e001e */
[----:B------:R-:W-:Y:S01]  /*2e3d0*/  ULDC.64 UR20, c[0x0][0x5c0] ;  /* 0x0001700000147ab9 */ /* 0x000fe20000000a00 */
        /* <DEDUP_REMOVED lines=8> */
.L_x_35:
[----:B------:R-:W-:Y:S05]  /*2e460*/  BSYNC B0 ;  /* 0x0000000000007941 */ /* 0x000fea0003800000 */
.L_x_31:
[----:B--2---:R-:W2:Y:S04]  /*2e470*/  LDL.LU R3, [R1+0x460] ;  /* 0x0004600001037983 */ /* 0x004ea80000300800 */
[----:B------:R-:W2:Y:S01]  /*2e480*/  LDL.LU R2, [R1+0x464] ;  /* 0x0004640001027983 */ /* 0x000ea20000300800 */
[----:B------:R-:W-:Y:S01]  /*2e490*/  ULDC UR20, c[0x0][0xc] ;  /* 0x0000030000147ab9 */ /* 0x000fe20000000800 */
[----:B------:R-:W-:Y:S01]  /*2e4a0*/  ULDC UR21, c[0x0][0x10] ;  /* 0x0000040000157ab9 */ /* 0x000fe20000000800 */
[----:B0-----:R-:W2:Y:S01]  /*2e4b0*/  LDC R5, c[0x0][0x14] ;  /* 0x00000500ff057b82 */ /* 0x001ea20000000800 */
[----:B------:R-:W-:Y:S01]  /*2e4c0*/  UIMAD.WIDE.U32 UR20, UR20, UR21, URZ ;  /* 0x00000015141472a5 */ /* 0x000fe2000f8e003f */
[----:B------:R-:W-:-:S05]  /*2e4d0*/  UMOV UR19, 0xffffffff ;  /* 0xffffffff00137882 */ /* 0x000fca0000000000 */
[----:B--2---:R-:W-:-:S04]  /*2e4e0*/  IMAD.WIDE.U32 R2, R5, UR20, R2 ;  /* 0x0000001405027c25 */ /* 0x004fc8000f8e0002 */
[----:B------:R-:W-:Y:S01]  /*2e4f0*/  IMAD R5, R5, UR21, RZ ;  /* 0x0000001505057c24 */ /* 0x000fe2000f8e02ff */
[----:B------:R-:W-:Y:S01]  /*2e500*/  ULDC.64 UR20, c[0x0][0x650] ;  /* 0x0001940000147ab9 */ /* 0x000fe20000000a00 */
[----:B------:R-:W-:Y:S01]  /*2e510*/  IMAD.MOV.U32 R14, RZ, RZ, R2 ;  /* 0x000000ffff0e7224 */ /* 0x000fe200078e0002 */
[----:B------:R-:W-:Y:S01]  /*2e520*/  ISETP.GE.U32.AND P0, PT, R2, UR20, PT ;  /* 0x0000001402007c0c */ /* 0x000fe2000bf06070 */
[----:B------:R-:W-:Y:S01]  /*2e530*/  IMAD.IADD R15, R3, 0x1, R5 ;  /* 0x00000001030f7824 */ /* 0x000fe200078e0205 */
[----:B------:R-:W-:Y:S01]  /*2e540*/  PRMT R3, RZ, 0x7610, R3 ;  /* 0x00007610ff037816 */ /* 0x000fe20000000003 */
[----:B------:R-:W-:-:S03]  /*2e550*/  IMAD.MOV.U32 R2, RZ, RZ, -0x1 ;  /* 0xffffffffff027424 */ /* 0x000fc600078e00ff */
[----:B------:R0:W-:Y:S01]  /*2e560*/  STL [R1+0x460], R15 ;  /* 0x0004600f01007387 */ /* 0x0001e20000100800 */
[----:B------:R-:W-:-:S03]  /*2e570*/  ISETP.GE.U32.AND.EX P0, PT, R15, UR21, PT, P0 ;  /* 0x000000150f007c0c */ /* 0x000fc6000bf06100 */
[----:B------:R0:W-:Y:S04]  /*2e580*/  STL [R1+0x464], R14 ;  /* 0x0004640e01007387 */ /* 0x0001e80000100800 */
[----:B------:R0:W-:Y:S06]  /*2e590*/  STL [R1+0x458], R2 ;  /* 0x0004580201007387 */ /* 0x0001ec0000100800 */
[----:B------:R-:W-:Y:S05]  /*2e5a0*/  @P0 BRA `(.L_x_98) ;  /* 0x0000000400780947 */ /* 0x000fea0003800000 */
[----:B------:R-:W0:Y:S01]  /*2e5b0*/  S2R R9, SR_CTAID.X ;  /* 0x0000000000097919 */ /* 0x000e220000002500 */
[----:B------:R-:W-:Y:S01]  /*2e5c0*/  ULDC.64 UR26, c[0x0][0x628] ;  /* 0x00018a00001a7ab9 */ /* 0x000fe20000000a00 */
[----:B------:R-:W2:Y:S01]  /*2e5d0*/  LDC R10, c[0x0][0x144] ;  /* 0x00005100ff0a7b82 */ /* 0x000ea20000000800 */
[----:B------:R-:W-:Y:S01]  /*2e5e0*/  ULDC UR15, c[0x0][0x150] ;  /* 0x00005400000f7ab9 */ /* 0x000fe20000000800 */
[----:B------:R-:W3:Y:S01]  /*2e5f0*/  S2R R13, SR_CTAID.Y ;  /* 0x00000000000d7919 */ /* 0x000ee20000002600 */
[----:B------:R-:W-:Y:S01]  /*2e600*/  ISETP.NE.U32.AND P0, PT, RZ, UR26, PT ;  /* 0x0000001aff007c0c */ /* 0x000fe2000bf05070 */
[----:B------:R-:W-:Y:S01]  /*2e610*/  ULDC UR28, c[0x0][0x630] ;  /* 0x00018c00001c7ab9 */ /* 0x000fe20000000800 */
[----:B------:R-:W-:Y:S02]  /*2e620*/  R2UR UR24, R14 ;  /* 0x000000000e1872ca */ /* 0x000fe400000e0000 */
[----:B------:R-:W-:Y:S01]  /*2e630*/  ISETP.NE.AND.EX P0, PT, RZ, UR27, PT, P0 ;  /* 0x0000001bff007c0c */ /* 0x000fe2000bf05300 */
[----:B-1----:R-:W1:Y:S01]  /*2e640*/  LDC.64 R6, c[0x0][0x620] ;  /* 0x00018800ff067b82 */ /* 0x002e620000000a00 */
[----:B------:R-:W-:-:S02]  /*2e650*/  R2UR UR25, R15 ;  /* 0x000000000f1972ca */ /* 0x000fc400000e0000 */
[----:B0-----:R-:W-:-:S05]  /*2e660*/  I2FP.F32.U32 R2, R9 ;  /* 0x0000000900027245 */ /* 0x001fca0000201000 */
[----:B------:R-:W-:-:S06]  /*2e670*/  FMUL R2, R2, UR15 ;  /* 0x0000000f02027c20 */ /* 0x000fcc0008400000 */
[----:B------:R-:W0:Y:S01]  /*2e680*/  F2I.U32.TRUNC.NTZ R2, R2 ;  /* 0x0000000200027305 */ /* 0x000e22000020f000 */
[----:B---3--:R-:W-:Y:S05]  /*2e690*/  @!P0 BRA `(.L_x_99) ;  /* 0x0000000000308947 */ /* 0x008fea0003800000 */
        /* <DEDUP_REMOVED lines=12> */
.L_x_99:
[----:B------:R-:W-:Y:S01]  /*2e760*/  USHF.R.U64 UR19, UR24, UR28, UR25 ;  /* 0x0000001c18137299 */ /* 0x000fe20008001219 */
[----:B------:R-:W3:Y:S01]  /*2e770*/  LDC.64 R20, c[0x0][0x640] ;  /* 0x00019000ff147b82 */ /* 0x000ee20000000a00 */
[----:B------:R-:W-:Y:S01]  /*2e780*/  USHF.R.U32.HI UR15, URZ, UR28, UR25 ;  /* 0x0000001c3f0f7299 */ /* 0x000fe20008011619 */
[----:B0-----:R-:W-:Y:S02]  /*2e790*/  IMAD.MOV R11, RZ, RZ, -R2 ;  /* 0x000000ffff0b7224 */ /* 0x001fe400078e0a02 */
[----:B------:R-:W-:Y:S01]  /*2e7a0*/  IMAD.MOV.U32 R2, RZ, RZ, R14 ;  /* 0x000000ffff027224 */ /* 0x000fe200078e000e */
[----:B------:R-:W-:Y:S01]  /*2e7b0*/  IADD3 R5, P0, RZ, -UR19, RZ ;  /* 0x80000013ff057c10 */ /* 0x000fe2000ff1e0ff */
[----:B--2---:R-:W-:Y:S02]  /*2e7c0*/  IMAD R17, R10, R11, R9 ;  /* 0x0000000b0a117224 */ /* 0x004fe400078e0209 */
[----:B------:R-:W0:Y:S02]  /*2e7d0*/  LDC R8, c[0x0][0x618] ;  /* 0x00018600ff087b82 */ /* 0x000e240000000800 */
[----:B------:R-:W-:Y:S01]  /*2e7e0*/  IMAD.X R3, RZ, RZ, ~UR15, P0 ;  /* 0x8000000fff037e24 */ /* 0x000fe200080e06ff */
[----:B------:R-:W-:-:S03]  /*2e7f0*/  ULDC UR15, c[0x0][0x154] ;  /* 0x00005500000f7ab9 */ /* 0x000fc60000000800 */
[-C--:B-1---5:R-:W-:Y:S02]  /*2e800*/  IMAD R4, R3, R6.reuse, RZ ;  /* 0x0000000603047224 */ /* 0x0a2fe400078e02ff */
[----:B------:R-:W1:Y:S01]  /*2e810*/  LDC R12, c[0x0][0x608] ;  /* 0x00018200ff0c7b82 */ /* 0x000e620000000800 */
[----:B------:R-:W-:Y:S02]  /*2e820*/  IMAD.MOV.U32 R3, RZ, RZ, R15 ;  /* 0x000000ffff037224 */ /* 0x000fe400078e000f */
[----:B------:R-:W-:-:S05]  /*2e830*/  IMAD.WIDE.U32 R2, R5, R6, R2 ;  /* 0x0000000605027225 */ /* 0x000fca00078e0002 */
[----:B------:R-:W2:Y:S01]  /*2e840*/  LDC R16, c[0x0][0x658] ;  /* 0x00019600ff107b82 */ /* 0x000ea20000000800 */
[----:B------:R-:W-:Y:S01]  /*2e850*/  IMAD R5, R5, R7, R4 ;  /* 0x0000000705057224 */ /* 0x000fe200078e0204 */
[----:B------:R-:W-:Y:S01]  /*2e860*/  I2FP.F32.U32 R4, R13 ;  /* 0x0000000d00047245 */ /* 0x000fe20000201000 */
[----:B------:R-:W-:Y:S01]  /*2e870*/  IMAD.MOV.U32 R7, RZ, RZ, 0x1 ;  /* 0x00000001ff077424 */ /* 0x000fe200078e00ff */
[----:B---3--:R-:W-:Y:S01]  /*2e880*/  ISETP.NE.U32.AND P0, PT, R20, RZ, PT ;  /* 0x000000ff1400720c */ /* 0x008fe20003f05070 */
[----:B------:R-:W-:Y:S02]  /*2e890*/  IMAD.IADD R3, R3, 0x1, R5 ;  /* 0x0000000103037824 */ /* 0x000fe400078e0205 */
[----:B------:R-:W-:Y:S01]  /*2e8a0*/  FMUL R4, R4, UR15 ;  /* 0x0000000f04047c20 */ /* 0x000fe20008400000 */
[----:B------:R-:W3:Y:S01]  /*2e8b0*/  LDC R14, c[0x0][0x148] ;  /* 0x00005200ff0e7b82 */ /* 0x000ee20000000800 */
[----:B------:R-:W-:Y:S01]  /*2e8c0*/  ISETP.NE.AND.EX P0, PT, R21, RZ, PT, P0 ;  /* 0x000000ff1500720c */ /* 0x000fe20003f05300 */
[----:B------:R-:W-:Y:S01]  /*2e8d0*/  IMAD.MOV.U32 R5, RZ, RZ, -0x1 ;  /* 0xffffffffff057424 */ /* 0x000fe200078e00ff */
[-CC-:B0-----:R-:W-:Y:S01]  /*2e8e0*/  SHF.R.U64 R10, R2, R8.reuse, R3.reuse ;  /* 0x00000008020a7219 */ /* 0x181fe20000001203 */
[----:B------:R0:W4:Y:S01]  /*2e8f0*/  F2I.U32.TRUNC.NTZ R11, R4 ;  /* 0x00000004000b7305 */ /* 0x000122000020f000 */
[----:B------:R-:W-:-:S03]  /*2e900*/  SHF.R.U32.HI R3, RZ, R8, R3 ;  /* 0x00000008ff037219 */ /* 0x000fc60000011603 */
[----:B------:R-:W0:Y:S01]  /*2e910*/  LDC R15, c[0x0][0x600] ;  /* 0x00018000ff0f7b82 */ /* 0x000e220000000800 */
[-CC-:B-1----:R-:W-:Y:S02]  /*2e920*/  SHF.R.U64 R8, R10, R12.reuse, R3.reuse ;  /* 0x0000000c0a087219 */ /* 0x182fe40000001203 */
[----:B------:R-:W-:-:S05]  /*2e930*/  SHF.R.U32.HI R3, RZ, R12, R3 ;  /* 0x0000000cff037219 */ /* 0x000fca0000011603 */
[----:B------:R-:W1:Y:S01]  /*2e940*/  LDC R18, c[0x0][0x648] ;  /* 0x00019200ff127b82 */ /* 0x000e620000000800 */
[-CC-:B--2---:R-:W-:Y:S02]  /*2e950*/  SHF.R.U64 R12, R8, R16.reuse, R3.reuse ;  /* 0x00000010080c7219 */ /* 0x184fe40000001203 */
[-C--:B------:R-:W-:Y:S02]  /*2e960*/  SHF.L.U32 R5, R5, R16.reuse, RZ ;  /* 0x0000001005057219 */ /* 0x080fe400000006ff */
[-C--:B------:R-:W-:Y:S01]  /*2e970*/  SHF.R.U32.HI R3, RZ, R16.reuse, R3 ;  /* 0x00000010ff037219 */ /* 0x080fe20000011603 */
[----:B------:R-:W-:Y:S01]  /*2e980*/  IMAD.MOV.U32 R2, RZ, RZ, R12 ;  /* 0x000000ffff027224 */ /* 0x000fe200078e000c */
[----:B------:R-:W-:Y:S01]  /*2e990*/  SHF.L.U32 R148, R7, R16, RZ ;  /* 0x0000001007947219 */ /* 0x000fe200000006ff */
[----:B------:R-:W2:Y:S01]  /*2e9a0*/  LDC R22, c[0x0][0x638] ;  /* 0x00018e00ff167b82 */ /* 0x000ea20000000800 */
[----:B------:R-:W-:-:S07]  /*2e9b0*/  LOP3.LUT R19, RZ, R5, RZ, 0x33, !PT ;  /* 0x00000005ff137212 */ /* 0x000fce00078e33ff */
[----:B------:R-:W0:Y:S01]  /*2e9c0*/  LDC R23, c[0x0][0x610] ;  /* 0x00018400ff177b82 */ /* 0x000e220000000800 */
[----:B----4-:R-:W-:Y:S05]  /*2e9d0*/  @!P0 BRA `(.L_x_100) ;  /* 0x0000000000288947 */ /* 0x010fea0003800000 */
[----:B------:R-:W4:Y:S02]  /*2e9e0*/  LDC R7, c[0x0][0x64c] ;  /* 0x00019300ff077b82 */ /* 0x000f240000000800 */
[----:B----4-:R-:W-:-:S05]  /*2e9f0*/  IADD3 R7, P0, R12, R7, RZ ;  /* 0x000000070c077210 */ /* 0x010fca0007f1e0ff */
[----:B------:R-:W-:-:S04]  /*2ea00*/  IMAD.X R9, RZ, RZ, R3, P0 ;  /* 0x000000ffff097224 */ /* 0x000fc800000e0603 */
[----:B------:R-:W-:-:S04]  /*2ea10*/  IMAD.WIDE.U32 R2, R9, R20, RZ ;  /* 0x0000001409027225 */ /* 0x000fc800078e00ff */
[----:B0-----:R-:W-:-:S04]  /*2ea20*/  IMAD.WIDE.U32 R4, P0, R7, R21, R2 ;  /* 0x0000001507047225 */ /* 0x001fc80007800002 */
[----:B------:R-:W-:-:S04]  /*2ea30*/  IMAD.WIDE.U32 R2, R7, R20, RZ ;  /* 0x0000001407027225 */ /* 0x000fc800078e00ff */
[----:B------:R-:W-:Y:S01]  /*2ea40*/  IMAD.X R7, RZ, RZ, RZ, P0 ;  /* 0x000000ffff077224 */ /* 0x000fe200000e06ff */
[----:B------:R-:W-:Y:S01]  /*2ea50*/  IADD3 RZ, P0, R3, R4, RZ ;  /* 0x0000000403ff7210 */ /* 0x000fe20007f1e0ff */
[----:B------:R-:W-:-:S04]  /*2ea60*/  IMAD.MOV.U32 R6, RZ, RZ, R5 ;  /* 0x000000ffff067224 */ /* 0x000fc800078e0005 */
[----:B------:R-:W-:-:S08]  /*2ea70*/  IMAD.WIDE.U32.X R2, R9, R21, R6, P0 ;  /* 0x0000001509027225 */ /* 0x000fd000000e0406 */
.L_x_100:
[----:B0-----:R-:W0:Y:S01]  /*2ea80*/  LDC R4, c[0x0][0x65c] ;  /* 0x00019700ff047b82 */ /* 0x001e220000000800 */
[----:B-1----:R-:W-:Y:S01]  /*2ea90*/  SHF.R.U64 R2, R2, R18, R3 ;  /* 0x0000001202027219 */ /* 0x002fe20000001203 */
[----:B------:R-:W-:Y:S01]  /*2eaa0*/  VIADD R7, R15, 0xffffffff ;  /* 0xffffffff0f077836 */ /* 0x000fe20000000000 */
[----:B------:R-:W-:Y:S01]  /*2eab0*/  LOP3.LUT R5, R8, R19, RZ, 0xc0, !PT ;  /* 0x0000001308057212 */ /* 0x000fe200078ec0ff */
[----:B------:R-:W-:Y:S02]  /*2eac0*/  IMAD.MOV R11, RZ, RZ, -R11 ;  /* 0x000000ffff0b7224 */ /* 0x000fe400078e0a0b */
[----:B------:R-:W-:Y:S02]  /*2ead0*/  IMAD.MOV R3, RZ, RZ, -R2 ;  /* 0x000000ffff037224 */ /* 0x000fe400078e0a02 */
[----:B------:R-:W-:Y:S01]  /*2eae0*/  IMAD R148, R148, R2, R5 ;  /* 0x0000000294947224 */ /* 0x000fe200078e0205 */
[----:B------:R-:W-:Y:S01]  /*2eaf0*/  LOP3.LUT R5, R10, R7, RZ, 0xc0, !PT ;  /* 0x000000070a057212 */ /* 0x000fe200078ec0ff */
[----:B--2---:R-:W-:-:S02]  /*2eb00*/  IMAD R2, R3, R22, R12 ;  /* 0x0000001603027224 */ /* 0x004fc400078e020c */
[----:B------:R-:W-:Y:S02]  /*2eb10*/  IMAD.MOV.U32 R3, RZ, RZ, 0x1 ;  /* 0x00000001ff037424 */ /* 0x000fe400078e00ff */
[----:B------:R-:W-:Y:S01]  /*2eb20*/  IMAD R5, R2, R15, R5 ;  /* 0x0000000f02057224 */ /* 0x000fe200078e0205 */
[----:B0-----:R-:W-:-:S13]  /*2eb30*/  ISETP.NE.AND P0, PT, R4, 0x1, PT ;  /* 0x000000010400780c */ /* 0x001fda0003f05270 */
[----:B---3--:R-:W-:-:S04]  /*2eb40*/  @P0 IMAD R17, R14, R11, R13 ;  /* 0x0000000b0e110224 */ /* 0x008fc800078e020d */
[----:B------:R-:W-:-:S05]  /*2eb50*/  IMAD R148, R148, R23, R17 ;  /* 0x0000001794947224 */ /* 0x000fca00078e0211 */
[----:B------:R-:W-:Y:S02]  /*2eb60*/  SEL R2, R5, R148, !P0 ;  /* 0x0000009405027207 */ /* 0x000fe40004000000 */
[----:B------:R-:W-:-:S03]  /*2eb70*/  SEL R148, R148, R5, !P0 ;  /* 0x0000000594947207 */ /* 0x000fc60004000000 */
[----:B------:R2:W-:Y:S04]  /*2eb80*/  STL [R1+0x458], R2 ;  /* 0x0004580201007387 */ /* 0x0005e80000100800 */
.L_x_98:
[----:B------:R-:W-:Y:S01]  /*2eb90*/  UIADD3 UR5, UR14, UR5, URZ ;  /* 0x000000050e057290 */ /* 0x000fe2000fffe03f */
[----:B------:R3:W-:Y:S01]  /*2eba0*/  STL [R1+0x45c], R148 ;  /* 0x00045c9401007387 */ /* 0x0007e20000100800 */
[----:B------:R-:W-:Y:S02]  /*2ebb0*/  LOP3.LUT P0, RZ, R3, 0xff, RZ, 0xc0, !PT ;  /* 0x000000ff03ff7812 */ /* 0x000fe4000780c0ff */
[----:B------:R-:W-:Y:S02]  /*2ebc0*/  USHF.R.U32.HI UR15, URZ, 0x1, UR5 ;  /* 0x000000013f0f7899 */ /* 0x000fe40008011605 */
[----:B------:R-:W-:Y:S02]  /*2ebd0*/  UISETP.GT.U32.AND UP0, UPT, UR5, 0x1, UPT ;  /* 0x000000010500788c */ /* 0x000fe4000bf04070 */
[----:B------:R-:W-:Y:S02]  /*2ebe0*/  ULOP3.LUT UR15, UR15, 0x1, URZ, 0xc0, !UPT ;  /* 0x000000010f0f7892 */ /* 0x000fe4000f8ec03f */
[----:B------:R-:W-:-:S02]  /*2ebf0*/  UISETP.LT.U32.AND UP0, UPT, UR14, 0x2, UP0 ;  /* 0x000000020e00788c */ /* 0x000fc40008701070 */
[----:B------:R-:W-:Y:S02]  /*2ec00*/  UISETP.NE.U32.AND UP1, UPT, UR15, 0x1, UPT ;  /* 0x000000010f00788c */ /* 0x000fe4000bf25070 */
[----:B------:R-:W-:Y:S02]  /*2ec10*/  USEL UR16, URZ, 0x1, !UP0 ;  /* 0x000000013f107887 */ /* 0x000fe4000c000000 */
[----:B------:R-:W-:Y:S02]  /*2ec20*/  UISETP.GT.U32.AND UP1, UPT, UR14, 0x1, !UP1 ;  /* 0x000000010e00788c */ /* 0x000fe4000cf24070 */
[----:B------:R-:W-:Y:S02]  /*2ec30*/  ULOP3.LUT UR5, UR5, 0x1, URZ, 0xc0, !UPT ;  /* 0x0000000105057892 */ /* 0x000fe4000f8ec03f */
[----:B------:R-:W-:-:S04]  /*2ec40*/  USEL UR15, URZ, 0x1, !UP1 ;  /* 0x000000013f0f7887 */ /* 0x000fc8000c800000 */
[----:B------:R-:W-:Y:S01]  /*2ec50*/  ULOP3.LUT UR4, UR15, UR4, UR16, 0x96, !UPT ;  /* 0x000000040f047292 */ /* 0x000fe2000f8e9610 */
[----:B---3--:R-:W-:Y:S11]  /*2ec60*/  @P0 BRA `(.L_x_101) ;  /* 0xfffffd2400040947 */ /* 0x008ff6000383ffff */
[----:B------:R-:W-:Y:S05]  /*2ec70*/  EXIT ;  /* 0x000000000000794d */ /* 0x000fea0003800000 */
.L_x_3:
[----:B------:R-:W2:Y:S01]  /*2ec80*/  LDL R14, [R1+0x464] ;  /* 0x00046400010e7983 */ /* 0x000ea20000100800 */
[----:B------:R-:W-:-:S03]  /*2ec90*/  ULDC.64 UR4, c[0x0][0x650] ;  /* 0x0001940000047ab9 */ /* 0x000fc60000000a00 */
[----:B------:R-:W3:Y:S01]  /*2eca0*/  LDL R18, [R1+0x460] ;  /* 0x0004600001127983 */ /* 0x000ee20000100800 */
[----:B------:R-:W-:Y:S01]  /*2ecb0*/  PRMT R0, RZ, 0x7610, R0 ;  /* 0x00007610ff007816 */ /* 0x000fe20000000000 */
[----:B------:R-:W-:Y:S02]  /*2ecc0*/  IMAD.MOV.U32 R8, RZ, RZ, -0x1 ;  /* 0xffffffffff087424 */ /* 0x000fe400078e00ff */
[----:B------:R-:W-:Y:S02]  /*2ecd0*/  IMAD.MOV.U32 R4, RZ, RZ, -0x1 ;  /* 0xffffffffff047424 */ /* 0x000fe400078e00ff */
[----:B------:R-:W-:Y:S01]  /*2ece0*/  IMAD.MOV.U32 R10, RZ, RZ, -0x1 ;  /* 0xffffffffff0a7424 */ /* 0x000fe200078e00ff */
[----:B--2---:R-:W-:-:S04]  /*2ecf0*/  ISETP.GE.U32.AND P0, PT, R14, UR4, PT ;  /* 0x000000040e007c0c */ /* 0x004fc8000bf06070 */
[----:B---3--:R-:W-:-:S13]  /*2ed00*/  ISETP.GE.U32.AND.EX P0, PT, R18, UR5, PT, P0 ;  /* 0x0000000512007c0c */ /* 0x008fda000bf06100 */
[----:B------:R-:W-:Y:S05]  /*2ed10*/  @P0 BRA `(.L_x_102) ;  /* 0x0000000400680947 */ /* 0x000fea0003800000 */
[----:B------:R-:W0:Y:S01]  /*2ed20*/  LDC.64 R12, c[0x0][0x628] ;  /* 0x00018a00ff0c7b82 */ /* 0x000e220000000a00 */
[----:B------:R-:W-:Y:S02]  /*2ed30*/  IMAD.MOV.U32 R10, RZ, RZ, R14 ;  /* 0x000000ffff0a7224 */ /* 0x000fe400078e000e */
[----:B------:R-:W-:-:S05]  /*2ed40*/  IMAD.MOV.U32 R11, RZ, RZ, R18 ;  /* 0x000000ffff0b7224 */ /* 0x000fca00078e0012 */
[----:B------:R-:W1:Y:S08]  /*2ed50*/  LDC R4, c[0x0][0x630] ;  /* 0x00018c00ff047b82 */ /* 0x000e700000000800 */
[----:B------:R-:W2:Y:S01]  /*2ed60*/  LDC.64 R16, c[0x0][0x620] ;  /* 0x00018800ff107b82 */ /* 0x000ea20000000a00 */
[----:B0-----:R-:W-:-:S04]  /*2ed70*/  ISETP.NE.U32.AND P0, PT, R12, RZ, PT ;  /* 0x000000ff0c00720c */ /* 0x001fc80003f05070 */
[----:B------:R-:W-:-:S13]  /*2ed80*/  ISETP.NE.AND.EX P0, PT, R13, RZ, PT, P0 ;  /* 0x000000ff0d00720c */ /* 0x000fda0003f05300 */
[----:B-12---:R-:W-:Y:S05]  /*2ed90*/  @!P0 BRA `(.L_x_103) ;  /* 0x0000000000288947 */ /* 0x006fea0003800000 */
[----:B------:R-:W0:Y:S02]  /*2eda0*/  LDC R0, c[0x0][0x634] ;  /* 0x00018d00ff007b82 */ /* 0x000e240000000800 */
[----:B0-----:R-:W-:-:S05]  /*2edb0*/  IADD3 R11, P0, R14, R0, RZ ;  /* 0x000000000e0b7210 */ /* 0x001fca0007f1e0ff */
        /* <DEDUP_REMOVED lines=8> */
.L_x_103:
[-CC-:B------:R-:W-:Y:S01]  /*2ee40*/  SHF.R.U64 R10, R10, R4.reuse, R11.reuse ;  /* 0x000000040a0a7219 */ /* 0x180fe2000000120b */
[----:B------:R-:W0:Y:S01]  /*2ee50*/  LDC R8, c[0x0][0x618] ;  /* 0x00018600ff087b82 */ /* 0x000e220000000800 */
[----:B------:R-:W-:Y:S01]  /*2ee60*/  SHF.R.U32.HI R0, RZ, R4, R11 ;  /* 0x00000004ff007219 */ /* 0x000fe2000001160b */
[----:B------:R-:W-:Y:S01]  /*2ee70*/  IMAD.MOV.U32 R7, RZ, RZ, R18 ;  /* 0x000000ffff077224 */ /* 0x000fe200078e0012 */
[----:B------:R-:W-:Y:S01]  /*2ee80*/  IADD3 R3, P0, RZ, -R10, RZ ;  /* 0x8000000aff037210 */ /* 0x000fe20007f1e0ff */
[----:B------:R-:W-:Y:S01]  /*2ee90*/  ULDC UR4, c[0x0][0x150] ;  /* 0x0000540000047ab9 */ /* 0x000fe20000000800 */
[----:B------:R-:W-:Y:S01]  /*2eea0*/  I2FP.F32.U32 R4, R2 ;  /* 0x0000000200047245 */ /* 0x000fe20000201000 */
[----:B------:R-:W-:Y:S02]  /*2eeb0*/  IMAD.MOV.U32 R6, RZ, RZ, R14 ;  /* 0x000000ffff067224 */ /* 0x000fe400078e000e */
[----:B------:R-:W1:Y:S01]  /*2eec0*/  LDC.64 R18, c[0x0][0x640] ;  /* 0x00019000ff127b82 */ /* 0x000e620000000a00 */
[----:B------:R-:W-:-:S02]  /*2eed0*/  IMAD.X R9, RZ, RZ, ~R0, P0 ;  /* 0x000000ffff097224 */ /* 0x000fc400000e0e00 */
[----:B------:R-:W-:Y:S01]  /*2eee0*/  FMUL R11, R4, UR4 ;  /* 0x00000004040b7c20 */ /* 0x000fe20008400000 */
[----:B------:R-:W-:Y:S01]  /*2eef0*/  IMAD.WIDE.U32 R6, R3, R16, R6 ;  /* 0x0000001003067225 */ /* 0x000fe200078e0006 */
[----:B------:R-:W-:-:S03]  /*2ef00*/  ULDC UR4, c[0x0][0x154] ;  /* 0x0000550000047ab9 */ /* 0x000fc60000000800 */
[----:B------:R-:W-:Y:S01]  /*2ef10*/  IMAD R0, R9, R16, RZ ;  /* 0x0000001009007224 */ /* 0x000fe200078e02ff */
[----:B------:R-:W2:Y:S01]  /*2ef20*/  LDC R13, c[0x0][0x144] ;  /* 0x00005100ff0d7b82 */ /* 0x000ea20000000800 */
[----:B------:R-:W3:Y:S02]  /*2ef30*/  F2I.U32.TRUNC.NTZ R11, R11 ;  /* 0x0000000b000b7305 */ /* 0x000ee4000020f000 */
[----:B------:R-:W-:-:S04]  /*2ef40*/  IMAD R3, R3, R17, R0 ;  /* 0x0000001103037224 */ /* 0x000fc800078e0200 */
[----:B------:R-:W-:Y:S01]  /*2ef50*/  IMAD.IADD R3, R7, 0x1, R3 ;  /* 0x0000000107037824 */ /* 0x000fe200078e0203 */
[----:B------:R-:W4:Y:S04]  /*2ef60*/  LDC R12, c[0x0][0x608] ;  /* 0x00018200ff0c7b82 */ /* 0x000f280000000800 */
[-C--:B0-----:R-:W-:Y:S02]  /*2ef70*/  SHF.R.U64 R4, R6, R8.reuse, R3 ;  /* 0x0000000806047219 */ /* 0x081fe40000001203 */
[----:B------:R-:W-:Y:S02]  /*2ef80*/  I2FP.F32.U32 R6, R5 ;  /* 0x0000000500067245 */ /* 0x000fe40000201000 */
[----:B------:R-:W0:Y:S01]  /*2ef90*/  LDC R9, c[0x0][0x658] ;  /* 0x00019600ff097b82 */ /* 0x000e220000000800 */
[----:B-1----:R-:W-:Y:S01]  /*2efa0*/  ISETP.NE.U32.AND P0, PT, R18, RZ, PT ;  /* 0x000000ff1200720c */ /* 0x002fe20003f05070 */
[----:B---3--:R-:W-:Y:S01]  /*2efb0*/  IMAD.MOV R0, RZ, RZ, -R11 ;  /* 0x000000ffff007224 */ /* 0x008fe200078e0a0b */
[----:B------:R-:W-:Y:S01]  /*2efc0*/  SHF.R.U32.HI R3, RZ, R8, R3 ;  /* 0x00000008ff037219 */ /* 0x000fe20000011603 */
[----:B------:R-:W-:Y:S01]  /*2efd0*/  FMUL R6, R6, UR4 ;  /* 0x0000000406067c20 */ /* 0x000fe20008400000 */
[----:B------:R-:W-:Y:S01]  /*2efe0*/  ISETP.NE.AND.EX P0, PT, R19, RZ, PT, P0 ;  /* 0x000000ff1300720c */ /* 0x000fe20003f05300 */
[----:B------:R-:W-:-:S02]  /*2eff0*/  IMAD.MOV.U32 R8, RZ, RZ, -0x1 ;  /* 0xffffffffff087424 */ /* 0x000fc400078e00ff */
[----:B------:R-:W1:Y:S01]  /*2f000*/  LDC R14, c[0x0][0x148] ;  /* 0x00005200ff0e7b82 */ /* 0x000e620000000800 */
[----:B--2---:R-:W-:Y:S02]  /*2f010*/  IMAD R17, R13, R0, R2 ;  /* 0x000000000d117224 */ /* 0x004fe400078e0202 */
[----:B------:R-:W-:-:S05]  /*2f020*/  IMAD.MOV.U32 R2, RZ, RZ, 0x1 ;  /* 0x00000001ff027424 */ /* 0x000fca00078e00ff */
[----:B------:R-:W2:Y:S01]  /*2f030*/  LDC R16, c[0x0][0x600] ;  /* 0x00018000ff107b82 */ /* 0x000ea20000000800 */
[-CC-:B----4-:R-:W-:Y:S02]  /*2f040*/  SHF.R.U64 R13, R4, R12.reuse, R3.reuse ;  /* 0x0000000c040d7219 */ /* 0x190fe40000001203 */
[----:B------:R-:W-:Y:S02]  /*2f050*/  SHF.R.U32.HI R0, RZ, R12, R3 ;  /* 0x0000000cff007219 */ /* 0x000fe40000011603 */
[----:B------:R3:W4:Y:S03]  /*2f060*/  F2I.U32.TRUNC.NTZ R12, R6 ;  /* 0x00000006000c7305 */ /* 0x000726000020f000 */
[----:B------:R-:W1:Y:S01]  /*2f070*/  LDC R20, c[0x0][0x648] ;  /* 0x00019200ff147b82 */ /* 0x000e620000000800 */
[-C--:B0-----:R-:W-:Y:S02]  /*2f080*/  SHF.R.U64 R15, R13, R9.reuse, R0 ;  /* 0x000000090d0f7219 */ /* 0x081fe40000001200 */
[----:B------:R-:W-:-:S02]  /*2f090*/  SHF.L.U32 R8, R8, R9, RZ ;  /* 0x0000000908087219 */ /* 0x000fc400000006ff */
[-C--:B------:R-:W-:Y:S01]  /*2f0a0*/  SHF.L.U32 R22, R2, R9.reuse, RZ ;  /* 0x0000000902167219 */ /* 0x080fe200000006ff */
[----:B------:R-:W-:Y:S01]  /*2f0b0*/  IMAD.MOV.U32 R2, RZ, RZ, R15 ;  /* 0x000000ffff027224 */ /* 0x000fe200078e000f */
[----:B------:R-:W-:Y:S01]  /*2f0c0*/  SHF.R.U32.HI R3, RZ, R9, R0 ;  /* 0x00000009ff037219 */ /* 0x000fe20000011600 */
[----:B------:R-:W0:Y:S01]  /*2f0d0*/  LDC R21, c[0x0][0x638] ;  /* 0x00018e00ff157b82 */ /* 0x000e220000000800 */
[----:B------:R-:W-:-:S07]  /*2f0e0*/  LOP3.LUT R24, RZ, R8, RZ, 0x33, !PT ;  /* 0x00000008ff187212 */ /* 0x000fce00078e33ff */
[----:B------:R-:W0:Y:S01]  /*2f0f0*/  LDC R23, c[0x0][0x610] ;  /* 0x00018400ff177b82 */ /* 0x000e220000000800 */
[----:B---34-:R-:W-:Y:S05]  /*2f100*/  @!P0 BRA `(.L_x_104) ;  /* 0x0000000000288947 */ /* 0x018fea0003800000 */
[----:B------:R-:W3:Y:S02]  /*2f110*/  LDC R0, c[0x0][0x64c] ;  /* 0x00019300ff007b82 */ /* 0x000ee40000000800 */
[----:B---3--:R-:W-:-:S05]  /*2f120*/  IADD3 R9, P0, R15, R0, RZ ;  /* 0x000000000f097210 */ /* 0x008fca0007f1e0ff */
        /* <DEDUP_REMOVED lines=8> */
.L_x_104:
[----:B------:R-:W3:Y:S01]  /*2f1b0*/  LDC R0, c[0x0][0x65c] ;  /* 0x00019700ff007b82 */ /* 0x000ee20000000800 */
[----:B-1----:R-:W-:Y:S01]  /*2f1c0*/  SHF.R.U64 R3, R2, R20, R3 ;  /* 0x0000001402037219 */ /* 0x002fe20000001203 */
[----:B--2---:R-:W-:Y:S02]  /*2f1d0*/  VIADD R7, R16, 0xffffffff ;  /* 0xffffffff10077836 */ /* 0x004fe40000000000 */
[----:B------:R-:W-:Y:S02]  /*2f1e0*/  IMAD.MOV R12, RZ, RZ, -R12 ;  /* 0x000000ffff0c7224 */ /* 0x000fe400078e0a0c */
[----:B------:R-:W-:Y:S01]  /*2f1f0*/  IMAD.MOV R2, RZ, RZ, -R3 ;  /* 0x000000ffff027224 */ /* 0x000fe200078e0a03 */
[----:B---3--:R-:W-:Y:S02]  /*2f200*/  ISETP.NE.AND P0, PT, R0, 0x1, PT ;  /* 0x000000010000780c */ /* 0x008fe40003f05270 */
[----:B------:R-:W-:-:S05]  /*2f210*/  LOP3.LUT R0, R13, R24, RZ, 0xc0, !PT ;  /* 0x000000180d007212 */ /* 0x000fca00078ec0ff */
[----:B------:R-:W-:Y:S01]  /*2f220*/  IMAD R8, R22, R3, R0 ;  /* 0x0000000316087224 */ /* 0x000fe200078e0200 */
[----:B------:R-:W-:Y:S01]  /*2f230*/  LOP3.LUT R3, R4, R7, RZ, 0xc0, !PT ;  /* 0x0000000704037212 */ /* 0x000fe200078ec0ff */
[----:B0-----:R-:W-:Y:S02]  /*2f240*/  IMAD R0, R2, R21, R15 ;  /* 0x0000001502007224 */ /* 0x001fe400078e020f */
[----:B------:R-:W-:Y:S02]  /*2f250*/  IMAD.MOV.U32 R2, RZ, RZ, 0x1 ;  /* 0x00000001ff027424 */ /* 0x000fe400078e00ff */
[----:B------:R-:W-:Y:S02]  /*2f260*/  @P0 IMAD R17, R14, R12, R5 ;  /* 0x0000000c0e110224 */ /* 0x000fe400078e0205 */
[----:B------:R-:W-:Y:S01]  /*2f270*/  IMAD R3, R0, R16, R3 ;  /* 0x0000001000037224 */ /* 0x000fe200078e0203 */
[----:B------:R-:W-:Y:S01]  /*2f280*/  PRMT R0, R2, 0x7610, R0 ;  /* 0x0000761002007816 */ /* 0x000fe20000000000 */
[----:B------:R-:W-:-:S05]  /*2f290*/  IMAD R8, R8, R23, R17 ;  /* 0x0000001708087224 */ /* 0x000fca00078e0211 */
[----:B------:R-:W-:Y:S02]  /*2f2a0*/  SEL R4, R3, R8, !P0 ;  /* 0x0000000803047207 */ /* 0x000fe40004000000 */
[----:B------:R-:W-:-:S07]  /*2f2b0*/  SEL R8, R8, R3, !P0 ;  /* 0x0000000308087207 */ /* 0x000fce0004000000 */
.L_x_102:
[----:B------:R-:W-:-:S08]  /*2f2c0*/  NOP ;  /* 0x0000000000007918 */ /* 0x000fd00000000000 */
[----:B------:R-:W0:-:S00]  /*2f2d0*/  USETMAXREG.DEALLOC.CTAPOOL 0x18 ;  /* 0x00000018000079c8 */ /* 0x000e0000080e0500 */
[----:B------:R-:W-:-:S13]  /*2f2e0*/  ISETP.NE.AND P0, PT, RZ, UR7, PT ;  /* 0x00000007ff007c0c */ /* 0x000fda000bf05270 */
[----:B------:R-:W-:Y:S05]  /*2f2f0*/  @P0 EXIT ;  /* 0x000000000000094d */ /* 0x000fea0003800000 */
[----:B0-----:R-:W-:Y:S01]  /*2f300*/  LOP3.LUT P0, RZ, R0, 0xff, RZ, 0xc0, !PT ;  /* 0x000000ff00ff7812 */ /* 0x001fe2000780c0ff */
[----:B------:R-:W-:Y:S02]  /*2f310*/  IMAD.MOV.U32 R0, RZ, RZ, 0x1 ;  /* 0x00000001ff007424 */ /* 0x000fe400078e00ff */
[----:B------:R-:W-:-:S10]  /*2f320*/  IMAD.MOV.U32 R6, RZ, RZ, RZ ;  /* 0x000000ffff067224 */ /* 0x000fd400078e00ff */
[----:B------:R-:W-:Y:S05]  /*2f330*/  @!P0 BRA `(.L_x_105) ;  /* 0x0000000c00548947 */ /* 0x000fea0003800000 */
[----:B------:R-:W0:Y:S01]  /*2f340*/  LDC R0, c[0x0][0x28c] ;  /* 0x0000a300ff007b82 */ /* 0x000e220000000800 */
[----:B------:R-:W1:Y:S01]  /*2f350*/  S2R R2, SR_TID.X ;  /* 0x0000000000027919 */ /* 0x000e620000002100 */
[----:B------:R-:W-:Y:S01]  /*2f360*/  ULDC UR8, c[0x0][0xc] ;  /* 0x0000030000087ab9 */ /* 0x000fe20000000800 */
[----:B------:R-:W-:Y:S01]  /*2f370*/  ULDC UR9, c[0x0][0x10] ;  /* 0x0000040000097ab9 */ /* 0x000fe20000000800 */
[----:B------:R-:W-:Y:S01]  /*2f380*/  ULDC UR5, c[0x0][0x658] ;  /* 0x0001960000057ab9 */ /* 0x000fe20000000800 */
[----:B------:R-:W-:Y:S01]  /*2f390*/  UMOV UR7, 0xffffffff ;  /* 0xffffffff00077882 */ /* 0x000fe20000000000 */
[----:B------:R-:W-:Y:S01]  /*2f3a0*/  UMOV UR10, 0x1 ;  /* 0x00000001000a7882 */ /* 0x000fe20000000000 */
[----:B------:R-:W-:Y:S01]  /*2f3b0*/  UIMAD.WIDE.U32 UR8, UR8, UR9, URZ ;  /* 0x00000009080872a5 */ /* 0x000fe2000f8e003f */
[----:B------:R-:W-:Y:S01]  /*2f3c0*/  BSSY B0, `(.L_x_105) ;  /* 0x00000cc000007945 */ /* 0x000fe20003800000 */
[----:B------:R-:W-:Y:S01]  /*2f3d0*/  USHF.L.U32 UR7, UR7, UR5, URZ ;  /* 0x0000000507077299 */ /* 0x000fe2000800063f */
[----:B------:R-:W-:Y:S01]  /*2f3e0*/  IMAD.MOV.U32 R9, RZ, RZ, 0x1 ;  /* 0x00000001ff097424 */ /* 0x000fe200078e00ff */
[----:B------:R-:W-:Y:S01]  /*2f3f0*/  USHF.L.U32 UR19, UR10, UR5, URZ ;  /* 0x000000050a137299 */ /* 0x000fe2000800063f */
[----:B------:R-:W-:Y:S01]  /*2f400*/  IMAD.MOV.U32 R6, RZ, RZ, RZ ;  /* 0x000000ffff067224 */ /* 0x000fe200078e00ff */
[----:B------:R-:W-:Y:S01]  /*2f410*/  ULDC UR4, c[0x0][0x600] ;  /* 0x0001800000047ab9 */ /* 0x000fe20000000800 */
[----:B------:R-:W-:Y:S01]  /*2f420*/  ULDC UR5, c[0x0][0x14] ;  /* 0x0000050000057ab9 */ /* 0x000fe20000000800 */
[----:B------:R-:W-:-:S02]  /*2f430*/  ULOP3.LUT UR21, UR6, 0x2, URZ, 0xfc, !UPT ;  /* 0x0000000206157892 */ /* 0x000fc4000f8efc3f */
[----:B------:R-:W-:Y:S02]  /*2f440*/  UIMAD.WIDE.U32 UR22, UR8, UR5, URZ ;  /* 0x00000005081672a5 */ /* 0x000fe4000f8e003f */
[----:B------:R-:W-:Y:S02]  /*2f450*/  UIMAD UR13, UR9, UR5, URZ ;  /* 0x00000005090d72a4 */ /* 0x000fe4000f8e023f */
[----:B------:R-:W-:Y:S02]  /*2f460*/  UIADD3 UR4, UR4, -0x1, URZ ;  /* 0xffffffff04047890 */ /* 0x000fe4000fffe03f */
[----:B------:R-:W-:Y:S01]  /*2f470*/  ULOP3.LUT UR18, URZ, UR7, URZ, 0x33, !UPT ;  /* 0x000000073f127292 */ /* 0x000fe2000f8e333f */
[----:B0-----:R-:W-:Y:S01]  /*2f480*/  VIADD R0, R0, 0x7f ;  /* 0x0000007f00007836 */ /* 0x001fe20000000000 */
[----:B------:R-:W-:Y:S01]  /*2f490*/  UIADD3 UR13, UR23, UR13, URZ ;  /* 0x0000000d170d7290 */ /* 0x000fe2000fffe03f */
[----:B------:R-:W-:-:S03]  /*2f4a0*/  ULDC.64 UR24, c[0x0][0x198] ;  /* 0x0000660000187ab9 */ /* 0x000fc60000000a00 */
[----:B------:R-:W-:-:S04]  /*2f4b0*/  SHF.R.S32.HI R3, RZ, 0x1f, R0 ;  /* 0x0000001fff037819 */ /* 0x000fc80000011400 */
[----:B------:R-:W-:Y:S01]  /*2f4c0*/  LEA.HI R3, R3, R0, RZ, 0x7 ;  /* 0x0000000003037211 */ /* 0x000fe200078f38ff */
[----:B------:R-:W-:Y:S01]  /*2f4d0*/  IMAD.MOV.U32 R0, RZ, RZ, 0x1 ;  /* 0x00000001ff007424 */ /* 0x000fe200078e00ff */
[C---:B-1----:R-:W-:Y:S02]  /*2f4e0*/  LOP3.LUT P3, RZ, R2.reuse, 0x7f, RZ, 0xc0, !PT ;  /* 0x0000007f02ff7812 */ /* 0x042fe4000786c0ff */
[----:B------:R-:W-:Y:S02]  /*2f4f0*/  SHF.R.S32.HI R7, RZ, 0x7, R3 ;  /* 0x00000007ff077819 */ /* 0x000fe40000011403 */
[----:B------:R-:W-:-:S03]  /*2f500*/  LOP3.LUT P0, RZ, R2, 0x1f, RZ, 0xc0, !PT ;  /* 0x0000001f02ff7812 */ /* 0x000fc6000780c0ff */
[----:B------:R-:W-:Y:S01]  /*2f510*/  VIADD R14, R7, 0x1 ;  /* 0x00000001070e7836 */ /* 0x000fe20000000000 */
[----:B------:R-:W-:-:S13]  /*2f520*/  PLOP3.LUT P0, PT, P0, P3, PT, 0x8a, 0x0 ;  /* 0x000000000000781c */ /* 0x000fda0000707172 */
.L_x_117:
[----:B------:R-:W-:-:S03]  /*2f530*/  UMOV UR5, 0xffffffff ;  /* 0xffffffff00057882 */ /* 0x000fc60000000000 */
[----:B------:R-:W-:Y:S05]  /*2f540*/  BRA.DIV UR5, `(.L_x_106) ;  /* 0x0000000e05847947 */ /* 0x000fea000b800000 */
[----:B------:R-:W-:-:S13]  /*2f550*/  ELECT P1, URZ, PT ;  /* 0x00000000003f782f */ /* 0x000fda0003820000 */
.L_x_126:
[----:B------:R-:W0:Y:S01]  /*2f560*/  LDC R2, c[0x0][0x28c] ;  /* 0x0000a300ff027b82 */ /* 0x000e220000000800 */
[----:B------:R-:W-:Y:S01]  /*2f570*/  BSSY B1, `(.L_x_107) ;  /* 0x0000037000017945 */ /* 0x000fe20003800000 */
[----:B0-----:R-:W-:-:S13]  /*2f580*/  ISETP.LT.OR P1, PT, R2, 0x1, !P1 ;  /* 0x000000010200780c */ /* 0x001fda0004f21670 */
[----:B------:R-:W-:Y:S05]  /*2f590*/  @P1 BRA `(.L_x_108) ;  /* 0x0000000000d01947 */ /* 0x000fea0003800000 */
[----:B------:R-:W-:Y:S02]  /*2f5a0*/  IMAD.SHL.U32 R4, R4, 0x80, RZ ;  /* 0x0000008004047824 */ /* 0x000fe400078e00ff */
[----:B------:R-:W-:Y:S02]  /*2f5b0*/  IMAD.SHL.U32 R8, R8, 0x200, RZ ;  /* 0x0000020008087824 */ /* 0x000fe400078e00ff */
[----:B------:R-:W-:Y:S02]  /*2f5c0*/  IMAD.MOV.U32 R13, RZ, RZ, RZ ;  /* 0x000000ffff0d7224 */ /* 0x000fe400078e00ff */
[----:B------:R-:W-:Y:S02]  /*2f5d0*/  IMAD.MOV.U32 R2, RZ, RZ, R14 ;  /* 0x000000ffff027224 */ /* 0x000fe400078e000e */
[----:B------:R-:W-:Y:S02]  /*2f5e0*/  IMAD.MOV.U32 R3, RZ, RZ, R0 ;  /* 0x000000ffff037224 */ /* 0x000fe400078e0000 */
[----:B------:R-:W-:-:S07]  /*2f5f0*/  IMAD.MOV.U32 R5, RZ, RZ, R6 ;  /* 0x000000ffff057224 */ /* 0x000fce00078e0006 */
.L_x_112:
[----:B------:R-:W0:Y:S01]  /*2f600*/  S2R R12, SR_CgaCtaId ;  /* 0x00000000000c7919 */ /* 0x000e220000008800 */
[----:B------:R-:W-:-:S04]  /*2f610*/  MOV R11, 0x400 ;  /* 0x00000400000b7802 */ /* 0x000fc80000000f00 */
[----:B0-----:R-:W-:Y:S02]  /*2f620*/  LEA R18, R12, R11, 0x18 ;  /* 0x0000000b0c127211 */ /* 0x001fe400078ec0ff */
[----:B------:R-:W-:Y:S01]  /*2f630*/  SHF.L.U32 R11, R3, 0x1f, RZ ;  /* 0x0000001f030b7819 */ /* 0x000fe200000006ff */
[----:B------:R-:W0:Y:S02]  /*2f640*/  @!P3 LDC R12, c[0x0][0x500] ;  /* 0x00014000ff0cbb82 */ /* 0x000e240000000800 */
[----:B------:R-:W-:-:S04]  /*2f650*/  IMAD R16, R5, 0x8, R18 ;  /* 0x0000000805107824 */ /* 0x000fc800078e0212 */
[----:B------:R-:W1:Y:S02]  /*2f660*/  SYNCS.PHASECHK.TRANS64.TRYWAIT P1, [R16+URZ+0x10], R11 ;  /* 0x0000100b100075a7 */ /* 0x000e64000802017f */
[----:B-1----:R-:W-:Y:S05]  /*2f670*/  @!P1 BRA `(.L_x_109) ;  /* 0x0000000c00589947 */ /* 0x002fea0003800000 */
.L_x_127:
[----:B------:R-:W-:Y:S01]  /*2f680*/  UPRMT UR5, UR21, 0x9910, URZ ;  /* 0x0000991015057896 */ /* 0x000fe2000800003f */
[----:B0-----:R0:W-:Y:S03]  /*2f690*/  @!P3 SYNCS.ARRIVE.TRANS64 RZ, [R16+URZ], R12 ;  /* 0x0000000c10ffb9a7 */ /* 0x0011e6000800003f */
[----:B------:R-:W-:-:S06]  /*2f6a0*/  UISETP.NE.AND UP0, UPT, UR5, 0x2, UPT ;  /* 0x000000020500788c */ /* 0x000fcc000bf05270 */
[----:B------:R-:W-:-:S13]  /*2f6b0*/  PLOP3.LUT P1, PT, PT, PT, UP0, 0x80, 0x0 ;  /* 0x000000000000781c */ /* 0x000fda0003f2f008 */
[----:B0-----:R-:W-:Y:S05]  /*2f6c0*/  @P1 BRA `(.L_x_110) ;  /* 0x0000000000041947 */ /* 0x001fea0003800000 */
[----:B------:R-:W-:Y:S01]  /*2f6d0*/  BPT.TRAP 0x1 ;  /* 0x000000040000795c */ /* 0x000fe20000300000 */
.L_x_110:
[----:B------:R-:W-:Y:S05]  /*2f6e0*/  @P0 BRA `(.L_x_111) ;  /* 0x0000000000040947 */ /* 0x000fea0003800000 */
[----:B------:R-:W-:Y:S01]  /*2f6f0*/  BPT.TRAP 0x1 ;  /* 0x000000040000795c */ /* 0x000fe20000300000 */
.L_x_111:
[C-C-:B-1----:R-:W-:Y:S01]  /*2f700*/  IMAD R11, R5.reuse, 0x10000, R18.reuse ;  /* 0x00010000050b7824 */ /* 0x142fe200078e0212 */
[----:B------:R-:W-:Y:S01]  /*2f710*/  R2UR UR9, R16 ;  /* 0x00000000100972ca */ /* 0x000fe200000e0000 */
[----:B------:R-:W-:Y:S01]  /*2f720*/  IMAD R18, R5, 0x4000, R18 ;  /* 0x0000400005127824 */ /* 0x000fe200078e0212 */
[----:B------:R-:W-:Y:S01]  /*2f730*/  UIADD3 UR14, UP0, UR24, 0xf0, URZ ;  /* 0x000000f0180e7890 */ /* 0x000fe2000ff1e03f */
[----:B------:R-:W-:Y:S01]  /*2f740*/  VIADD R2, R2, 0xffffffff ;  /* 0xffffffff02027836 */ /* 0x000fe20000000000 */
[----:B------:R-:W-:Y:S01]  /*2f750*/  R2UR UR5, R11 ;  /* 0x000000000b0572ca */ /* 0x000fe200000e0000 */
[----:B------:R-:W-:Y:S01]  /*2f760*/  UIADD3 UR26, UP1, UR24, 0x1f0, URZ ;  /* 0x000001f0181a7890 */ /* 0x000fe2000ff3e03f */
[----:B------:R-:W-:Y:S01]  /*2f770*/  R2UR UR7, R18 ;  /* 0x00000000120772ca */ /* 0x000fe200000e0000 */
[----:B------:R-:W-:Y:S01]  /*2f780*/  UIADD3.X UR15, URZ, UR25, URZ, UP0, !UPT ;  /* 0x000000193f0f7290 */ /* 0x000fe200087fe43f */
[----:B------:R-:W-:Y:S01]  /*2f790*/  R2UR UR11, R8 ;  /* 0x00000000080b72ca */ /* 0x000fe200000e0000 */
[----:B------:R-:W-:Y:S01]  /*2f7a0*/  VIADD R5, R5, 0x1 ;  /* 0x0000000105057836 */ /* 0x000fe20000000000 */
[----:B------:R-:W-:Y:S01]  /*2f7b0*/  R2UR UR10, R13 ;  /* 0x000000000d0a72ca */ /* 0x000fe200000e0000 */
[----:B------:R-:W-:Y:S01]  /*2f7c0*/  UIADD3.X UR27, URZ, UR25, URZ, UP1, !UPT ;  /* 0x000000193f1b7290 */ /* 0x000fe20008ffe43f */
[----:B------:R-:W-:Y:S01]  /*2f7d0*/  R2UR UR12, R10 ;  /* 0x000000000a0c72ca */ /* 0x000fe200000e0000 */
[----:B------:R-:W-:Y:S01]  /*2f7e0*/  UMOV UR16, 0x0 ;  /* 0x0000000000107882 */ /* 0x000fe20000000000 */
[----:B------:R-:W-:Y:S01]  /*2f7f0*/  R2UR UR20, R4 ;  /* 0x00000000041472ca */ /* 0x000fe200000e0000 */
[----:B------:R-:W-:Y:S01]  /*2f800*/  UMOV UR17, 0x10000000 ;  /* 0x1000000000117882 */ /* 0x000fe20000000000 */
[----:B------:R-:W-:Y:S01]  /*2f810*/  ISETP.GT.AND P2, PT, R2, 0x1, PT ;  /* 0x000000010200780c */ /* 0x000fe20003f44270 */
[----:B------:R-:W-:Y:S01]  /*2f820*/  UIADD3 UR8, UR5, 0x100, URZ ;  /* 0x0000010005087890 */ /* 0x000fe2000fffe03f */
[----:B------:R-:W-:Y:S01]  /*2f830*/  ISETP.NE.AND P1, PT, R5, 0x2, PT ;  /* 0x000000020500780c */ /* 0x000fe20003f25270 */
[----:B------:R-:W-:Y:S01]  /*2f840*/  UIADD3 UR7, UR7, 0x20100, URZ ;  /* 0x0002010007077890 */ /* 0x000fe2000fffe03f */
[----:B------:R-:W-:-:S02]  /*2f850*/  VIADD R13, R13, 0x80 ;  /* 0x000000800d0d7836 */ /* 0x000fc40000000000 */
[----:B------:R-:W-:Y:S02]  /*2f860*/  SEL R12, RZ, 0x1, P1 ;  /* 0x00000001ff0c7807 */ /* 0x000fe40000800000 */
[----:B------:R-:W-:Y:S02]  /*2f870*/  SEL R5, R5, RZ, P1 ;  /* 0x000000ff05057207 */ /* 0x000fe40000800000 */
[----:B------:R0:W-:Y:S01]  /*2f880*/  UTMALDG.3D [UR8], [UR14], desc[UR16] ;  /* 0x000010080e0075b4 */ /* 0x0001e20008011000 */
[----:B------:R-:W-:Y:S01]  /*2f890*/  LOP3.LUT R3, R3, R12, RZ, 0x3c, !PT ;  /* 0x0000000c03037212 */ /* 0x000fe200078e3cff */
[----:B0-----:R-:W-:Y:S01]  /*2f8a0*/  UMOV UR8, UR7 ;  /* 0x0000000700087c82 */ /* 0x001fe20008000000 */
[----:B------:R-:W-:Y:S02]  /*2f8b0*/  UMOV UR11, UR20 ;  /* 0x00000014000b7c82 */ /* 0x000fe40008000000 */
[----:B------:R0:W-:Y:S02]  /*2f8c0*/  UTMALDG.3D [UR8], [UR26], desc[UR16] ;  /* 0x000010081a0075b4 */ /* 0x0001e40008011000 */
[----:B0-----:R-:W-:Y:S05]  /*2f8d0*/  @P2 BRA `(.L_x_112) ;  /* 0xfffffffc00482947 */ /* 0x001fea000383ffff */
.L_x_108:
[----:B------:R-:W-:Y:S05]  /*2f8e0*/  BSYNC B1 ;  /* 0x0000000000017941 */ /* 0x000fea0003800000 */
.L_x_107:
[----:B------:R-:W2:Y:S01]  /*2f8f0*/  LDL.LU R16, [R1+0x460] ;  /* 0x0004600001107983 */ /* 0x000ea20000300800 */
[----:B------:R-:W-:Y:S01]  /*2f900*/  LOP3.LUT P4, RZ, R9, 0xff, RZ, 0xc0, !PT ;  /* 0x000000ff09ff7812 */ /* 0x000fe2000788c0ff */
[----:B------:R-:W-:Y:S01]  /*2f910*/  IMAD.IADD R6, R7, 0x1, R6 ;  /* 0x0000000107067824 */ /* 0x000fe200078e0206 */
[----:B------:R-:W-:Y:S01]  /*2f920*/  ULDC.64 UR8, c[0x0][0x650] ;  /* 0x0001940000087ab9 */ /* 0x000fe20000000a00 */
[----:B------:R-:W3:Y:S01]  /*2f930*/  LDL.LU R15, [R1+0x464] ;  /* 0x00046400010f7983 */ /* 0x000ee20000300800 */
[----:B------:R-:W-:Y:S01]  /*2f940*/  BSSY B1, `(.L_x_113) ;  /* 0x0000071000017945 */ /* 0x000fe20003800000 */
[----:B------:R-:W-:Y:S01]  /*2f950*/  IMAD.MOV.U32 R8, RZ, RZ, -0x1 ;  /* 0xffffffffff087424 */ /* 0x000fe200078e00ff */
[----:B------:R-:W-:Y:S01]  /*2f960*/  SHF.R.U32.HI R2, RZ, 0x1, R6 ;  /* 0x00000001ff027819 */ /* 0x000fe20000011606 */
[----:B------:R-:W-:Y:S01]  /*2f970*/  IMAD.MOV.U32 R4, RZ, RZ, -0x1 ;  /* 0xffffffffff047424 */ /* 0x000fe200078e00ff */
[----:B------:R-:W-:Y:S01]  /*2f980*/  ISETP.GT.U32.AND P1, PT, R6, 0x1, PT ;  /* 0x000000010600780c */ /* 0x000fe20003f24070 */
[----:B------:R-:W-:Y:S01]  /*2f990*/  IMAD.MOV.U32 R10, RZ, RZ, -0x1 ;  /* 0xffffffffff0a7424 */ /* 0x000fe200078e00ff */
[----:B------:R-:W-:-:S02]  /*2f9a0*/  LOP3.LUT R2, R2, 0x1, RZ, 0xc0, !PT ;  /* 0x0000000102027812 */ /* 0x000fc400078ec0ff */
[C---:B------:R-:W-:Y:S01]  /*2f9b0*/  ISETP.LT.U32.AND P1, PT, R7.reuse, 0x2, P1 ;  /* 0x000000020700780c */ /* 0x040fe20000f21070 */
[----:B------:R-:W0:Y:S01]  /*2f9c0*/  @P4 S2R R3, SR_CgaCtaId ;  /* 0x0000000000034919 */ /* 0x000e220000008800 */
[----:B------:R-:W-:Y:S02]  /*2f9d0*/  ISETP.NE.U32.AND P2, PT, R2, 0x1, PT ;  /* 0x000000010200780c */ /* 0x000fe40003f45070 */
[----:B------:R-:W-:Y:S02]  /*2f9e0*/  @P4 MOV R2, 0x400 ;  /* 0x0000040000024802 */ /* 0x000fe40000000f00 */
[----:B------:R-:W-:Y:S02]  /*2f9f0*/  ISETP.GT.U32.AND P2, PT, R7, 0x1, !P2 ;  /* 0x000000010700780c */ /* 0x000fe40005744070 */
[----:B------:R-:W-:Y:S02]  /*2fa00*/  LOP3.LUT R6, R6, 0x1, RZ, 0xc0, !PT ;  /* 0x0000000106067812 */ /* 0x000fe400078ec0ff */
[----:B------:R-:W-:-:S02]  /*2fa10*/  PRMT R9, RZ, 0x7610, R9 ;  /* 0x00007610ff097816 */ /* 0x000fc40000000009 */
[----:B0-----:R-:W-:Y:S02]  /*2fa20*/  @P4 LEA R2, R3, R2, 0x18 ;  /* 0x0000000203024211 */ /* 0x001fe400078ec0ff */
[----:B------:R-:W-:Y:S02]  /*2fa30*/  SEL R3, RZ, 0x1, !P1 ;  /* 0x00000001ff037807 */ /* 0x000fe40004800000 */
[----:B------:R0:W-:Y:S02]  /*2fa40*/  @P4 SYNCS.ARRIVE.TRANS64.A1T0 RZ, [R2+URZ+0x38], RZ ;  /* 0x000038ff02ff49a7 */ /* 0x0001e4000810003f */
[----:B0-----:R-:W-:-:S04]  /*2fa50*/  SEL R2, RZ, 0x1, !P2 ;  /* 0x00000001ff027807 */ /* 0x001fc80005000000 */
[----:B------:R-:W-:Y:S02]  /*2fa60*/  LOP3.LUT R0, R2, R0, R3, 0x96, !PT ;  /* 0x0000000002007212 */ /* 0x000fe400078e9603 */
[----:B------:R-:W-:Y:S02]  /*2fa70*/  PRMT R2, RZ, 0x7610, R2 ;  /* 0x00007610ff027816 */ /* 0x000fe40000000002 */
[----:B---3--:R-:W-:-:S04]  /*2fa80*/  IADD3 R15, P1, R15, UR22, RZ ;  /* 0x000000160f0f7c10 */ /* 0x008fc8000ff3e0ff */
[----:B--2---:R-:W-:Y:S01]  /*2fa90*/  IADD3.X R16, R16, UR13, RZ, P1, !PT ;  /* 0x0000000d10107c10 */ /* 0x004fe20008ffe4ff */
[----:B------:R0:W-:Y:S01]  /*2faa0*/  STL [R1+0x464], R15 ;  /* 0x0004640f01007387 */ /* 0x0001e20000100800 */
[----:B------:R-:W-:-:S03]  /*2fab0*/  ISETP.GE.U32.AND P1, PT, R15, UR8, PT ;  /* 0x000000080f007c0c */ /* 0x000fc6000bf26070 */
[----:B------:R0:W-:Y:S01]  /*2fac0*/  STL [R1+0x460], R16 ;  /* 0x0004601001007387 */ /* 0x0001e20000100800 */
[----:B------:R-:W-:-:S13]  /*2fad0*/  ISETP.GE.U32.AND.EX P1, PT, R16, UR9, PT, P1 ;  /* 0x0000000910007c0c */ /* 0x000fda000bf26110 */
[----:B0-----:R-:W-:Y:S05]  /*2fae0*/  @P1 BRA `(.L_x_114) ;  /* 0x0000000400581947 */ /* 0x001fea0003800000 */
[----:B------:R-:W0:Y:S01]  /*2faf0*/  S2R R8, SR_CTAID.X ;  /* 0x0000000000087919 */ /* 0x000e220000002500 */
[----:B------:R-:W1:Y:S01]  /*2fb00*/  LDC R11, c[0x0][0x65c] ;  /* 0x00019700ff0b7b82 */ /* 0x000e620000000800 */
[----:B------:R-:W-:Y:S01]  /*2fb10*/  ULDC UR5, c[0x0][0x150] ;  /* 0x0000540000057ab9 */ /* 0x000fe20000000800 */
[----:B------:R-:W-:Y:S01]  /*2fb20*/  ULDC.64 UR8, c[0x0][0x628] ;  /* 0x00018a0000087ab9 */ /* 0x000fe20000000a00 */
[----:B------:R-:W2:Y:S01]  /*2fb30*/  S2R R5, SR_CTAID.Y ;  /* 0x0000000000057919 */ /* 0x000ea20000002600 */
[----:B------:R-:W-:Y:S01]  /*2fb40*/  ISETP.NE.U32.AND P1, PT, RZ, UR8, PT ;  /* 0x00000008ff007c0c */ /* 0x000fe2000bf25070 */
[----:B------:R-:W-:-:S03]  /*2fb50*/  ULDC UR7, c[0x0][0x630] ;  /* 0x00018c0000077ab9 */ /* 0x000fc60000000800 */
[----:B------:R-:W3:Y:S01]  /*2fb60*/  LDC R3, c[0x0][0x144] ;  /* 0x00005100ff037b82 */ /* 0x000ee20000000800 */
[----:B------:R-:W-:-:S07]  /*2fb70*/  ISETP.NE.AND.EX P1, PT, RZ, UR9, PT, P1 ;  /* 0x00000009ff007c0c */ /* 0x000fce000bf25310 */
[----:B------:R-:W4:Y:S01]  /*2fb80*/  LDC R12, c[0x0][0x148] ;  /* 0x00005200ff0c7b82 */ /* 0x000f220000000800 */
[----:B-1----:R-:W-:Y:S02]  /*2fb90*/  ISETP.NE.AND P5, PT, R11, 0x1, PT ;  /* 0x000000010b00780c */ /* 0x002fe40003fa5270 */
[----:B0-----:R-:W-:Y:S02]  /*2fba0*/  I2FP.F32.U32 R2, R8 ;  /* 0x0000000800027245 */ /* 0x001fe40000201000 */
[----:B--2---:R-:W-:-:S03]  /*2fbb0*/  I2FP.F32.U32 R4, R5 ;  /* 0x0000000500047245 */ /* 0x004fc60000201000 */
[----:B------:R-:W-:Y:S01]  /*2fbc0*/  FMUL R2, R2, UR5 ;  /* 0x0000000502027c20 */ /* 0x000fe20008400000 */
[----:B------:R-:W-:Y:S02]  /*2fbd0*/  ULDC UR5, c[0x0][0x154] ;  /* 0x0000550000057ab9 */ /* 0x000fe40000000800 */
[----:B------:R-:W-:-:S03]  /*2fbe0*/  FMUL R10, R4, UR5 ;  /* 0x00000005040a7c20 */ /* 0x000fc60008400000 */
[----:B------:R-:W0:Y:S08]  /*2fbf0*/  F2I.U32.TRUNC.NTZ R2, R2 ;  /* 0x0000000200027305 */ /* 0x000e30000020f000 */
[----:B------:R-:W1:Y:S01]  /*2fc00*/  F2I.U32.TRUNC.NTZ R10, R10 ;  /* 0x0000000a000a7305 */ /* 0x000e62000020f000 */
[----:B0-----:R-:W-:Y:S02]  /*2fc10*/  IMAD.MOV R4, RZ, RZ, -R2 ;  /* 0x000000ffff047224 */ /* 0x001fe400078e0a02 */
[----:B------:R-:W-:-:S02]  /*2fc20*/  IMAD.MOV.U32 R2, RZ, RZ, R15 ;  /* 0x000000ffff027224 */ /* 0x000fc400078e000f */
[----:B---3--:R-:W-:Y:S02]  /*2fc30*/  IMAD R8, R3, R4, R8 ;  /* 0x0000000403087224 */ /* 0x008fe400078e0208 */
[----:B-1----:R-:W-:-:S04]  /*2fc40*/  IMAD.MOV R3, RZ, RZ, -R10 ;  /* 0x000000ffff037224 */ /* 0x002fc800078e0a0a */
[----:B----4-:R-:W-:Y:S02]  /*2fc50*/  @P5 IMAD R8, R12, R3, R5 ;  /* 0x000000030c085224 */ /* 0x010fe400078e0205 */
[----:B------:R-:W-:Y:S01]  /*2fc60*/  IMAD.MOV.U32 R3, RZ, RZ, R16 ;  /* 0x000000ffff037224 */ /* 0x000fe200078e0010 */
[----:B------:R-:W-:Y:S06]  /*2fc70*/  @!P1 BRA `(.L_x_115) ;  /* 0x0000000000289947 */ /* 0x000fec0003800000 */
[----:B------:R-:W-:Y:S02]  /*2fc80*/  ULDC UR5, c[0x0][0x634] ;  /* 0x00018d0000057ab9 */ /* 0x000fe40000000800 */
[----:B------:R-:W-:-:S05]  /*2fc90*/  IADD3 R3, P1, R15, UR5, RZ ;  /* 0x000000050f037c10 */ /* 0x000fca000ff3e0ff */
[----:B------:R-:W-:-:S04]  /*2fca0*/  IMAD.X R11, RZ, RZ, R16, P1 ;  /* 0x000000ffff0b7224 */ /* 0x000fc800008e0610 */
[----:B------:R-:W-:-:S04]  /*2fcb0*/  IMAD.WIDE.U32 R4, R11, UR8, RZ ;  /* 0x000000080b047c25 */ /* 0x000fc8000f8e00ff */
[----:B------:R-:W-:-:S04]  /*2fcc0*/  IMAD.WIDE.U32 R4, P1, R3, UR9, R4 ;  /* 0x0000000903047c25 */ /* 0x000fc8000f820004 */
[----:B------:R-:W-:-:S04]  /*2fcd0*/  IMAD.WIDE.U32 R2, R3, UR8, RZ ;  /* 0x0000000803027c25 */ /* 0x000fc8000f8e00ff */
[----:B------:R-:W-:Y:S01]  /*2fce0*/  IMAD.MOV.U32 R2, RZ, RZ, R5 ;  /* 0x000000ffff027224 */ /* 0x000fe200078e0005 */
[----:B------:R-:W-:Y:S01]  /*2fcf0*/  IADD3 RZ, P2, R3, R4, RZ ;  /* 0x0000000403ff7210 */ /* 0x000fe20007f5e0ff */
[----:B------:R-:W-:-:S04]  /*2fd00*/  IMAD.X R3, RZ, RZ, RZ, P1 ;  /* 0x000000ffff037224 */ /* 0x000fc800008e06ff */
[----:B------:R-:W-:-:S08]  /*2fd10*/  IMAD.WIDE.U32.X R2, R11, UR9, R2, P2 ;  /* 0x000000090b027c25 */ /* 0x000fd000090e0402 */
.L_x_115:
[--C-:B------:R-:W-:Y:S01]  /*2fd20*/  SHF.R.U64 R10, R2, UR7, R3.reuse ;  /* 0x00000007020a7c19 */ /* 0x100fe20008001203 */
[----:B------:R-:W-:Y:S01]  /*2fd30*/  ULDC.64 UR8, c[0x0][0x620] ;  /* 0x0001880000087ab9 */ /* 0x000fe20000000a00 */
[----:B------:R-:W-:Y:S01]  /*2fd40*/  SHF.R.U32.HI R2, RZ, UR7, R3 ;  /* 0x00000007ff027c19 */ /* 0x000fe20008011603 */
[----:B------:R-:W-:Y:S01]  /*2fd50*/  IMAD.MOV.U32 R3, RZ, RZ, R16 ;  /* 0x000000ffff037224 */ /* 0x000fe200078e0010 */
[----:B------:R-:W-:Y:S01]  /*2fd60*/  IADD3 R11, P1, RZ, -R10, RZ ;  /* 0x8000000aff0b7210 */ /* 0x000fe20007f3e0ff */
[----:B------:R-:W-:-:S04]  /*2fd70*/  ULDC UR5, c[0x0][0x618] ;  /* 0x0001860000057ab9 */ /* 0x000fc80000000800 */
[----:B------:R-:W-:-:S04]  /*2fd80*/  IMAD.X R2, RZ, RZ, ~R2, P1 ;  /* 0x000000ffff027224 */ /* 0x000fc800008e0e02 */
[----:B------:R-:W-:-:S04]  /*2fd90*/  IMAD R2, R2, UR8, RZ ;  /* 0x0000000802027c24 */ /* 0x000fc8000f8e02ff */
[----:B------:R-:W-:Y:S02]  /*2fda0*/  IMAD R5, R11, UR9, R2 ;  /* 0x000000090b057c24 */ /* 0x000fe4000f8e0202 */
[----:B------:R-:W-:-:S04]  /*2fdb0*/  IMAD.MOV.U32 R2, RZ, RZ, R15 ;  /* 0x000000ffff027224 */ /* 0x000fc800078e000f */
[----:B------:R-:W-:Y:S01]  /*2fdc0*/  IMAD.WIDE.U32 R2, R11, UR8, R2 ;  /* 0x000000080b027c25 */ /* 0x000fe2000f8e0002 */
[----:B------:R-:W-:Y:S02]  /*2fdd0*/  ULDC.64 UR8, c[0x0][0x640] ;  /* 0x0001900000087ab9 */ /* 0x000fe40000000a00 */
[----:B------:R-:W-:Y:S01]  /*2fde0*/  ISETP.NE.U32.AND P1, PT, RZ, UR8, PT ;  /* 0x00000008ff007c0c */ /* 0x000fe2000bf25070 */
[----:B------:R-:W-:-:S03]  /*2fdf0*/  IMAD.IADD R3, R3, 0x1, R5 ;  /* 0x0000000103037824 */ /* 0x000fc600078e0205 */
[----:B------:R-:W-:Y:S02]  /*2fe00*/  ISETP.NE.AND.EX P1, PT, RZ, UR9, PT, P1 ;  /* 0x00000009ff007c0c */ /* 0x000fe4000bf25310 */
[--C-:B------:R-:W-:Y:S02]  /*2fe10*/  SHF.R.U64 R11, R2, UR5, R3.reuse ;  /* 0x00000005020b7c19 */ /* 0x100fe40008001203 */
[----:B------:R-:W-:Y:S01]  /*2fe20*/  SHF.R.U32.HI R2, RZ, UR5, R3 ;  /* 0x00000005ff027c19 */ /* 0x000fe20008011603 */
[----:B------:R-:W-:-:S03]  /*2fe30*/  ULDC UR5, c[0x0][0x608] ;  /* 0x0001820000057ab9 */ /* 0x000fc60000000800 */
[--C-:B------:R-:W-:Y:S02]  /*2fe40*/  SHF.R.U64 R12, R11, UR5, R2.reuse ;  /* 0x000000050b0c7c19 */ /* 0x100fe40008001202 */
[----:B------:R-:W-:Y:S01]  /*2fe50*/  SHF.R.U32.HI R3, RZ, UR5, R2 ;  /* 0x00000005ff037c19 */ /* 0x000fe20008011602 */
[----:B------:R-:W-:-:S03]  /*2fe60*/  ULDC UR5, c[0x0][0x658] ;  /* 0x0001960000057ab9 */ /* 0x000fc60000000800 */
[--C-:B------:R-:W-:Y:S02]  /*2fe70*/  SHF.R.U64 R13, R12, UR5, R3.reuse ;  /* 0x000000050c0d7c19 */ /* 0x100fe40008001203 */
[----:B------:R-:W-:-:S03]  /*2fe80*/  SHF.R.U32.HI R15, RZ, UR5, R3 ;  /* 0x00000005ff0f7c19 */ /* 0x000fc60008011603 */
[----:B------:R-:W-:Y:S02]  /*2fe90*/  IMAD.MOV.U32 R2, RZ, RZ, R13 ;  /* 0x000000ffff027224 */ /* 0x000fe400078e000d */
        /* <DEDUP_REMOVED lines=12> */
.L_x_116:
[----:B------:R-:W-:Y:S01]  /*2ff60*/  ULDC UR5, c[0x0][0x648] ;  /* 0x0001920000057ab9 */ /* 0x000fe20000000800 */
[----:B------:R-:W-:Y:S02]  /*2ff70*/  LOP3.LUT R12, R12, UR18, RZ, 0xc0, !PT ;  /* 0x000000120c0c7c12 */ /* 0x000fe4000f8ec0ff */
[----:B------:R-:W-:Y:S01]  /*2ff80*/  SHF.R.U64 R3, R2, UR5, R3 ;  /* 0x0000000502037c19 */ /* 0x000fe20008001203 */
[----:B------:R-:W-:-:S04]  /*2ff90*/  ULDC UR5, c[0x0][0x638] ;  /* 0x00018e0000057ab9 */ /* 0x000fc80000000800 */
[----:B------:R-:W-:Y:S02]  /*2ffa0*/  IMAD.MOV R2, RZ, RZ, -R3 ;  /* 0x000000ffff027224 */ /* 0x000fe400078e0a03 */
[----:B------:R-:W-:Y:S02]  /*2ffb0*/  IMAD R5, R3, UR19, R12 ;  /* 0x0000001303057c24 */ /* 0x000fe4000f8e020c */
[----:B------:R-:W-:Y:S01]  /*2ffc0*/  IMAD R13, R2, UR5, R13 ;  /* 0x00000005020d7c24 */ /* 0x000fe2000f8e020d */
[----:B------:R-:W-:Y:S01]  /*2ffd0*/  ULDC UR5, c[0x0][0x610] ;  /* 0x0001840000057ab9 */ /* 0x000fe20000000800 */
[----:B------:R-:W-:Y:S01]  /*2ffe0*/  LOP3.LUT R2, R11, UR4, RZ, 0xc0, !PT ;  /* 0x000000040b027c12 */ /* 0x000fe2000f8ec0ff */
[----:B------:R-:W-:Y:S01]  /*2fff0*/  IMAD R8, R5, UR5, R8 ;  /* 0x0000000505087c24 */ /* 0x000fe2000f8e0208 */
[----:B------:R-:W-:-:S03]  /*30000*/  ULDC UR5, c[0x0][0x600] ;  /* 0x0001800000057ab9 */ /* 0x000fc60000000800 */
[----:B------:R-:W-:Y:S02]  /*30010*/  IMAD R13, R13, UR5, R2 ;  /* 0x000000050d0d7c24 */ /* 0x000fe4000f8e0202 */
[----:B------:R-:W-:-:S03]  /*30020*/  IMAD.MOV.U32 R2, RZ, RZ, 0x1 ;  /* 0x00000001ff027424 */ /* 0x000fc600078e00ff */
[----:B------:R-:W-:Y:S02]  /*30030*/  SEL R4, R13, R8, !P5 ;  /* 0x000000080d047207 */ /* 0x000fe40006800000 */
[----:B------:R-:W-:-:S07]  /*30040*/  SEL R8, R8, R13, !P5 ;  /* 0x0000000d08087207 */ /* 0x000fce0006800000 */
.L_x_114:
[----:B------:R-:W-:Y:S05]  /*30050*/  BSYNC B1 ;  /* 0x0000000000017941 */ /* 0x000fea0003800000 */
.L_x_113:
[----:B------:R-:W-:-:S13]  /*30060*/  LOP3.LUT P1, RZ, R2, 0xff, RZ, 0xc0, !PT ;  /* 0x000000ff02ff7812 */ /* 0x000fda000782c0ff */
[----:B------:R-:W-:Y:S05]  /*30070*/  @P1 BRA `(.L_x_117) ;  /* 0xfffffff4002c1947 */ /* 0x000fea000383ffff */
[----:B------:R-:W-:Y:S05]  /*30080*/  BSYNC B0 ;  /* 0x0000000000007941 */ /* 0x000fea0003800000 */
.L_x_105:
[----:B------:R-:W-:-:S03]  /*30090*/  UMOV UR5, 0xffffffff ;  /* 0xffffffff00057882 */ /* 0x000fc60000000000 */
[----:B------:R-:W-:Y:S05]  /*300a0*/  BRA.DIV UR5, `(.L_x_118) ;  /* 0x0000000205e07947 */ /* 0x000fea000b800000 */
[----:B------:R-:W-:-:S13]  /*300b0*/  ELECT P0, URZ, PT ;  /* 0x00000000003f782f */ /* 0x000fda0003800000 */
.L_x_130:
[----:B------:R-:W-:Y:S04]  /*300c0*/  BSSY B0, `(.L_x_119) ;  /* 0x000001a000007945 */ /* 0x000fe80003800000 */
[----:B------:R-:W-:Y:S05]  /*300d0*/  @!P0 BRA `(.L_x_120) ;  /* 0x0000000000608947 */ /* 0x000fea0003800000 */
[----:B------:R-:W-:-:S04]  /*300e0*/  ULOP3.LUT UR5, UR6, 0x2, URZ, 0xfc, !UPT ;  /* 0x0000000206057892 */ /* 0x000fc8000f8efc3f */
[----:B------:R-:W-:-:S06]  /*300f0*/  UISETP.NE.AND UP0, UPT, UR5, 0x3, UPT ;  /* 0x000000030500788c */ /* 0x000fcc000bf05270 */
[----:B------:R-:W-:-:S13]  /*30100*/  PLOP3.LUT P0, PT, PT, PT, UP0, 0x80, 0x0 ;  /* 0x000000000000781c */ /* 0x000fda0003f0f008 */
[----:B------:R-:W-:Y:S05]  /*30110*/  @!P0 BRA `(.L_x_121) ;  /* 0x0000000000048947 */ /* 0x000fea0003800000 */
[----:B------:R-:W-:Y:S01]  /*30120*/  BPT.TRAP 0x1 ;  /* 0x000000040000795c */ /* 0x000fe20000300000 */
.L_x_121:
[----:B------:R-:W0:Y:S01]  /*30130*/  S2R R3, SR_CgaCtaId ;  /* 0x0000000000037919 */ /* 0x000e220000008800 */
[----:B------:R-:W-:-:S04]  /*30140*/  MOV R2, 0x400 ;  /* 0x0000040000027802 */ /* 0x000fc80000000f00 */
[----:B0-----:R-:W-:Y:S02]  /*30150*/  LEA R3, R3, R2, 0x18 ;  /* 0x0000000203037211 */ /* 0x001fe400078ec0ff */
[----:B------:R-:W-:-:S03]  /*30160*/  SHF.L.U32 R2, R0, 0x1f, RZ ;  /* 0x0000001f00027819 */ /* 0x000fc600000006ff */
[----:B------:R-:W-:-:S04]  /*30170*/  VIADD R3, R3, 0x10 ;  /* 0x0000001003037836 */ /* 0x000fc80000000000 */
[----:B------:R-:W-:-:S04]  /*30180*/  IMAD R5, R6, 0x8, R3 ;  /* 0x0000000806057824 */ /* 0x000fc800078e0203 */
[----:B------:R-:W0:Y:S02]  /*30190*/  SYNCS.PHASECHK.TRANS64.TRYWAIT P0, [R5+URZ], R2 ;  /* 0x00000002050075a7 */ /* 0x000e24000800017f */
[----:B0-----:R-:W-:Y:S05]  /*301a0*/  @!P0 BRA `(.L_x_122) ;  /* 0x0000000000c48947 */ /* 0x001fea0003800000 */
.L_x_131:
[----:B------:R-:W-:-:S05]  /*301b0*/  VIADD R6, R6, 0x1 ;  /* 0x0000000106067836 */ /* 0x000fca0000000000 */
[----:B------:R-:W-:-:S04]  /*301c0*/  ISETP.NE.AND P0, PT, R6, 0x2, PT ;  /* 0x000000020600780c */ /* 0x000fc80003f05270 */
[----:B0-----:R-:W-:Y:S02]  /*301d0*/  SEL R5, RZ, 0x1, P0 ;  /* 0x00000001ff057807 */ /* 0x001fe40000000000 */
[----:B------:R-:W-:Y:S02]  /*301e0*/  SEL R6, R6, RZ, P0 ;  /* 0x000000ff06067207 */ /* 0x000fe40000000000 */
[----:B------:R-:W-:-:S03]  /*301f0*/  LOP3.LUT R0, R0, R5, RZ, 0x3c, !PT ;  /* 0x0000000500007212 */ /* 0x000fc600078e3cff */
[----:B------:R-:W-:Y:S01]  /*30200*/  IMAD R3, R6, 0x8, R3 ;  /* 0x0000000806037824 */ /* 0x000fe200078e0203 */
[----:B------:R-:W-:-:S07]  /*30210*/  SHF.L.U32 R0, R0, 0x1f, RZ ;  /* 0x0000001f00007819 */ /* 0x000fce00000006ff */
.L_x_123:
[----:B0-----:R0:W1:Y:S02]  /*30220*/  SYNCS.PHASECHK.TRANS64.TRYWAIT P0, [R3+URZ], R0 ;  /* 0x00000000030075a7 */ /* 0x001064000800017f */
[----:B-1----:R-:W-:Y:S05]  /*30230*/  @!P0 NANOSLEEP.SYNCS 0x989680 ;  /* 0x009896800000895d */ /* 0x002fea0003900000 */
[----:B------:R-:W1:Y:S02]  /*30240*/  @!P0 SYNCS.PHASECHK.TRANS64 P0, [R3+URZ], R0 ;  /* 0x00000000030085a7 */ /* 0x000e64000800007f */
[----:B-1----:R-:W-:Y:S05]  /*30250*/  @!P0 BRA `(.L_x_123) ;  /* 0xfffffffc00f08947 */ /* 0x002fea000383ffff */
.L_x_120:
[----:B------:R-:W-:Y:S05]  /*30260*/  BSYNC B0 ;  /* 0x0000000000007941 */ /* 0x000fea0003800000 */
.L_x_119:
[----:B------:R-:W-:Y:S05]  /*30270*/  EXIT ;  /* 0x000000000000794d */ /* 0x000fea0003800000 */
.L_x_17:
[----:B-1----:R-:W-:-:S04]  /*30280*/  IMAD.U32 R3, RZ, RZ, UR20 ;  /* 0x00000014ff037e24 */ /* 0x002fc8000f8e00ff */
[----:B------:R1:W3:Y:S03]  /*30290*/  SYNCS.PHASECHK.TRANS64.TRYWAIT P0, [R3+URZ], R2 ;  /* 0x00000002030075a7 */ /* 0x0002e6000800017f */
[----:B---3--:R-:W-:Y:S05]  /*302a0*/  @!P0 NANOSLEEP.SYNCS 0x989680 ;  /* 0x009896800000895d */ /* 0x008fea0003900000 */
[----:B------:R-:W3:Y:S02]  /*302b0*/  @!P0 SYNCS.PHASECHK.TRANS64 P0, [R3+URZ], R2 ;  /* 0x00000002030085a7 */ /* 0x000ee4000800007f */
[----:B---3--:R-:W-:Y:S05]  /*302c0*/  @!P0 BRA `(.L_x_17) ;  /* 0xfffffffc00ec8947 */ /* 0x008fea000383ffff */
[----:B------:R-:W-:Y:S05]  /*302d0*/  BRA `(.L_x_16) ;  /* 0xfffffd2800247947 */ /* 0x000fea000383ffff */
.L_x_23:
[----:B-----5:R1:W-:Y:S02]  /*302e0*/  STL [R1+0x46c], R0 ;  /* 0x00046c0001007387 */ /* 0x0203e40000100800 */
[----:B-1----:R-:W-:-:S04]  /*302f0*/  IMAD.U32 R0, RZ, RZ, UR22 ;  /* 0x00000016ff007e24 */ /* 0x002fc8000f8e00ff */
[----:B------:R1:W3:Y:S03]  /*30300*/  SYNCS.PHASECHK.TRANS64.TRYWAIT P0, [R0+URZ], R3 ;  /* 0x00000003000075a7 */ /* 0x0002e6000800017f */
[----:B---3--:R-:W-:Y:S05]  /*30310*/  @!P0 NANOSLEEP.SYNCS 0x989680 ;  /* 0x009896800000895d */ /* 0x008fea0003900000 */
[----:B------:R1:W3:Y:S02]  /*30320*/  @!P0 SYNCS.PHASECHK.TRANS64 P0, [R0+URZ], R3 ;  /* 0x00000003000085a7 */ /* 0x0002e4000800007f */
[----:B-1----:R1:W5:Y:S02]  /*30330*/  LDL.LU R0, [R1+0x46c] ;  /* 0x00046c0001007983 */ /* 0x0023640000300800 */
[----:B-1-3--:R-:W-:Y:S05]  /*30340*/  @!P0 BRA `(.L_x_23) ;  /* 0xfffffffc00e48947 */ /* 0x00afea000383ffff */
[----:B------:R-:W-:Y:S05]  /*30350*/  BRA `(.L_x_22) ;  /* 0xfffffd7c00887947 */ /* 0x000fea000383ffff */
.L_x_106:
[----:B------:R-:W-:Y:S01]  /*30360*/  BSSY B1, `(.L_x_124) ;  /* 0x0000006000017945 */ /* 0x000fe20003800000 */
[----:B------:R-:W-:-:S07]  /*30370*/  IMAD.MOV.U32 R2, RZ, RZ, -0x1 ;  /* 0xffffffffff027424 */ /* 0x000fce00078e00ff */
[----:B------:R-:W-:Y:S05]  /*30380*/  WARPSYNC.COLLECTIVE R2, `(.L_x_125) ;  /* 0x00000000020c7348 */ /* 0x000fea0003c00000 */
[----:B------:R-:W-:Y:S02]  /*30390*/  ELECT P1, UR62, PT ;  /* 0x00000000003e782f */ /* 0x000fe40003820000 */
[----:B------:R-:W-:Y:S01]  /*303a0*/  MOV R2, UR62 ;  /* 0x0000003e00027c02 */ /* 0x000fe20008000f00 */
[----:B------:R-:W-:Y:S10]  /*303b0*/  ENDCOLLECTIVE ;  /* 0x000000000000791b */ /* 0x000ff40003800000 */
.L_x_125:
[----:B------:R-:W-:Y:S05]  /*303c0*/  BSYNC B1 ;  /* 0x0000000000017941 */ /* 0x000fea0003800000 */
.L_x_124:
[----:B------:R-:W-:Y:S05]  /*303d0*/  BRA `(.L_x_126) ;  /* 0xfffffff000607947 */ /* 0x000fea000383ffff */
.L_x_109:
[----:B-1----:R1:W2:Y:S02]  /*303e0*/  SYNCS.PHASECHK.TRANS64.TRYWAIT P1, [R16+URZ+0x10], R11 ;  /* 0x0000100b100075a7 */ /* 0x0022a4000802017f */
[----:B--2---:R-:W-:Y:S05]  /*303f0*/  @!P1 NANOSLEEP.SYNCS 0x989680 ;  /* 0x009896800000995d */ /* 0x004fea0003900000 */
[----:B------:R-:W2:Y:S02]  /*30400*/  @!P1 SYNCS.PHASECHK.TRANS64 P1, [R16+URZ+0x10], R11 ;  /* 0x0000100b100095a7 */ /* 0x000ea4000802007f */
[----:B--2---:R-:W-:Y:S05]  /*30410*/  @!P1 BRA `(.L_x_109) ;  /* 0xfffffffc00f09947 */ /* 0x004fea000383ffff */
[----:B------:R-:W-:Y:S05]  /*30420*/  BRA `(.L_x_127) ;  /* 0xfffffff000947947 */ /* 0x000fea000383ffff */
.L_x_118:
[----:B------:R-:W-:Y:S01]  /*30430*/  BSSY B0, `(.L_x_128) ;  /* 0x0000006000007945 */ /* 0x000fe20003800000 */
[----:B------:R-:W-:-:S07]  /*30440*/  IMAD.MOV.U32 R2, RZ, RZ, -0x1 ;  /* 0xffffffffff027424 */ /* 0x000fce00078e00ff */
[----:B------:R-:W-:Y:S05]  /*30450*/  WARPSYNC.COLLECTIVE R2, `(.L_x_129) ;  /* 0x00000000020c7348 */ /* 0x000fea0003c00000 */
[----:B------:R-:W-:Y:S02]  /*30460*/  ELECT P1, UR62, PT ;  /* 0x00000000003e782f */ /* 0x000fe40003820000 */
[----:B------:R-:W-:Y:S01]  /*30470*/  MOV R2, UR62 ;  /* 0x0000003e00027c02 */ /* 0x000fe20008000f00 */
[----:B------:R-:W-:Y:S10]  /*30480*/  ENDCOLLECTIVE ;  /* 0x000000000000791b */ /* 0x000ff40003800000 */
.L_x_129:
[----:B------:R-:W-:Y:S05]  /*30490*/  BSYNC B0 ;  /* 0x0000000000007941 */ /* 0x000fea0003800000 */
.L_x_128:
[----:B------:R-:W-:Y:S01]  /*304a0*/  PLOP3.LUT P0, PT, P1, PT, PT, 0x80, 0x0 ;  /* 0x000000000000781c */ /* 0x000fe20000f0f070 */
[----:B------:R-:W-:-:S12]  /*304b0*/  BRA `(.L_x_130) ;  /* 0xfffffffc00007947 */ /* 0x000fd8000383ffff */
.L_x_122:
[----:B0-----:R0:W1:Y:S02]  /*304c0*/  SYNCS.PHASECHK.TRANS64.TRYWAIT P0, [R5+URZ], R2 ;  /* 0x00000002050075a7 */ /* 0x001064000800017f */
[----:B-1----:R-:W-:Y:S05]  /*304d0*/  @!P0 NANOSLEEP.SYNCS 0x989680 ;  /* 0x009896800000895d */ /* 0x002fea0003900000 */
[----:B------:R-:W1:Y:S02]  /*304e0*/  @!P0 SYNCS.PHASECHK.TRANS64 P0, [R5+URZ], R2 ;  /* 0x00000002050085a7 */ /* 0x000e64000800007f */
[----:B-1----:R-:W-:Y:S05]  /*304f0*/  @!P0 BRA `(.L_x_122) ;  /* 0xfffffffc00f08947 */ /* 0x002fea000383ffff */
[----:B------:R-:W-:Y:S05]  /*30500*/  BRA `(.L_x_131) ;  /* 0xfffffffc00287947 */ /* 0x000fea000383ffff */
.L_x_132:
[----:B------:R-:W-:-:S00]  /*30510*/  BRA `(.L_x_132) ;  /* 0xfffffffc00fc7947 */ /* 0x000fc0000383ffff */
[----:B------:R-:W-:-:S00]  /*30520*/  NOP ;  /* 0x0000000000007918 */ /* 0x000fc00000000000 */
        /* <DEDUP_REMOVED lines=13> */
.L_x_133:


//--------------------- .nv.shared._ZN7cutlass13device_kernelINS_4gemm6kernel13GemmUniversalIN4cute5tupleIJiiiiEEENS1_10collective13CollectiveMmaINS1_37MainloopSm90TmaGmmaWarpSpecializedFP8ILi2ENS5_IJNS4_1CILi1EEESB_SB_EEENS1_35KernelTmaWarpSpecializedCooperativeEEENS5_IJNSA_ILi512EEENSA_ILi128EEESG_EEENS_12float_e4m3_tENS5_IJlSB_lEEESI_SJ_NS4_8TiledMMAINS4_8MMA_AtomIJNS4_4SM904GMMA31MMA_64x128x32_F32E4M3E4M3_SS_TNILNSN_7ScaleInE1ELSP_1EEEEEENS4_6LayoutINS5_IJNSA_ILi2EEESB_SB_EEENS5_IJSB_NSA_ILi0EEESV_EEEEENS5_IJNS4_10UnderscoreESY_SY_EEEEENS4_13SM90_TMA_LOADENS4_14ComposedLayoutINS4_7SwizzleILi3ELi4ELi3EEENS4_18smem_ptr_flag_bitsILi8EEENSS_INS5_IJNSA_ILi8EEESG_EEENS5_IJSG_SB_EEEEEEEvNS4_8identityES11_S1B_vS1C_EENS_8epilogue10collective6detail29Sm90TmaWarpSpecializedAdapterINS1F_15DefaultEpilogueISI_SJ_SJ_NS1E_6thread17LinearCombinationISI_Li1EffLNS1J_9ScaleType4KindE0ELNS_15FloatRoundStyleE2ESI_EENS1_15EpilogueDefaultEEEEEvvEEEEvNT_6ParamsE --------------------------
	.section	.nv.shared._ZN7cutlass13device_kernelINS_4gemm6kernel13GemmUniversalIN4cute5tupleIJiiiiEEENS1_10collective13CollectiveMmaINS1_37MainloopSm90TmaGmmaWarpSpecializedFP8ILi2ENS5_IJNS4_1CILi1EEESB_SB_EEENS1_35KernelTmaWarpSpecializedCooperativeEEENS5_IJNSA_ILi512EEENSA_ILi128EEESG_EEENS_12float_e4m3_tENS5_IJlSB_lEEESI_SJ_NS4_8TiledMMAINS4_8MMA_AtomIJNS4_4SM904GMMA31MMA_64x128x32_F32E4M3E4M3_SS_TNILNSN_7ScaleInE1ELSP_1EEEEEENS4_6LayoutINS5_IJNSA_ILi2EEESB_SB_EEENS5_IJSB_NSA_ILi0EEESV_EEEEENS5_IJNS4_10UnderscoreESY_SY_EEEEENS4_13SM90_TMA_LOADENS4_14ComposedLayoutINS4_7SwizzleILi3ELi4ELi3EEENS4_18smem_ptr_flag_bitsILi8EEENSS_INS5_IJNSA_ILi8EEESG_EEENS5_IJSG_SB_EEEEEEEvNS4_8identityES11_S1B_vS1C_EENS_8epilogue10collective6detail29Sm90TmaWarpSpecializedAdapterINS1F_15DefaultEpilogueISI_SJ_SJ_NS1E_6thread17LinearCombinationISI_Li1EffLNS1J_9ScaleType4KindE0ELNS_15FloatRoundStyleE2ESI_EENS1_15EpilogueDefaultEEEEEvvEEEEvNT_6ParamsE,"aw",@nobits
	.sectionflags	@""
	.align	16
	.zero		1024


//--------------------- .nv.shared.reserved.0     --------------------------
	.section	.nv.shared.reserved.0,"aw",@nobits
	.weak		__nv_reservedSMEM_offset_0_alias
	.size		__nv_reservedSMEM_offset_0_alias, 0, 0
	.other		__nv_reservedSMEM_offset_0_alias,@"STO_CUDA_RESERVED_SHARED STV_DEFAULT"
__nv_reservedSMEM_offset_0_alias:
	.zero		0


//--------------------- .nv.global                --------------------------
	.section	.nv.global,"aw",@nobits
.nv.global:
	.type		_ZN39_INTERNAL_5e038837_4_k_cu_03397823_76434cute1_E,@object
	.size		_ZN39_INTERNAL_5e038837_4_k_cu_03397823_76434cute1_E,(_ZN39_INTERNAL_5e038837_4_k_cu_03397823_76434cuda3std3__45__cpo6cbeginE - _ZN39_INTERNAL_5e038837_4_k_cu_03397823_76434cute1_E)
_ZN39_INTERNAL_5e038837_4_k_cu_03397823_76434cute1_E:
	.zero		1
	.type		_ZN39_INTERNAL_5e038837_4_k_cu_03397823_76434cuda3std3__45__cpo6cbeginE,@object
	.size		_ZN39_INTERNAL_5e038837_4_k_cu_03397823_76434cuda3std3__45__cpo6cbeginE,(_ZN39_INTERNAL_5e038837_4_k_cu_03397823_76434cuda3std3__48in_placeE - _ZN39_INTERNAL_5e038837_4_k_cu_03397823_76434cuda3std3__45__cpo6cbeginE)
_ZN39_INTERNAL_5e038837_4_k_cu_03397823_76434cuda3std3__45__cpo6cbeginE:
	.zero		1
	.type		_ZN39_INTERNAL_5e038837_4_k_cu_03397823_76434cuda3std3__48in_placeE,@object
	.size		_ZN39_INTERNAL_5e038837_4_k_cu_03397823_76434cuda3std3__48in_placeE,(_ZN39_INTERNAL_5e038837_4_k_cu_03397823_76434cuda3std6ranges3__45__cpo9iter_moveE - _ZN39_INTERNAL_5e038837_4_k_cu_03397823_76434cuda3std3__48in_placeE)
_ZN39_INTERNAL_5e038837_4_k_cu_03397823_76434cuda3std3__48in_placeE:
	.zero		1
	.type		_ZN39_INTERNAL_5e038837_4_k_cu_03397823_76434cuda3std6ranges3__45__cpo9iter_moveE,@object
	.size		_ZN39_INTERNAL_5e038837_4_k_cu_03397823_76434cuda3std6ranges3__45__cpo9iter_moveE,(_ZN39_INTERNAL_5e038837_4_k_cu_03397823_76434cuda3std3__45__cpo5beginE - _ZN39_INTERNAL_5e038837_4_k_cu_03397823_76434cuda3std6ranges3__45__cpo9iter_moveE)
_ZN39_INTERNAL_5e038837_4_k_cu_03397823_76434cuda3std6ranges3__45__cpo9iter_moveE:
	.zero		1
	.type		_ZN39_INTERNAL_5e038837_4_k_cu_03397823_76434cuda3std3__45__cpo5beginE,@object
	.size		_ZN39_INTERNAL_5e038837_4_k_cu_03397823_76434cuda3std3__45__cpo5beginE,(_ZN39_INTERNAL_5e038837_4_k_cu_03397823_76434cuda3std3__441_GLOBAL__N__5e038837_4_k_cu_03397823_76436ignoreE - _ZN39_INTERNAL_5e038837_4_k_cu_03397823_76434cuda3std3__45__cpo5beginE)
_ZN39_INTERNAL_5e038837_4_k_cu_03397823_76434cuda3std3__45__cpo5beginE:
	.zero		1
	.type		_ZN39_INTERNAL_5e038837_4_k_cu_03397823_76434cuda3std3__441_GLOBAL__N__5e038837_4_k_cu_03397823_76436ignoreE,@object
	.size		_ZN39_INTERNAL_5e038837_4_k_cu_03397823_76434cuda3std3__441_GLOBAL__N__5e038837_4_k_cu_03397823_76436ignoreE,(_ZN39_INTERNAL_5e038837_4_k_cu_03397823_76434cute7productE - _ZN39_INTERNAL_5e038837_4_k_cu_03397823_76434cuda3std3__441_GLOBAL__N__5e038837_4_k_cu_03397823_76436ignoreE)
_ZN39_INTERNAL_5e038837_4_k_cu_03397823_76434cuda3std3__441_GLOBAL__N__5e038837_4_k_cu_03397823_76436ignoreE:
	.zero		1
	.type		_ZN39_INTERNAL_5e038837_4_k_cu_03397823_76434cute7productE,@object
	.size		_ZN39_INTERNAL_5e038837_4_k_cu_03397823_76434cute7productE,(_ZN39_INTERNAL_5e038837_4_k_cu_03397823_76434cuda3std3__45__cpo3endE - _ZN39_INTERNAL_5e038837_4_k_cu_03397823_76434cute7productE)
_ZN39_INTERNAL_5e038837_4_k_cu_03397823_76434cute7productE:
	.zero		1
	.type		_ZN39_INTERNAL_5e038837_4_k_cu_03397823_76434cuda3std3__45__cpo3endE,@object
	.size		_ZN39_INTERNAL_5e038837_4_k_cu_03397823_76434cuda3std3__45__cpo3endE,(_ZN39_INTERNAL_5e038837_4_k_cu_03397823_76434cuda3std3__419piecewise_constructE - _ZN39_INTERNAL_5e038837_4_k_cu_03397823_76434cuda3std3__45__cpo3endE)
_ZN39_INTERNAL_5e038837_4_k_cu_03397823_76434cuda3std3__45__cpo3endE:
	.zero		1
	.type		_ZN39_INTERNAL_5e038837_4_k_cu_03397823_76434cuda3std3__419piecewise_constructE,@object
	.size		_ZN39_INTERNAL_5e038837_4_k_cu_03397823_76434cuda3std3__419piecewise_constructE,(_ZN39_INTERNAL_5e038837_4_k_cu_03397823_76434cuda3std3__45__cpo4cendE - _ZN39_INTERNAL_5e038837_4_k_cu_03397823_76434cuda3std3__419piecewise_constructE)
_ZN39_INTERNAL_5e038837_4_k_cu_03397823_76434cuda3std3__419piecewise_constructE:
	.zero		1
	.type		_ZN39_INTERNAL_5e038837_4_k_cu_03397823_76434cuda3std3__45__cpo4cendE,@object
	.size		_ZN39_INTERNAL_5e038837_4_k_cu_03397823_76434cuda3std3__45__cpo4cendE,(_ZN39_INTERNAL_5e038837_4_k_cu_03397823_76434cuda3std6ranges3__45__cpo4swapE - _ZN39_INTERNAL_5e038837_4_k_cu_03397823_76434cuda3std3__45__cpo4cendE)
_ZN39_INTERNAL_5e038837_4_k_cu_03397823_76434cuda3std3__45__cpo4cendE:
	.zero		1
	.type		_ZN39_INTERNAL_5e038837_4_k_cu_03397823_76434cuda3std6ranges3__45__cpo4swapE,@object
	.size		_ZN39_INTERNAL_5e038837_4_k_cu_03397823_76434cuda3std6ranges3__45__cpo4swapE,(.L_7 - _ZN39_INTERNAL_5e038837_4_k_cu_03397823_76434cuda3std6ranges3__45__cpo4swapE)
_ZN39_INTERNAL_5e038837_4_k_cu_03397823_76434cuda3std6ranges3__45__cpo4swapE:
	.zero		1
.L_7:


//--------------------- .nv.constant0._ZN7cutlass13device_kernelINS_4gemm6kernel13GemmUniversalIN4cute5tupleIJiiiiEEENS1_10collective13CollectiveMmaINS1_37MainloopSm90TmaGmmaWarpSpecializedFP8ILi2ENS5_IJNS4_1CILi1EEESB_SB_EEENS1_35KernelTmaWarpSpecializedCooperativeEEENS5_IJNSA_ILi512EEENSA_ILi128EEESG_EEENS_12float_e4m3_tENS5_IJlSB_lEEESI_SJ_NS4_8TiledMMAINS4_8MMA_AtomIJNS4_4SM904GMMA31MMA_64x128x32_F32E4M3E4M3_SS_TNILNSN_7ScaleInE1ELSP_1EEEEEENS4_6LayoutINS5_IJNSA_ILi2EEESB_SB_EEENS5_IJSB_NSA_ILi0EEESV_EEEEENS5_IJNS4_10UnderscoreESY_SY_EEEEENS4_13SM90_TMA_LOADENS4_14ComposedLayoutINS4_7SwizzleILi3ELi4ELi3EEENS4_18smem_ptr_flag_bitsILi8EEENSS_INS5_IJNSA_ILi8EEESG_EEENS5_IJSG_SB_EEEEEEEvNS4_8identityES11_S1B_vS1C_EENS_8epilogue10collective6detail29Sm90TmaWarpSpecializedAdapterINS1F_15DefaultEpilogueISI_SJ_SJ_NS1E_6thread17LinearCombinationISI_Li1EffLNS1J_9ScaleType4KindE0ELNS_15FloatRoundStyleE2ESI_EENS1_15EpilogueDefaultEEEEEvvEEEEvNT_6ParamsE --------------------------
	.section	.nv.constant0._ZN7cutlass13device_kernelINS_4gemm6kernel13GemmUniversalIN4cute5tupleIJiiiiEEENS1_10collective13CollectiveMmaINS1_37MainloopSm90TmaGmmaWarpSpecializedFP8ILi2ENS5_IJNS4_1CILi1EEESB_SB_EEENS1_35KernelTmaWarpSpecializedCooperativeEEENS5_IJNSA_ILi512EEENSA_ILi128EEESG_EEENS_12float_e4m3_tENS5_IJlSB_lEEESI_SJ_NS4_8TiledMMAINS4_8MMA_AtomIJNS4_4SM904GMMA31MMA_64x128x32_F32E4M3E4M3_SS_TNILNSN_7ScaleInE1ELSP_1EEEEEENS4_6LayoutINS5_IJNSA_ILi2EEESB_SB_EEENS5_IJSB_NSA_ILi0EEESV_EEEEENS5_IJNS4_10UnderscoreESY_SY_EEEEENS4_13SM90_TMA_LOADENS4_14ComposedLayoutINS4_7SwizzleILi3ELi4ELi3EEENS4_18smem_ptr_flag_bitsILi8EEENSS_INS5_IJNSA_ILi8EEESG_EEENS5_IJSG_SB_EEEEEEEvNS4_8identityES11_S1B_vS1C_EENS_8epilogue10collective6detail29Sm90TmaWarpSpecializedAdapterINS1F_15DefaultEpilogueISI_SJ_SJ_NS1E_6thread17LinearCombinationISI_Li1EffLNS1J_9ScaleType4KindE0ELNS_15FloatRoundStyleE2ESI_EENS1_15EpilogueDefaultEEEEEvvEEEEvNT_6ParamsE,"a",@progbits
	.sectionflags	@""
	.align	4
.nv.constant0._ZN7cutlass13device_kernelINS_4gemm6kernel13GemmUniversalIN4cute5tupleIJiiiiEEENS1_10collective13CollectiveMmaINS1_37MainloopSm90TmaGmmaWarpSpecializedFP8ILi2ENS5_IJNS4_1CILi1EEESB_SB_EEENS1_35KernelTmaWarpSpecializedCooperativeEEENS5_IJNSA_ILi512EEENSA_ILi128EEESG_EEENS_12float_e4m3_tENS5_IJlSB_lEEESI_SJ_NS4_8TiledMMAINS4_8MMA_AtomIJNS4_4SM904GMMA31MMA_64x128x32_F32E4M3E4M3_SS_TNILNSN_7ScaleInE1ELSP_1EEEEEENS4_6LayoutINS5_IJNSA_ILi2EEESB_SB_EEENS5_IJSB_NSA_ILi0EEESV_EEEEENS5_IJNS4_10UnderscoreESY_SY_EEEEENS4_13SM90_TMA_LOADENS4_14ComposedLayoutINS4_7SwizzleILi3ELi4ELi3EEENS4_18smem_ptr_flag_bitsILi8EEENSS_INS5_IJNSA_ILi8EEESG_EEENS5_IJSG_SB_EEEEEEEvNS4_8identityES11_S1B_vS1C_EENS_8epilogue10collective6detail29Sm90TmaWarpSpecializedAdapterINS1F_15DefaultEpilogueISI_SJ_SJ_NS1E_6thread17LinearCombinationISI_Li1EffLNS1J_9ScaleType4KindE0ELNS_15FloatRoundStyleE2ESI_EENS1_15EpilogueDefaultEEEEEvvEEEEvNT_6ParamsE:
	.zero		1664


//--------------------- SYMBOLS --------------------------

	.type		.nv.reservedSmem.offset0,@object
	.size		.nv.reservedSmem.offset0,0x4
